	.target	sm_100a

	.elftype	@"ET_EXEC"


//--------------------- .note.nv.tkinfo           --------------------------
	.section	.note.nv.tkinfo,"",@"SHT_NOTE"
	.sectionflags	@"SHF_NOTE_NV_TKINFO"
	.tkinfo
        /*0018*/ 	.word	0x00000002
        /*0030*/ 	.string	""
        /*0030*/ 	.string	"ptxas"
        /*0030*/ 	.string	"Cuda compilation tools, release 13.0, V13.0.88"
        /*0030*/ 	.string	"Build cuda_13.0.r13.0/compiler.36424714_0"
        /*0030*/ 	.string	"-arch sm_100a -m 64 "



//--------------------- .note.nv.cuinfo           --------------------------
	.section	.note.nv.cuinfo,"",@"SHT_NOTE"
	.sectionflags	@"SHF_NOTE_NV_CUINFO"
        /*0018*/ 	.short	0x0002
        /*001a*/ 	.short	0x0064
        /*001c*/ 	.short	0x0082
	.zero		2


//--------------------- .nv.info                  --------------------------
	.section	.nv.info,"",@"SHT_CUDA_INFO"
	.align	4


	//----- nvinfo : EIATTR_REGCOUNT
	.align		4
        /*0000*/ 	.byte	0x04, 0x2f
        /*0002*/ 	.short	(.L_19 - .L_18)
	.align		4
.L_18:
        /*0004*/ 	.word	index@(_ZN7cutlass13device_kernelINS_4conv6kernel13ConvUniversalINS1_16ConvProblemShapeILNS1_8OperatorE0ELi3EEENS1_10collective14CollectiveConvINS1_47MainloopSm100TmaUmmaWarpSpecializedImplicitGemmILS5_0ELi6ELi3ELi1ELi2EN4cute5tupleIJNSA_1CILi2EEENSC_ILi1EEESE_EEEEENSB_IJNSC_ILi64EEESH_NSB_IJSH_EEEEEENS_10tfloat32_tESK_NSA_8TiledMMAINSA_8MMA_AtomIJNSA_17SM100_MMA_TF32_SSISK_SK_fLi64ELi64ELNSA_4UMMA5MajorE0ELSP_0ELNSO_7ScaleInE0ELSQ_0EEEEEENSA_6LayoutINSB_IJSE_SE_SE_EEENSB_IJNSC_ILi0EEESV_SV_EEEEENSB_IJNSA_10UnderscoreESY_SY_EEEEENS7_6detail27Sm100ImplicitGemmTileTraitsINSA_20SM90_TMA_LOAD_IM2COLENSA_14ComposedLayoutINSA_7SwizzleILi3ELi4ELi3EEENSA_18smem_ptr_flag_bitsILi32EEENST_INSB_IJNSC_ILi8EEENSC_ILi32EEEEEENSB_IJS1A_SE_EEEEEEEvEENS12_INSA_23SM90_TMA_LOAD_MULTICASTES1E_vEEEENS_8epilogue10collective18CollectiveEpilogueINS1J_23Sm100TmaWarpSpecializedILi3ELi2ELi16ELb1ELb0EEEJSJ_NSB_IJNST_ISH_SE_EENST_IS1A_SE_EEEEESK_NSB_IJNSB_IJllllEEESE_SV_EEESK_S1S_NS1J_6fusion15FusionCallbacksIS1N_NS1T_17LinearCombinationISK_fSK_fLNS_15FloatRoundStyleE2EEESJ_S1Q_JEEENSA_5SM1004TMEM4LOAD26SM100_TMEM_LOAD_16dp128b8xES13_S1E_NSA_17SM75_U32x4_LDSM_NENSA_21SM90_TMA_STORE_IM2COLES1E_NSA_17SM90_U32x4_STSM_NENSA_39AutoVectorizingCopyWithAssumedAlignmentILi128EEEEEEvvEEEEvNT_6ParamsE)
        /*0008*/ 	.word	0x00000058


	//----- nvinfo : EIATTR_FRAME_SIZE
	.align		4
.L_19:
        /*000c*/ 	.byte	0x04, 0x11
        /*000e*/ 	.short	(.L_21 - .L_20)
	.align		4
.L_20:
        /*0010*/ 	.word	index@($__internal_2_$__cuda_sm10x_tcgen05_guardrail_trap_unallocated_columns_being_dealloced)
        /*0014*/ 	.word	0x00000008


	//----- nvinfo : EIATTR_FRAME_SIZE
	.align		4
.L_21:
        /*0018*/ 	.byte	0x04, 0x11
        /*001a*/ 	.short	(.L_23 - .L_22)
	.align		4
.L_22:
        /*001c*/ 	.word	index@($__internal_1_$__cuda_sm10x_tcgen05_guardrail_trap_phase_invalid_during_alloc)
        /*0020*/ 	.word	0x00000008


	//----- nvinfo : EIATTR_FRAME_SIZE
	.align		4
.L_23:
        /*0024*/ 	.byte	0x04, 0x11
        /*0026*/ 	.short	(.L_25 - .L_24)
	.align		4
.L_24:
        /*0028*/ 	.word	index@($__internal_0_$__cuda_sm10x_tcgen05_guardrail_trap_col_being_dealloced_not_returned_by_alloc)
        /*002c*/ 	.word	0x00000008


	//----- nvinfo : EIATTR_FRAME_SIZE
	.align		4
.L_25:
        /*0030*/ 	.byte	0x04, 0x11
        /*0032*/ 	.short	(.L_27 - .L_26)
	.align		4
.L_26:
        /*0034*/ 	.word	index@(_ZN7cutlass13device_kernelINS_4conv6kernel13ConvUniversalINS1_16ConvProblemShapeILNS1_8OperatorE0ELi3EEENS1_10collective14CollectiveConvINS1_47MainloopSm100TmaUmmaWarpSpecializedImplicitGemmILS5_0ELi6ELi3ELi1ELi2EN4cute5tupleIJNSA_1CILi2EEENSC_ILi1EEESE_EEEEENSB_IJNSC_ILi64EEESH_NSB_IJSH_EEEEEENS_10tfloat32_tESK_NSA_8TiledMMAINSA_8MMA_AtomIJNSA_17SM100_MMA_TF32_SSISK_SK_fLi64ELi64ELNSA_4UMMA5MajorE0ELSP_0ELNSO_7ScaleInE0ELSQ_0EEEEEENSA_6LayoutINSB_IJSE_SE_SE_EEENSB_IJNSC_ILi0EEESV_SV_EEEEENSB_IJNSA_10UnderscoreESY_SY_EEEEENS7_6detail27Sm100ImplicitGemmTileTraitsINSA_20SM90_TMA_LOAD_IM2COLENSA_14ComposedLayoutINSA_7SwizzleILi3ELi4ELi3EEENSA_18smem_ptr_flag_bitsILi32EEENST_INSB_IJNSC_ILi8EEENSC_ILi32EEEEEENSB_IJS1A_SE_EEEEEEEvEENS12_INSA_23SM90_TMA_LOAD_MULTICASTES1E_vEEEENS_8epilogue10collective18CollectiveEpilogueINS1J_23Sm100TmaWarpSpecializedILi3ELi2ELi16ELb1ELb0EEEJSJ_NSB_IJNST_ISH_SE_EENST_IS1A_SE_EEEEESK_NSB_IJNSB_IJllllEEESE_SV_EEESK_S1S_NS1J_6fusion15FusionCallbacksIS1N_NS1T_17LinearCombinationISK_fSK_fLNS_15FloatRoundStyleE2EEESJ_S1Q_JEEENSA_5SM1004TMEM4LOAD26SM100_TMEM_LOAD_16dp128b8xES13_S1E_NSA_17SM75_U32x4_LDSM_NENSA_21SM90_TMA_STORE_IM2COLES1E_NSA_17SM90_U32x4_STSM_NENSA_39AutoVectorizingCopyWithAssumedAlignmentILi128EEEEEEvvEEEEvNT_6ParamsE)
        /*0038*/ 	.word	0x00000008


	//----- nvinfo : EIATTR_MIN_STACK_SIZE
	.align		4
.L_27:
        /*003c*/ 	.byte	0x04, 0x12
        /*003e*/ 	.short	(.L_29 - .L_28)
	.align		4
.L_28:
        /*0040*/ 	.word	index@(_ZN7cutlass13device_kernelINS_4conv6kernel13ConvUniversalINS1_16ConvProblemShapeILNS1_8OperatorE0ELi3EEENS1_10collective14CollectiveConvINS1_47MainloopSm100TmaUmmaWarpSpecializedImplicitGemmILS5_0ELi6ELi3ELi1ELi2EN4cute5tupleIJNSA_1CILi2EEENSC_ILi1EEESE_EEEEENSB_IJNSC_ILi64EEESH_NSB_IJSH_EEEEEENS_10tfloat32_tESK_NSA_8TiledMMAINSA_8MMA_AtomIJNSA_17SM100_MMA_TF32_SSISK_SK_fLi64ELi64ELNSA_4UMMA5MajorE0ELSP_0ELNSO_7ScaleInE0ELSQ_0EEEEEENSA_6LayoutINSB_IJSE_SE_SE_EEENSB_IJNSC_ILi0EEESV_SV_EEEEENSB_IJNSA_10UnderscoreESY_SY_EEEEENS7_6detail27Sm100ImplicitGemmTileTraitsINSA_20SM90_TMA_LOAD_IM2COLENSA_14ComposedLayoutINSA_7SwizzleILi3ELi4ELi3EEENSA_18smem_ptr_flag_bitsILi32EEENST_INSB_IJNSC_ILi8EEENSC_ILi32EEEEEENSB_IJS1A_SE_EEEEEEEvEENS12_INSA_23SM90_TMA_LOAD_MULTICASTES1E_vEEEENS_8epilogue10collective18CollectiveEpilogueINS1J_23Sm100TmaWarpSpecializedILi3ELi2ELi16ELb1ELb0EEEJSJ_NSB_IJNST_ISH_SE_EENST_IS1A_SE_EEEEESK_NSB_IJNSB_IJllllEEESE_SV_EEESK_S1S_NS1J_6fusion15FusionCallbacksIS1N_NS1T_17LinearCombinationISK_fSK_fLNS_15FloatRoundStyleE2EEESJ_S1Q_JEEENSA_5SM1004TMEM4LOAD26SM100_TMEM_LOAD_16dp128b8xES13_S1E_NSA_17SM75_U32x4_LDSM_NENSA_21SM90_TMA_STORE_IM2COLES1E_NSA_17SM90_U32x4_STSM_NENSA_39AutoVectorizingCopyWithAssumedAlignmentILi128EEEEEEvvEEEEvNT_6ParamsE)
        /*0044*/ 	.word	0x00000008
.L_29:


//--------------------- .nv.compat                --------------------------
	.section	.nv.compat,"",@"SHT_CUDA_COMPAT_INFO"
	.align	4
        /*0000*/ 	.byte	0x02, 0x09, 0x01, 0x00, 0x02, 0x02, 0x02, 0x00, 0x02, 0x05, 0x05, 0x00, 0x03, 0x07, 0x01, 0x01
        /*0010*/ 	.byte	0x02, 0x03, 0x01, 0x00, 0x02, 0x06, 0x01, 0x00, 0x04, 0x0b, 0x08, 0x00, 0x09, 0x00, 0x00, 0x00
        /*0020*/ 	.byte	0x00, 0x00, 0x00, 0x00


//--------------------- .nv.info._ZN7cutlass13device_kernelINS_4conv6kernel13ConvUniversalINS1_16ConvProblemShapeILNS1_8OperatorE0ELi3EEENS1_10collective14CollectiveConvINS1_47MainloopSm100TmaUmmaWarpSpecializedImplicitGemmILS5_0ELi6ELi3ELi1ELi2EN4cute5tupleIJNSA_1CILi2EEENSC_ILi1EEESE_EEEEENSB_IJNSC_ILi64EEESH_NSB_IJSH_EEEEEENS_10tfloat32_tESK_NSA_8TiledMMAINSA_8MMA_AtomIJNSA_17SM100_MMA_TF32_SSISK_SK_fLi64ELi64ELNSA_4UMMA5MajorE0ELSP_0ELNSO_7ScaleInE0ELSQ_0EEEEEENSA_6LayoutINSB_IJSE_SE_SE_EEENSB_IJNSC_ILi0EEESV_SV_EEEEENSB_IJNSA_10UnderscoreESY_SY_EEEEENS7_6detail27Sm100ImplicitGemmTileTraitsINSA_20SM90_TMA_LOAD_IM2COLENSA_14ComposedLayoutINSA_7SwizzleILi3ELi4ELi3EEENSA_18smem_ptr_flag_bitsILi32EEENST_INSB_IJNSC_ILi8EEENSC_ILi32EEEEEENSB_IJS1A_SE_EEEEEEEvEENS12_INSA_23SM90_TMA_LOAD_MULTICASTES1E_vEEEENS_8epilogue10collective18CollectiveEpilogueINS1J_23Sm100TmaWarpSpecializedILi3ELi2ELi16ELb1ELb0EEEJSJ_NSB_IJNST_ISH_SE_EENST_IS1A_SE_EEEEESK_NSB_IJNSB_IJllllEEESE_SV_EEESK_S1S_NS1J_6fusion15FusionCallbacksIS1N_NS1T_17LinearCombinationISK_fSK_fLNS_15FloatRoundStyleE2EEESJ_S1Q_JEEENSA_5SM1004TMEM4LOAD26SM100_TMEM_LOAD_16dp128b8xES13_S1E_NSA_17SM75_U32x4_LDSM_NENSA_21SM90_TMA_STORE_IM2COLES1E_NSA_17SM90_U32x4_STSM_NENSA_39AutoVectorizingCopyWithAssumedAlignmentILi128EEEEEEvvEEEEvNT_6ParamsE --------------------------
	.section	.nv.info._ZN7cutlass13device_kernelINS_4conv6kernel13ConvUniversalINS1_16ConvProblemShapeILNS1_8OperatorE0ELi3EEENS1_10collective14CollectiveConvINS1_47MainloopSm100TmaUmmaWarpSpecializedImplicitGemmILS5_0ELi6ELi3ELi1ELi2EN4cute5tupleIJNSA_1CILi2EEENSC_ILi1EEESE_EEEEENSB_IJNSC_ILi64EEESH_NSB_IJSH_EEEEEENS_10tfloat32_tESK_NSA_8TiledMMAINSA_8MMA_AtomIJNSA_17SM100_MMA_TF32_SSISK_SK_fLi64ELi64ELNSA_4UMMA5MajorE0ELSP_0ELNSO_7ScaleInE0ELSQ_0EEEEEENSA_6LayoutINSB_IJSE_SE_SE_EEENSB_IJNSC_ILi0EEESV_SV_EEEEENSB_IJNSA_10UnderscoreESY_SY_EEEEENS7_6detail27Sm100ImplicitGemmTileTraitsINSA_20SM90_TMA_LOAD_IM2COLENSA_14ComposedLayoutINSA_7SwizzleILi3ELi4ELi3EEENSA_18smem_ptr_flag_bitsILi32EEENST_INSB_IJNSC_ILi8EEENSC_ILi32EEEEEENSB_IJS1A_SE_EEEEEEEvEENS12_INSA_23SM90_TMA_LOAD_MULTICASTES1E_vEEEENS_8epilogue10collective18CollectiveEpilogueINS1J_23Sm100TmaWarpSpecializedILi3ELi2ELi16ELb1ELb0EEEJSJ_NSB_IJNST_ISH_SE_EENST_IS1A_SE_EEEEESK_NSB_IJNSB_IJllllEEESE_SV_EEESK_S1S_NS1J_6fusion15FusionCallbacksIS1N_NS1T_17LinearCombinationISK_fSK_fLNS_15FloatRoundStyleE2EEESJ_S1Q_JEEENSA_5SM1004TMEM4LOAD26SM100_TMEM_LOAD_16dp128b8xES13_S1E_NSA_17SM75_U32x4_LDSM_NENSA_21SM90_TMA_STORE_IM2COLES1E_NSA_17SM90_U32x4_STSM_NENSA_39AutoVectorizingCopyWithAssumedAlignmentILi128EEEEEEvvEEEEvNT_6ParamsE,"",@"SHT_CUDA_INFO"
	.sectionflags	@""
	.align	4


	//----- nvinfo : EIATTR_CUDA_API_VERSION
	.align		4
        /*0000*/ 	.byte	0x04, 0x37
        /*0002*/ 	.short	(.L_31 - .L_30)
.L_30:
        /*0004*/ 	.word	0x00000082


	//----- nvinfo : EIATTR_KPARAM_INFO
	.align		4
.L_31:
        /*0008*/ 	.byte	0x04, 0x17
        /*000a*/ 	.short	(.L_33 - .L_32)
.L_32:
        /*000c*/ 	.word	0x00000000
        /*0010*/ 	.short	0x0000
        /*0012*/ 	.short	0x0000
        /*0014*/ 	.byte	0x00, 0xf0, 0x01, 0x24


	//----- nvinfo : EIATTR_AT_ENTRY_FRAGMENTS
	.align		4
.L_33:
        /*0018*/ 	.byte	0x04, 0x4f
        /*001a*/ 	.short	(.L_35 - .L_34)


	//   ....[0]....
.L_34:
        /*001c*/ 	.word	0x00000006


	//----- nvinfo : EIATTR_RESERVED_SMEM_USED
	.align		4
.L_35:
        /*0020*/ 	.byte	0x01, 0x41
	.zero		2


	//----- nvinfo : EIATTR_SPARSE_MMA_MASK
	.align		4
        /*0024*/ 	.byte	0x03, 0x50
        /*0026*/ 	.short	0x0000


	//----- nvinfo : EIATTR_TCGEN05_1CTA_USED
	.align		4
        /*0028*/ 	.byte	0x01, 0x51
	.zero		2


	//----- nvinfo : EIATTR_MAXREG_COUNT
	.align		4
        /*002c*/ 	.byte	0x03, 0x1b
        /*002e*/ 	.short	0x00ff


	//----- nvinfo : EIATTR_NUM_BARRIERS
	.align		4
        /*0030*/ 	.byte	0x02, 0x4c
        /*0032*/ 	.byte	0x07
	.zero		1


	//----- nvinfo : EIATTR_EXTERNS
	.align		4
        /*0034*/ 	.byte	0x04, 0x0f
        /*0036*/ 	.short	(.L_37 - .L_36)


	//   ....[0]....
	.align		4
.L_36:
        /*0038*/ 	.word	index@(__assertfail)


	//----- nvinfo : EIATTR_MERCURY_ISA_VERSION
	.align		4
.L_37:
        /*003c*/ 	.byte	0x03, 0x5f
        /*003e*/ 	.short	0x0101


	//----- nvinfo : EIATTR_INT_WARP_WIDE_INSTR_OFFSETS
	.align		4
        /*0040*/ 	.byte	0x04, 0x31
        /*0042*/ 	.short	(.L_39 - .L_38)


	//   ....[0]....
.L_38:
        /*0044*/ 	.word	0x000079f0


	//   ....[1]....
        /*0048*/ 	.word	0x00007a10


	//   ....[2]....
        /*004c*/ 	.word	0x00007a40


	//   ....[3]....
        /*0050*/ 	.word	0x00008770


	//   ....[4]....
        /*0054*/ 	.word	0x000088a0


	//   ....[5]....
        /*0058*/ 	.word	0x00008a30


	//   ....[6]....
        /*005c*/ 	.word	0x00008ae0


	//----- nvinfo : EIATTR_COOP_GROUP_MASK_REGIDS
	.align		4
.L_39:
        /*0060*/ 	.byte	0x04, 0x29
        /*0062*/ 	.short	(.L_41 - .L_40)


	//   ....[0]....
.L_40:
        /*0064*/ 	.word	0xffffffff


	//   ....[1]....
        /*0068*/ 	.word	0xffffffff


	//   ....[2]....
        /*006c*/ 	.word	0xffffffff


	//   ....[3]....
        /*0070*/ 	.word	0xffffffff


	//   ....[4]....
        /*0074*/ 	.word	0xffffffff


	//   ....[5]....
        /*0078*/ 	.word	0xffffffff


	//   ....[6]....
        /*007c*/ 	.word	0xffffffff


	//   ....[7]....
        /*0080*/ 	.word	0xffffffff


	//   ....[8]....
        /*0084*/ 	.word	0xffffffff


	//   ....[9]....
        /*0088*/ 	.word	0xffffffff


	//   ....[10]....
        /*008c*/ 	.word	0xffffffff


	//   ....[11]....
        /*0090*/ 	.word	0xffffffff


	//   ....[12]....
        /*0094*/ 	.word	0xffffffff


	//----- nvinfo : EIATTR_COOP_GROUP_INSTR_OFFSETS
	.align		4
.L_41:
        /*0098*/ 	.byte	0x04, 0x28
        /*009a*/ 	.short	(.L_43 - .L_42)


	//   ....[0]....
.L_42:
        /*009c*/ 	.word	0x00000090


	//   ....[1]....
        /*00a0*/ 	.word	0x00000500


	//   ....[2]....
        /*00a4*/ 	.word	0x000006e0


	//   ....[3]....
        /*00a8*/ 	.word	0x00000860


	//   ....[4]....
        /*00ac*/ 	.word	0x00000960


	//   ....[5]....
        /*00b0*/ 	.word	0x00000ab0


	//   ....[6]....
        /*00b4*/ 	.word	0x00000ca0


	//   ....[7]....
        /*00b8*/ 	.word	0x00005ce0


	//   ....[8]....
        /*00bc*/ 	.word	0x00006b10


	//   ....[9]....
        /*00c0*/ 	.word	0x00006d20


	//   ....[10]....
        /*00c4*/ 	.word	0x00006d50


	//   ....[11]....
        /*00c8*/ 	.word	0x000078d0


	//   ....[12]....
        /*00cc*/ 	.word	0x00007b10


	//----- nvinfo : EIATTR_VRC_CTA_INIT_COUNT
	.align		4
.L_43:
        /*00d0*/ 	.byte	0x02, 0x4a
        /*00d2*/ 	.byte	0x80
	.zero		1


	//----- nvinfo : EIATTR_SYSCALL_OFFSETS
	.align		4
        /*00d4*/ 	.byte	0x04, 0x46
        /*00d6*/ 	.short	(.L_45 - .L_44)


	//   ....[0]....
.L_44:
        /*00d8*/ 	.word	0x00009810


	//   ....[1]....
        /*00dc*/ 	.word	0x00009900


	//   ....[2]....
        /*00e0*/ 	.word	0x0000a390


	//   ....[3]....
        /*00e4*/ 	.word	0x0000ae20


	//----- nvinfo : EIATTR_MBARRIER_INSTR_OFFSETS
	.align		4
.L_45:
        /*00e8*/ 	.byte	0x04, 0x39
        /*00ea*/ 	.short	(.L_47 - .L_46)


	//   ....[0]....
.L_46:
        /*00ec*/ 	.word	0x00000610
        /*00f0*/ 	.word	0x000000ff
        /*00f4*/ 	.word	0x00000000
        /*00f8*/ 	.short	0x0100
        /*00fa*/ 	.byte	0x04
	.zero		1


	//   ....[1]....
        /*00fc*/ 	.word	0x00000620
        /*0100*/ 	.word	0x000000ff
        /*0104*/ 	.word	0x00000030
        /*0108*/ 	.short	0x0100
        /*010a*/ 	.byte	0x04
	.zero		1


	//   ....[2]....
        /*010c*/ 	.word	0x00000630
        /*0110*/ 	.word	0x000000ff
        /*0114*/ 	.word	0x00000008
        /*0118*/ 	.short	0x0100
        /*011a*/ 	.byte	0x04
	.zero		1


	//   ....[3]....
        /*011c*/ 	.word	0x00000640
        /*0120*/ 	.word	0x000000ff
        /*0124*/ 	.word	0x00000038
        /*0128*/ 	.short	0x0100
        /*012a*/ 	.byte	0x04
	.zero		1


	//   ....[4]....
        /*012c*/ 	.word	0x00000650
        /*0130*/ 	.word	0x000000ff
        /*0134*/ 	.word	0x00000010
        /*0138*/ 	.short	0x0100
        /*013a*/ 	.byte	0x04
	.zero		1


	//   ....[5]....
        /*013c*/ 	.word	0x00000660
        /*0140*/ 	.word	0x000000ff
        /*0144*/ 	.word	0x00000040
        /*0148*/ 	.short	0x0100
        /*014a*/ 	.byte	0x04
	.zero		1


	//   ....[6]....
        /*014c*/ 	.word	0x00000670
        /*0150*/ 	.word	0x000000ff
        /*0154*/ 	.word	0x00000018
        /*0158*/ 	.short	0x0100
        /*015a*/ 	.byte	0x04
	.zero		1


	//   ....[7]....
        /*015c*/ 	.word	0x00000680
        /*0160*/ 	.word	0x000000ff
        /*0164*/ 	.word	0x00000048
        /*0168*/ 	.short	0x0100
        /*016a*/ 	.byte	0x04
	.zero		1


	//   ....[8]....
        /*016c*/ 	.word	0x00000690
        /*0170*/ 	.word	0x000000ff
        /*0174*/ 	.word	0x00000020
        /*0178*/ 	.short	0x0100
        /*017a*/ 	.byte	0x04
	.zero		1


	//   ....[9]....
        /*017c*/ 	.word	0x000006a0
        /*0180*/ 	.word	0x000000ff
        /*0184*/ 	.word	0x00000050
        /*0188*/ 	.short	0x0100
        /*018a*/ 	.byte	0x04
	.zero		1


	//   ....[10]....
        /*018c*/ 	.word	0x000006b0
        /*0190*/ 	.word	0x000000ff
        /*0194*/ 	.word	0x00000028
        /*0198*/ 	.short	0x0100
        /*019a*/ 	.byte	0x04
	.zero		1


	//   ....[11]....
        /*019c*/ 	.word	0x000006c0
        /*01a0*/ 	.word	0x000000ff
        /*01a4*/ 	.word	0x00000058
        /*01a8*/ 	.short	0x0100
        /*01aa*/ 	.byte	0x04
	.zero		1


	//   ....[12]....
        /*01ac*/ 	.word	0x000007f0
        /*01b0*/ 	.word	0x000000ff
        /*01b4*/ 	.word	0x00000060
        /*01b8*/ 	.short	0x0100
        /*01ba*/ 	.byte	0x04
	.zero		1


	//   ....[13]....
        /*01bc*/ 	.word	0x00000800
        /*01c0*/ 	.word	0x000000ff
        /*01c4*/ 	.word	0x00000078
        /*01c8*/ 	.short	0x0100
        /*01ca*/ 	.byte	0x04
	.zero		1


	//   ....[14]....
        /*01cc*/ 	.word	0x00000810
        /*01d0*/ 	.word	0x000000ff
        /*01d4*/ 	.word	0x00000068
        /*01d8*/ 	.short	0x0100
        /*01da*/ 	.byte	0x04
	.zero		1


	//   ....[15]....
        /*01dc*/ 	.word	0x00000820
        /*01e0*/ 	.word	0x000000ff
        /*01e4*/ 	.word	0x00000080
        /*01e8*/ 	.short	0x0100
        /*01ea*/ 	.byte	0x04
	.zero		1


	//   ....[16]....
        /*01ec*/ 	.word	0x00000830
        /*01f0*/ 	.word	0x000000ff
        /*01f4*/ 	.word	0x00000070
        /*01f8*/ 	.short	0x0100
        /*01fa*/ 	.byte	0x04
	.zero		1


	//   ....[17]....
        /*01fc*/ 	.word	0x00000840
        /*0200*/ 	.word	0x000000ff
        /*0204*/ 	.word	0x00000088
        /*0208*/ 	.short	0x0100
        /*020a*/ 	.byte	0x04
	.zero		1


	//   ....[18]....
        /*020c*/ 	.word	0x00000930
        /*0210*/ 	.word	0x000000ff
        /*0214*/ 	.word	0x00000090
        /*0218*/ 	.short	0x0100
        /*021a*/ 	.byte	0x06
	.zero		1


	//   ....[19]....
        /*021c*/ 	.word	0x00000940
        /*0220*/ 	.word	0x000000ff
        /*0224*/ 	.word	0x00000098
        /*0228*/ 	.short	0x0100
        /*022a*/ 	.byte	0x06
	.zero		1


	//   ....[20]....
        /*022c*/ 	.word	0x00000a80
        /*0230*/ 	.word	0x000000ff
        /*0234*/ 	.word	0x000000a0
        /*0238*/ 	.short	0x0100
        /*023a*/ 	.byte	0x06
	.zero		1


	//   ....[21]....
        /*023c*/ 	.word	0x00000a90
        /*0240*/ 	.word	0x000000ff
        /*0244*/ 	.word	0x000000a8
        /*0248*/ 	.short	0x0100
        /*024a*/ 	.byte	0x06
	.zero		1


	//   ....[22]....
        /*024c*/ 	.word	0x00000bc0
        /*0250*/ 	.word	0x000000ff
        /*0254*/ 	.word	0x000000b0
        /*0258*/ 	.short	0x0100
        /*025a*/ 	.byte	0x04
	.zero		1


	//   ....[23]....
        /*025c*/ 	.word	0x00000bd0
        /*0260*/ 	.word	0x000000ff
        /*0264*/ 	.word	0x000000c0
        /*0268*/ 	.short	0x0100
        /*026a*/ 	.byte	0x04
	.zero		1


	//   ....[24]....
        /*026c*/ 	.word	0x00000be0
        /*0270*/ 	.word	0x000000ff
        /*0274*/ 	.word	0x000000b8
        /*0278*/ 	.short	0x0100
        /*027a*/ 	.byte	0x04
	.zero		1


	//   ....[25]....
        /*027c*/ 	.word	0x00000bf0
        /*0280*/ 	.word	0x000000ff
        /*0284*/ 	.word	0x000000c8
        /*0288*/ 	.short	0x0100
        /*028a*/ 	.byte	0x04
	.zero		1


	//   ....[26]....
        /*028c*/ 	.word	0x00001800
        /*0290*/ 	.word	0x000000ff
        /*0294*/ 	.word	0x00000030
        /*0298*/ 	.short	0x010a
        /*029a*/ 	.byte	0x04
	.zero		1


	//   ....[27]....
        /*029c*/ 	.word	0x000027c0
        /*02a0*/ 	.word	0x000000ff
        /*02a4*/ 	.word	0x00000030
        /*02a8*/ 	.short	0x010a
        /*02aa*/ 	.byte	0x04
	.zero		1


	//   ....[28]....
        /*02ac*/ 	.word	0x00002bf0
        /*02b0*/ 	.word	0x000000ff
        /*02b4*/ 	.word	0x00000030
        /*02b8*/ 	.short	0x010a
        /*02ba*/ 	.byte	0x05
	.zero		1


	//   ....[29]....
        /*02bc*/ 	.word	0x00003a70
        /*02c0*/ 	.word	0x000000ff
        /*02c4*/ 	.word	0x00000098
        /*02c8*/ 	.short	0x0101
        /*02ca*/ 	.byte	0x1f
	.zero		1


	//   ....[30]....
        /*02cc*/ 	.word	0x00003a90
        /*02d0*/ 	.word	0x000000ff
        /*02d4*/ 	.word	0x00000030
        /*02d8*/ 	.short	0x010a
        /*02da*/ 	.byte	0x04
	.zero		1


	//   ....[31]....
        /*02dc*/ 	.word	0x00004980
        /*02e0*/ 	.word	0x000000ff
        /*02e4*/ 	.word	0x00000030
        /*02e8*/ 	.short	0x010a
        /*02ea*/ 	.byte	0x04
	.zero		1


	//   ....[32]....
        /*02ec*/ 	.word	0x00004d70
        /*02f0*/ 	.word	0x000000ff
        /*02f4*/ 	.word	0x00000030
        /*02f8*/ 	.short	0x010a
        /*02fa*/ 	.byte	0x05
	.zero		1


	//   ....[33]....
        /*02fc*/ 	.word	0x00005cf0
        /*0300*/ 	.word	0x000000ff
        /*0304*/ 	.word	0x000000a0
        /*0308*/ 	.short	0x010a
        /*030a*/ 	.byte	0x1f
	.zero		1


	//   ....[34]....
        /*030c*/ 	.word	0x00005dd0
        /*0310*/ 	.word	0x000000ff
        /*0314*/ 	.word	0x00000000
        /*0318*/ 	.short	0x0101
        /*031a*/ 	.byte	0x04
	.zero		1


	//   ....[35]....
        /*031c*/ 	.word	0x000064a0
        /*0320*/ 	.word	0x000000ff
        /*0324*/ 	.word	0x00000000
        /*0328*/ 	.short	0x010a
        /*032a*/ 	.byte	0x04
	.zero		1


	//   ....[36]....
        /*032c*/ 	.word	0x00006530
        /*0330*/ 	.word	0x000000ff
        /*0334*/ 	.word	0x00000000
        /*0338*/ 	.short	0x010a
        /*033a*/ 	.byte	0x05
	.zero		1


	//   ....[37]....
        /*033c*/ 	.word	0x000065c0
        /*0340*/ 	.word	0x000000ff
        /*0344*/ 	.word	0x00000000
        /*0348*/ 	.short	0x010a
        /*034a*/ 	.byte	0x05
	.zero		1


	//   ....[38]....
        /*034c*/ 	.word	0x00006650
        /*0350*/ 	.word	0x000000ff
        /*0354*/ 	.word	0x00000000
        /*0358*/ 	.short	0x010a
        /*035a*/ 	.byte	0x05
	.zero		1


	//   ....[39]....
        /*035c*/ 	.word	0x000066e0
        /*0360*/ 	.word	0x000000ff
        /*0364*/ 	.word	0x00000000
        /*0368*/ 	.short	0x010a
        /*036a*/ 	.byte	0x05
	.zero		1


	//   ....[40]....
        /*036c*/ 	.word	0x00006780
        /*0370*/ 	.word	0x00000000
        /*0374*/ 	.word	0x00000000
        /*0378*/ 	.short	0x010a
        /*037a*/ 	.byte	0xff
	.zero		1


	//   ....[41]....
        /*037c*/ 	.word	0x000068d0
        /*0380*/ 	.word	0x000000ff
        /*0384*/ 	.word	0x000000a8
        /*0388*/ 	.short	0x010a
        /*038a*/ 	.byte	0x04
	.zero		1


	//   ....[42]....
        /*038c*/ 	.word	0x00006970
        /*0390*/ 	.word	0x000000ff
        /*0394*/ 	.word	0x000000a0
        /*0398*/ 	.short	0x010a
        /*039a*/ 	.byte	0x04
	.zero		1


	//   ....[43]....
        /*039c*/ 	.word	0x00006a10
        /*03a0*/ 	.word	0x000000ff
        /*03a4*/ 	.word	0x00000000
        /*03a8*/ 	.short	0x0101
        /*03aa*/ 	.byte	0x05
	.zero		1


	//   ....[44]....
        /*03ac*/ 	.word	0x00006a50
        /*03b0*/ 	.word	0x000000ff
        /*03b4*/ 	.word	0x000000a8
        /*03b8*/ 	.short	0x0106
        /*03ba*/ 	.byte	0x04
	.zero		1


	//   ....[45]....
        /*03bc*/ 	.word	0x00006a90
        /*03c0*/ 	.word	0x00000000
        /*03c4*/ 	.word	0x000000a8
        /*03c8*/ 	.short	0x010a
        /*03ca*/ 	.byte	0xff
	.zero		1


	//   ....[46]....
        /*03cc*/ 	.word	0x000070a0
        /*03d0*/ 	.word	0x000000ff
        /*03d4*/ 	.word	0x000000a0
        /*03d8*/ 	.short	0x010a
        /*03da*/ 	.byte	0x17
	.zero		1


	//   ....[47]....
        /*03dc*/ 	.word	0x00007150
        /*03e0*/ 	.word	0x000000ff
        /*03e4*/ 	.word	0x00000000
        /*03e8*/ 	.short	0x0101
        /*03ea*/ 	.byte	0x1d
	.zero		1


	//   ....[48]....
        /*03ec*/ 	.word	0x00007160
        /*03f0*/ 	.word	0x000000ff
        /*03f4*/ 	.word	0x000000c0
        /*03f8*/ 	.short	0x010a
        /*03fa*/ 	.byte	0x1c
	.zero		1


	//   ....[49]....
        /*03fc*/ 	.word	0x00007200
        /*0400*/ 	.word	0x000000ff
        /*0404*/ 	.word	0x00000000
        /*0408*/ 	.short	0x010a
        /*040a*/ 	.byte	0x04
	.zero		1


	//   ....[50]....
        /*040c*/ 	.word	0x00007260
        /*0410*/ 	.word	0x000000ff
        /*0414*/ 	.word	0x00000000
        /*0418*/ 	.short	0x010a
        /*041a*/ 	.byte	0x15
	.zero		1


	//   ....[51]....
        /*041c*/ 	.word	0x000073a0
        /*0420*/ 	.word	0x000000ff
        /*0424*/ 	.word	0x00000000
        /*0428*/ 	.short	0x010a
        /*042a*/ 	.byte	0x05
	.zero		1


	//   ....[52]....
        /*042c*/ 	.word	0x00007820
        /*0430*/ 	.word	0x000000ff
        /*0434*/ 	.word	0x00000000
        /*0438*/ 	.short	0x010a
        /*043a*/ 	.byte	0x04
	.zero		1


	//   ....[53]....
        /*043c*/ 	.word	0x000078b0
        /*0440*/ 	.word	0x000000ff
        /*0444*/ 	.word	0x00000000
        /*0448*/ 	.short	0x010a
        /*044a*/ 	.byte	0x04
	.zero		1


	//   ....[54]....
        /*044c*/ 	.word	0x00007e00
        /*0450*/ 	.word	0x000000ff
        /*0454*/ 	.word	0x000000a0
        /*0458*/ 	.short	0x010a
        /*045a*/ 	.byte	0x18
	.zero		1


	//   ....[55]....
        /*045c*/ 	.word	0x00007ea0
        /*0460*/ 	.word	0x000000ff
        /*0464*/ 	.word	0x00000000
        /*0468*/ 	.short	0x0101
        /*046a*/ 	.byte	0x1f
	.zero		1


	//   ....[56]....
        /*046c*/ 	.word	0x000083e0
        /*0470*/ 	.word	0x000000ff
        /*0474*/ 	.word	0x00000098
        /*0478*/ 	.short	0x010a
        /*047a*/ 	.byte	0x18
	.zero		1


	//   ....[57]....
        /*047c*/ 	.word	0x000085d0
        /*0480*/ 	.word	0x000000ff
        /*0484*/ 	.word	0x00000078
        /*0488*/ 	.short	0x010a
        /*048a*/ 	.byte	0x07
	.zero		1


	//   ....[58]....
        /*048c*/ 	.word	0x00008930
        /*0490*/ 	.word	0x000000ff
        /*0494*/ 	.word	0x00000060
        /*0498*/ 	.short	0x010b
        /*049a*/ 	.byte	0x07
	.zero		1


	//   ....[59]....
        /*049c*/ 	.word	0x00008940
        /*04a0*/ 	.word	0x000000ff
        /*04a4*/ 	.word	0x00000000
        /*04a8*/ 	.short	0x0101
        /*04aa*/ 	.byte	0x06
	.zero		1


	//   ....[60]....
        /*04ac*/ 	.word	0x00008950
        /*04b0*/ 	.word	0x000000ff
        /*04b4*/ 	.word	0x00000078
        /*04b8*/ 	.short	0x010a
        /*04ba*/ 	.byte	0x04
	.zero		1


	//   ....[61]....
        /*04bc*/ 	.word	0x00008b80
        /*04c0*/ 	.word	0x000000ff
        /*04c4*/ 	.word	0x00000060
        /*04c8*/ 	.short	0x010b
        /*04ca*/ 	.byte	0x04
	.zero		1


	//   ....[62]....
        /*04cc*/ 	.word	0x00008b90
        /*04d0*/ 	.word	0x000000ff
        /*04d4*/ 	.word	0x00000000
        /*04d8*/ 	.short	0x0101
        /*04da*/ 	.byte	0x05
	.zero		1


	//   ....[63]....
        /*04dc*/ 	.word	0x00008be0
        /*04e0*/ 	.word	0x000000ff
        /*04e4*/ 	.word	0x00000000
        /*04e8*/ 	.short	0x010a
        /*04ea*/ 	.byte	0x04
	.zero		1


	//   ....[64]....
        /*04ec*/ 	.word	0x00008c70
        /*04f0*/ 	.word	0x000000ff
        /*04f4*/ 	.word	0x00000000
        /*04f8*/ 	.short	0x010a
        /*04fa*/ 	.byte	0x05
	.zero		1


	//   ....[65]....
        /*04fc*/ 	.word	0x00008d10
        /*0500*/ 	.word	0x00000000
        /*0504*/ 	.word	0x00000000
        /*0508*/ 	.short	0x010a
        /*050a*/ 	.byte	0xff
	.zero		1


	//   ....[66]....
        /*050c*/ 	.word	0x00009090
        /*0510*/ 	.word	0x000000ff
        /*0514*/ 	.word	0x000000a0
        /*0518*/ 	.short	0x010a
        /*051a*/ 	.byte	0x30
	.zero		1


	//   ....[67]....
        /*051c*/ 	.word	0x00009160
        /*0520*/ 	.word	0x000000ff
        /*0524*/ 	.word	0x00000000
        /*0528*/ 	.short	0x0101
        /*052a*/ 	.byte	0x04
	.zero		1


	//   ....[68]....
        /*052c*/ 	.word	0x00009e00
        /*0530*/ 	.word	0x00000003
        /*0534*/ 	.word	0x00000060
        /*0538*/ 	.short	0x010a
        /*053a*/ 	.byte	0xff
	.zero		1


	//   ....[69]....
        /*053c*/ 	.word	0x00009e80
        /*0540*/ 	.word	0x0000004f
        /*0544*/ 	.word	0x000000b0
        /*0548*/ 	.short	0x010a
        /*054a*/ 	.byte	0xff
	.zero		1


	//   ....[70]....
        /*054c*/ 	.word	0x0000a040
        /*0550*/ 	.word	0x00000003
        /*0554*/ 	.word	0x00000060
        /*0558*/ 	.short	0x010a
        /*055a*/ 	.byte	0xff
	.zero		1


	//   ....[71]....
        /*055c*/ 	.word	0x0000a270
        /*0560*/ 	.word	0x0000004f
        /*0564*/ 	.word	0x000000b0
        /*0568*/ 	.short	0x010a
        /*056a*/ 	.byte	0xff
	.zero		1


	//   ....[72]....
        /*056c*/ 	.word	0x0000ab40
        /*0570*/ 	.word	0x00000000
        /*0574*/ 	.word	0x00000000
        /*0578*/ 	.short	0x0101
        /*057a*/ 	.byte	0xff
	.zero		1


	//   ....[73]....
        /*057c*/ 	.word	0x0000ab50
        /*0580*/ 	.word	0x00000003
        /*0584*/ 	.word	0x00000060
        /*0588*/ 	.short	0x010a
        /*058a*/ 	.byte	0xff
	.zero		1


	//   ....[74]....
        /*058c*/ 	.word	0x0000ac20
        /*0590*/ 	.word	0x00000003
        /*0594*/ 	.word	0x00000060
        /*0598*/ 	.short	0x010a
        /*059a*/ 	.byte	0xff
	.zero		1


	//   ....[75]....
        /*059c*/ 	.word	0x0000b250
        /*05a0*/ 	.word	0x000000ff
        /*05a4*/ 	.word	0x00000000
        /*05a8*/ 	.short	0x0101
        /*05aa*/ 	.byte	0x04
	.zero		1


	//   ....[76]....
        /*05ac*/ 	.word	0x0000b640
        /*05b0*/ 	.word	0x00000002
        /*05b4*/ 	.word	0x00000000
        /*05b8*/ 	.short	0x0101
        /*05ba*/ 	.byte	0xff
	.zero		1


	//   ....[77]....
        /*05bc*/ 	.word	0x0000b8d0
        /*05c0*/ 	.word	0x000000ff
        /*05c4*/ 	.word	0x00000000
        /*05c8*/ 	.short	0x0101
        /*05ca*/ 	.byte	0x04
	.zero		1


	//   ....[78]....
        /*05cc*/ 	.word	0x0000b920
        /*05d0*/ 	.word	0x0000002e
        /*05d4*/ 	.word	0x00000030
        /*05d8*/ 	.short	0x010a
        /*05da*/ 	.byte	0xff
	.zero		1


	//   ....[79]....
        /*05dc*/ 	.word	0x0000b9a0
        /*05e0*/ 	.word	0x0000002e
        /*05e4*/ 	.word	0x00000030
        /*05e8*/ 	.short	0x010a
        /*05ea*/ 	.byte	0xff
	.zero		1


	//   ....[80]....
        /*05ec*/ 	.word	0x0000ba00
        /*05f0*/ 	.word	0x00000000
        /*05f4*/ 	.word	0x000000a0
        /*05f8*/ 	.short	0x010a
        /*05fa*/ 	.byte	0xff
	.zero		1


	//   ....[81]....
        /*05fc*/ 	.word	0x0000ba60
        /*0600*/ 	.word	0x00000000
        /*0604*/ 	.word	0x00000000
        /*0608*/ 	.short	0x010a
        /*060a*/ 	.byte	0xff
	.zero		1


	//   ....[82]....
        /*060c*/ 	.word	0x0000bac0
        /*0610*/ 	.word	0x00000000
        /*0614*/ 	.word	0x00000000
        /*0618*/ 	.short	0x010a
        /*061a*/ 	.byte	0xff
	.zero		1


	//   ....[83]....
        /*061c*/ 	.word	0x0000bb20
        /*0620*/ 	.word	0x00000000
        /*0624*/ 	.word	0x00000000
        /*0628*/ 	.short	0x010a
        /*062a*/ 	.byte	0xff
	.zero		1


	//   ....[84]....
        /*062c*/ 	.word	0x0000bb80
        /*0630*/ 	.word	0x00000000
        /*0634*/ 	.word	0x00000000
        /*0638*/ 	.short	0x010a
        /*063a*/ 	.byte	0xff
	.zero		1


	//   ....[85]....
        /*063c*/ 	.word	0x0000bbe0
        /*0640*/ 	.word	0x00000000
        /*0644*/ 	.word	0x00000000
        /*0648*/ 	.short	0x010a
        /*064a*/ 	.byte	0xff
	.zero		1


	//   ....[86]....
        /*064c*/ 	.word	0x0000bc40
        /*0650*/ 	.word	0x00000004
        /*0654*/ 	.word	0x000000a8
        /*0658*/ 	.short	0x010a
        /*065a*/ 	.byte	0xff
	.zero		1


	//   ....[87]....
        /*065c*/ 	.word	0x0000bca0
        /*0660*/ 	.word	0x00000004
        /*0664*/ 	.word	0x000000a0
        /*0668*/ 	.short	0x010a
        /*066a*/ 	.byte	0xff
	.zero		1


	//   ....[88]....
        /*066c*/ 	.word	0x0000bd00
        /*0670*/ 	.word	0x00000002
        /*0674*/ 	.word	0x000000a0
        /*0678*/ 	.short	0x010a
        /*067a*/ 	.byte	0xff
	.zero		1


	//   ....[89]....
        /*067c*/ 	.word	0x0000bd60
        /*0680*/ 	.word	0x00000005
        /*0684*/ 	.word	0x000000c0
        /*0688*/ 	.short	0x010a
        /*068a*/ 	.byte	0xff
	.zero		1


	//   ....[90]....
        /*068c*/ 	.word	0x0000bdc0
        /*0690*/ 	.word	0x00000002
        /*0694*/ 	.word	0x00000000
        /*0698*/ 	.short	0x010a
        /*069a*/ 	.byte	0xff
	.zero		1


	//   ....[91]....
        /*069c*/ 	.word	0x0000be20
        /*06a0*/ 	.word	0x00000002
        /*06a4*/ 	.word	0x00000000
        /*06a8*/ 	.short	0x010a
        /*06aa*/ 	.byte	0xff
	.zero		1


	//   ....[92]....
        /*06ac*/ 	.word	0x0000be80
        /*06b0*/ 	.word	0x00000002
        /*06b4*/ 	.word	0x00000000
        /*06b8*/ 	.short	0x010a
        /*06ba*/ 	.byte	0xff
	.zero		1


	//   ....[93]....
        /*06bc*/ 	.word	0x0000bee0
        /*06c0*/ 	.word	0x00000000
        /*06c4*/ 	.word	0x000000a0
        /*06c8*/ 	.short	0x010a
        /*06ca*/ 	.byte	0xff
	.zero		1


	//   ....[94]....
        /*06cc*/ 	.word	0x0000bf40
        /*06d0*/ 	.word	0x00000000
        /*06d4*/ 	.word	0x00000098
        /*06d8*/ 	.short	0x010a
        /*06da*/ 	.byte	0xff
	.zero		1


	//   ....[95]....
        /*06dc*/ 	.word	0x0000bfa0
        /*06e0*/ 	.word	0x00000002
        /*06e4*/ 	.word	0x00000078
        /*06e8*/ 	.short	0x010a
        /*06ea*/ 	.byte	0xff
	.zero		1


	//   ....[96]....
        /*06ec*/ 	.word	0x0000c000
        /*06f0*/ 	.word	0x00000000
        /*06f4*/ 	.word	0x00000078
        /*06f8*/ 	.short	0x010a
        /*06fa*/ 	.byte	0xff
	.zero		1


	//   ....[97]....
        /*06fc*/ 	.word	0x0000c060
        /*0700*/ 	.word	0x00000000
        /*0704*/ 	.word	0x00000000
        /*0708*/ 	.short	0x010a
        /*070a*/ 	.byte	0xff
	.zero		1


	//   ....[98]....
        /*070c*/ 	.word	0x0000c0c0
        /*0710*/ 	.word	0x00000000
        /*0714*/ 	.word	0x00000000
        /*0718*/ 	.short	0x010a
        /*071a*/ 	.byte	0xff
	.zero		1


	//   ....[99]....
        /*071c*/ 	.word	0x0000c120
        /*0720*/ 	.word	0x00000000
        /*0724*/ 	.word	0x000000a0
        /*0728*/ 	.short	0x010a
        /*072a*/ 	.byte	0xff
	.zero		1


	//   ....[100]....
        /*072c*/ 	.word	0x0000c170
        /*0730*/ 	.word	0x00000003
        /*0734*/ 	.word	0x00000060
        /*0738*/ 	.short	0x010a
        /*073a*/ 	.byte	0xff
	.zero		1


	//   ....[101]....
        /*073c*/ 	.word	0x0000c1c0
        /*0740*/ 	.word	0x0000004f
        /*0744*/ 	.word	0x000000b0
        /*0748*/ 	.short	0x010a
        /*074a*/ 	.byte	0xff
	.zero		1


	//   ....[102]....
        /*074c*/ 	.word	0x0000c210
        /*0750*/ 	.word	0x00000003
        /*0754*/ 	.word	0x00000060
        /*0758*/ 	.short	0x010a
        /*075a*/ 	.byte	0xff
	.zero		1


	//----- nvinfo : EIATTR_NUM_MBARRIERS
	.align		4
.L_47:
        /*075c*/ 	.byte	0x03, 0x38
        /*075e*/ 	.short	0x001a


	//----- nvinfo : EIATTR_EXIT_INSTR_OFFSETS
	.align		4
        /*0760*/ 	.byte	0x04, 0x1c
        /*0762*/ 	.short	(.L_49 - .L_48)


	//   ....[0]....
.L_48:
        /*0764*/ 	.word	0x000067b0


	//   ....[1]....
        /*0768*/ 	.word	0x00006a60


	//   ....[2]....
        /*076c*/ 	.word	0x00006ac0


	//   ....[3]....
        /*0770*/ 	.word	0x00007b20


	//   ....[4]....
        /*0774*/ 	.word	0x00008d40


	//   ....[5]....
        /*0778*/ 	.word	0x00008d80


	//   ....[6]....
        /*077c*/ 	.word	0x0000b7b0


	//   ....[7]....
        /*0780*/ 	.word	0x0000b830


	//   ....[8]....
        /*0784*/ 	.word	0x0000b860


	//   ....[9]....
        /*0788*/ 	.word	0x0000b8e0


	//----- nvinfo : EIATTR_MAX_THREADS
	.align		4
.L_49:
        /*078c*/ 	.byte	0x04, 0x05
        /*078e*/ 	.short	(.L_51 - .L_50)
.L_50:
        /*0790*/ 	.word	0x00000100
        /*0794*/ 	.word	0x00000001
        /*0798*/ 	.word	0x00000001


	//----- nvinfo : EIATTR_CRS_STACK_SIZE
	.align		4
.L_51:
        /*079c*/ 	.byte	0x04, 0x1e
        /*079e*/ 	.short	(.L_53 - .L_52)
.L_52:
        /*07a0*/ 	.word	0x00000000


	//----- nvinfo : EIATTR_CBANK_PARAM_SIZE
	.align		4
.L_53:
        /*07a4*/ 	.byte	0x03, 0x19
        /*07a6*/ 	.short	0x0900


	//----- nvinfo : EIATTR_PARAM_CBANK
	.align		4
        /*07a8*/ 	.byte	0x04, 0x0a
        /*07aa*/ 	.short	(.L_55 - .L_54)
	.align		4
.L_54:
        /*07ac*/ 	.word	index@(.nv.constant0._ZN7cutlass13device_kernelINS_4conv6kernel13ConvUniversalINS1_16ConvProblemShapeILNS1_8OperatorE0ELi3EEENS1_10collective14CollectiveConvINS1_47MainloopSm100TmaUmmaWarpSpecializedImplicitGemmILS5_0ELi6ELi3ELi1ELi2EN4cute5tupleIJNSA_1CILi2EEENSC_ILi1EEESE_EEEEENSB_IJNSC_ILi64EEESH_NSB_IJSH_EEEEEENS_10tfloat32_tESK_NSA_8TiledMMAINSA_8MMA_AtomIJNSA_17SM100_MMA_TF32_SSISK_SK_fLi64ELi64ELNSA_4UMMA5MajorE0ELSP_0ELNSO_7ScaleInE0ELSQ_0EEEEEENSA_6LayoutINSB_IJSE_SE_SE_EEENSB_IJNSC_ILi0EEESV_SV_EEEEENSB_IJNSA_10UnderscoreESY_SY_EEEEENS7_6detail27Sm100ImplicitGemmTileTraitsINSA_20SM90_TMA_LOAD_IM2COLENSA_14ComposedLayoutINSA_7SwizzleILi3ELi4ELi3EEENSA_18smem_ptr_flag_bitsILi32EEENST_INSB_IJNSC_ILi8EEENSC_ILi32EEEEEENSB_IJS1A_SE_EEEEEEEvEENS12_INSA_23SM90_TMA_LOAD_MULTICASTES1E_vEEEENS_8epilogue10collective18CollectiveEpilogueINS1J_23Sm100TmaWarpSpecializedILi3ELi2ELi16ELb1ELb0EEEJSJ_NSB_IJNST_ISH_SE_EENST_IS1A_SE_EEEEESK_NSB_IJNSB_IJllllEEESE_SV_EEESK_S1S_NS1J_6fusion15FusionCallbacksIS1N_NS1T_17LinearCombinationISK_fSK_fLNS_15FloatRoundStyleE2EEESJ_S1Q_JEEENSA_5SM1004TMEM4LOAD26SM100_TMEM_LOAD_16dp128b8xES13_S1E_NSA_17SM75_U32x4_LDSM_NENSA_21SM90_TMA_STORE_IM2COLES1E_NSA_17SM90_U32x4_STSM_NENSA_39AutoVectorizingCopyWithAssumedAlignmentILi128EEEEEEvvEEEEvNT_6ParamsE)
        /*07b0*/ 	.short	0x0380
        /*07b2*/ 	.short	0x0900


	//----- nvinfo : EIATTR_SW_WAR
	.align		4
.L_55:
        /*07b4*/ 	.byte	0x04, 0x36
        /*07b6*/ 	.short	(.L_57 - .L_56)
.L_56:
        /*07b8*/ 	.word	0x00000008
.L_57:


//--------------------- .nv.callgraph             --------------------------
	.section	.nv.callgraph,"",@"SHT_CUDA_CALLGRAPH"
	.align	4
	.sectionentsize	8
	.align		4
        /*0000*/ 	.word	0x00000000
	.align		4
        /*0004*/ 	.word	0xffffffff
	.align		4
        /*0008*/ 	.word	index@(_ZN7cutlass13device_kernelINS_4conv6kernel13ConvUniversalINS1_16ConvProblemShapeILNS1_8OperatorE0ELi3EEENS1_10collective14CollectiveConvINS1_47MainloopSm100TmaUmmaWarpSpecializedImplicitGemmILS5_0ELi6ELi3ELi1ELi2EN4cute5tupleIJNSA_1CILi2EEENSC_ILi1EEESE_EEEEENSB_IJNSC_ILi64EEESH_NSB_IJSH_EEEEEENS_10tfloat32_tESK_NSA_8TiledMMAINSA_8MMA_AtomIJNSA_17SM100_MMA_TF32_SSISK_SK_fLi64ELi64ELNSA_4UMMA5MajorE0ELSP_0ELNSO_7ScaleInE0ELSQ_0EEEEEENSA_6LayoutINSB_IJSE_SE_SE_EEENSB_IJNSC_ILi0EEESV_SV_EEEEENSB_IJNSA_10UnderscoreESY_SY_EEEEENS7_6detail27Sm100ImplicitGemmTileTraitsINSA_20SM90_TMA_LOAD_IM2COLENSA_14ComposedLayoutINSA_7SwizzleILi3ELi4ELi3EEENSA_18smem_ptr_flag_bitsILi32EEENST_INSB_IJNSC_ILi8EEENSC_ILi32EEEEEENSB_IJS1A_SE_EEEEEEEvEENS12_INSA_23SM90_TMA_LOAD_MULTICASTES1E_vEEEENS_8epilogue10collective18CollectiveEpilogueINS1J_23Sm100TmaWarpSpecializedILi3ELi2ELi16ELb1ELb0EEEJSJ_NSB_IJNST_ISH_SE_EENST_IS1A_SE_EEEEESK_NSB_IJNSB_IJllllEEESE_SV_EEESK_S1S_NS1J_6fusion15FusionCallbacksIS1N_NS1T_17LinearCombinationISK_fSK_fLNS_15FloatRoundStyleE2EEESJ_S1Q_JEEENSA_5SM1004TMEM4LOAD26SM100_TMEM_LOAD_16dp128b8xES13_S1E_NSA_17SM75_U32x4_LDSM_NENSA_21SM90_TMA_STORE_IM2COLES1E_NSA_17SM90_U32x4_STSM_NENSA_39AutoVectorizingCopyWithAssumedAlignmentILi128EEEEEEvvEEEEvNT_6ParamsE)
	.align		4
        /*000c*/ 	.word	index@(__assertfail)
	.align		4
        /*0010*/ 	.word	0x00000000
	.align		4
        /*0014*/ 	.word	0xfffffffe
	.align		4
        /*0018*/ 	.word	0x00000000
	.align		4
        /*001c*/ 	.word	0xfffffffd
	.align		4
        /*0020*/ 	.word	0x00000000
	.align		4
        /*0024*/ 	.word	0xfffffffc


//--------------------- .nv.constant4             --------------------------
	.section	.nv.constant4,"a",@progbits
	.align	8
	.align		8
.nv.constant4:
        /*0000*/ 	.dword	__assertfail
	.align		8
        /*0008*/ 	.dword	__unnamed_1
	.align		8
        /*0010*/ 	.dword	__unnamed_2
	.align		8
        /*0018*/ 	.dword	_ZN39_INTERNAL_554da796_4_k_cu_f5ec2d7f_32154cuda3std3__45__cpo5beginE
	.align		8
        /*0020*/ 	.dword	_ZN39_INTERNAL_554da796_4_k_cu_f5ec2d7f_32154cuda3std3__45__cpo3endE
	.align		8
        /*0028*/ 	.dword	_ZN39_INTERNAL_554da796_4_k_cu_f5ec2d7f_32154cuda3std3__45__cpo6cbeginE
	.align		8
        /*0030*/ 	.dword	_ZN39_INTERNAL_554da796_4_k_cu_f5ec2d7f_32154cuda3std3__45__cpo4cendE
	.align		8
        /*0038*/ 	.dword	_ZN39_INTERNAL_554da796_4_k_cu_f5ec2d7f_32154cuda3std3__441_GLOBAL__N__554da796_4_k_cu_f5ec2d7f_32156ignoreE
	.align		8
        /*0040*/ 	.dword	_ZN39_INTERNAL_554da796_4_k_cu_f5ec2d7f_32154cuda3std3__419piecewise_constructE
	.align		8
        /*0048*/ 	.dword	_ZN39_INTERNAL_554da796_4_k_cu_f5ec2d7f_32154cuda3std3__48in_placeE
	.align		8
        /*0050*/ 	.dword	_ZN39_INTERNAL_554da796_4_k_cu_f5ec2d7f_32154cuda3std6ranges3__45__cpo4swapE
	.align		8
        /*0058*/ 	.dword	_ZN39_INTERNAL_554da796_4_k_cu_f5ec2d7f_32154cuda3std6ranges3__45__cpo9iter_moveE
	.align		8
        /*0060*/ 	.dword	_ZN39_INTERNAL_554da796_4_k_cu_f5ec2d7f_32154cute7productE
	.align		8
        /*0068*/ 	.dword	_ZN39_INTERNAL_554da796_4_k_cu_f5ec2d7f_32154cute1_E
	.align		8
        /*0070*/ 	.dword	$str$27
	.align		8
        /*0078*/ 	.dword	$str$28
	.align		8
        /*0080*/ 	.dword	$str$29
	.align		8
        /*0088*/ 	.dword	$str$30


//--------------------- .text._ZN7cutlass13device_kernelINS_4conv6kernel13ConvUniversalINS1_16ConvProblemShapeILNS1_8OperatorE0ELi3EEENS1_10collective14CollectiveConvINS1_47MainloopSm100TmaUmmaWarpSpecializedImplicitGemmILS5_0ELi6ELi3ELi1ELi2EN4cute5tupleIJNSA_1CILi2EEENSC_ILi1EEESE_EEEEENSB_IJNSC_ILi64EEESH_NSB_IJSH_EEEEEENS_10tfloat32_tESK_NSA_8TiledMMAINSA_8MMA_AtomIJNSA_17SM100_MMA_TF32_SSISK_SK_fLi64ELi64ELNSA_4UMMA5MajorE0ELSP_0ELNSO_7ScaleInE0ELSQ_0EEEEEENSA_6LayoutINSB_IJSE_SE_SE_EEENSB_IJNSC_ILi0EEESV_SV_EEEEENSB_IJNSA_10UnderscoreESY_SY_EEEEENS7_6detail27Sm100ImplicitGemmTileTraitsINSA_20SM90_TMA_LOAD_IM2COLENSA_14ComposedLayoutINSA_7SwizzleILi3ELi4ELi3EEENSA_18smem_ptr_flag_bitsILi32EEENST_INSB_IJNSC_ILi8EEENSC_ILi32EEEEEENSB_IJS1A_SE_EEEEEEEvEENS12_INSA_23SM90_TMA_LOAD_MULTICASTES1E_vEEEENS_8epilogue10collective18CollectiveEpilogueINS1J_23Sm100TmaWarpSpecializedILi3ELi2ELi16ELb1ELb0EEEJSJ_NSB_IJNST_ISH_SE_EENST_IS1A_SE_EEEEESK_NSB_IJNSB_IJllllEEESE_SV_EEESK_S1S_NS1J_6fusion15FusionCallbacksIS1N_NS1T_17LinearCombinationISK_fSK_fLNS_15FloatRoundStyleE2EEESJ_S1Q_JEEENSA_5SM1004TMEM4LOAD26SM100_TMEM_LOAD_16dp128b8xES13_S1E_NSA_17SM75_U32x4_LDSM_NENSA_21SM90_TMA_STORE_IM2COLES1E_NSA_17SM90_U32x4_STSM_NENSA_39AutoVectorizingCopyWithAssumedAlignmentILi128EEEEEEvvEEEEvNT_6ParamsE --------------------------
	.section	.text._ZN7cutlass13device_kernelINS_4conv6kernel13ConvUniversalINS1_16ConvProblemShapeILNS1_8OperatorE0ELi3EEENS1_10collective14CollectiveConvINS1_47MainloopSm100TmaUmmaWarpSpecializedImplicitGemmILS5_0ELi6ELi3ELi1ELi2EN4cute5tupleIJNSA_1CILi2EEENSC_ILi1EEESE_EEEEENSB_IJNSC_ILi64EEESH_NSB_IJSH_EEEEEENS_10tfloat32_tESK_NSA_8TiledMMAINSA_8MMA_AtomIJNSA_17SM100_MMA_TF32_SSISK_SK_fLi64ELi64ELNSA_4UMMA5MajorE0ELSP_0ELNSO_7ScaleInE0ELSQ_0EEEEEENSA_6LayoutINSB_IJSE_SE_SE_EEENSB_IJNSC_ILi0EEESV_SV_EEEEENSB_IJNSA_10UnderscoreESY_SY_EEEEENS7_6detail27Sm100ImplicitGemmTileTraitsINSA_20SM90_TMA_LOAD_IM2COLENSA_14ComposedLayoutINSA_7SwizzleILi3ELi4ELi3EEENSA_18smem_ptr_flag_bitsILi32EEENST_INSB_IJNSC_ILi8EEENSC_ILi32EEEEEENSB_IJS1A_SE_EEEEEEEvEENS12_INSA_23SM90_TMA_LOAD_MULTICASTES1E_vEEEENS_8epilogue10collective18CollectiveEpilogueINS1J_23Sm100TmaWarpSpecializedILi3ELi2ELi16ELb1ELb0EEEJSJ_NSB_IJNST_ISH_SE_EENST_IS1A_SE_EEEEESK_NSB_IJNSB_IJllllEEESE_SV_EEESK_S1S_NS1J_6fusion15FusionCallbacksIS1N_NS1T_17LinearCombinationISK_fSK_fLNS_15FloatRoundStyleE2EEESJ_S1Q_JEEENSA_5SM1004TMEM4LOAD26SM100_TMEM_LOAD_16dp128b8xES13_S1E_NSA_17SM75_U32x4_LDSM_NENSA_21SM90_TMA_STORE_IM2COLES1E_NSA_17SM90_U32x4_STSM_NENSA_39AutoVectorizingCopyWithAssumedAlignmentILi128EEEEEEvvEEEEvNT_6ParamsE,"ax",@progbits
	.align	128
.text._ZN7cutlass13device_kernelINS_4conv6kernel13ConvUniversalINS1_16ConvProblemShapeILNS1_8OperatorE0ELi3EEENS1_10collective14CollectiveConvINS1_47MainloopSm100TmaUmmaWarpSpecializedImplicitGemmILS5_0ELi6ELi3ELi1ELi2EN4cute5tupleIJNSA_1CILi2EEENSC_ILi1EEESE_EEEEENSB_IJNSC_ILi64EEESH_NSB_IJSH_EEEEEENS_10tfloat32_tESK_NSA_8TiledMMAINSA_8MMA_AtomIJNSA_17SM100_MMA_TF32_SSISK_SK_fLi64ELi64ELNSA_4UMMA5MajorE0ELSP_0ELNSO_7ScaleInE0ELSQ_0EEEEEENSA_6LayoutINSB_IJSE_SE_SE_EEENSB_IJNSC_ILi0EEESV_SV_EEEEENSB_IJNSA_10UnderscoreESY_SY_EEEEENS7_6detail27Sm100ImplicitGemmTileTraitsINSA_20SM90_TMA_LOAD_IM2COLENSA_14ComposedLayoutINSA_7SwizzleILi3ELi4ELi3EEENSA_18smem_ptr_flag_bitsILi32EEENST_INSB_IJNSC_ILi8EEENSC_ILi32EEEEEENSB_IJS1A_SE_EEEEEEEvEENS12_INSA_23SM90_TMA_LOAD_MULTICASTES1E_vEEEENS_8epilogue10collective18CollectiveEpilogueINS1J_23Sm100TmaWarpSpecializedILi3ELi2ELi16ELb1ELb0EEEJSJ_NSB_IJNST_ISH_SE_EENST_IS1A_SE_EEEEESK_NSB_IJNSB_IJllllEEESE_SV_EEESK_S1S_NS1J_6fusion15FusionCallbacksIS1N_NS1T_17LinearCombinationISK_fSK_fLNS_15FloatRoundStyleE2EEESJ_S1Q_JEEENSA_5SM1004TMEM4LOAD26SM100_TMEM_LOAD_16dp128b8xES13_S1E_NSA_17SM75_U32x4_LDSM_NENSA_21SM90_TMA_STORE_IM2COLES1E_NSA_17SM90_U32x4_STSM_NENSA_39AutoVectorizingCopyWithAssumedAlignmentILi128EEEEEEvvEEEEvNT_6ParamsE:
        .type           _ZN7cutlass13device_kernelINS_4conv6kernel13ConvUniversalINS1_16ConvProblemShapeILNS1_8OperatorE0ELi3EEENS1_10collective14CollectiveConvINS1_47MainloopSm100TmaUmmaWarpSpecializedImplicitGemmILS5_0ELi6ELi3ELi1ELi2EN4cute5tupleIJNSA_1CILi2EEENSC_ILi1EEESE_EEEEENSB_IJNSC_ILi64EEESH_NSB_IJSH_EEEEEENS_10tfloat32_tESK_NSA_8TiledMMAINSA_8MMA_AtomIJNSA_17SM100_MMA_TF32_SSISK_SK_fLi64ELi64ELNSA_4UMMA5MajorE0ELSP_0ELNSO_7ScaleInE0ELSQ_0EEEEEENSA_6LayoutINSB_IJSE_SE_SE_EEENSB_IJNSC_ILi0EEESV_SV_EEEEENSB_IJNSA_10UnderscoreESY_SY_EEEEENS7_6detail27Sm100ImplicitGemmTileTraitsINSA_20SM90_TMA_LOAD_IM2COLENSA_14ComposedLayoutINSA_7SwizzleILi3ELi4ELi3EEENSA_18smem_ptr_flag_bitsILi32EEENST_INSB_IJNSC_ILi8EEENSC_ILi32EEEEEENSB_IJS1A_SE_EEEEEEEvEENS12_INSA_23SM90_TMA_LOAD_MULTICASTES1E_vEEEENS_8epilogue10collective18CollectiveEpilogueINS1J_23Sm100TmaWarpSpecializedILi3ELi2ELi16ELb1ELb0EEEJSJ_NSB_IJNST_ISH_SE_EENST_IS1A_SE_EEEEESK_NSB_IJNSB_IJllllEEESE_SV_EEESK_S1S_NS1J_6fusion15FusionCallbacksIS1N_NS1T_17LinearCombinationISK_fSK_fLNS_15FloatRoundStyleE2EEESJ_S1Q_JEEENSA_5SM1004TMEM4LOAD26SM100_TMEM_LOAD_16dp128b8xES13_S1E_NSA_17SM75_U32x4_LDSM_NENSA_21SM90_TMA_STORE_IM2COLES1E_NSA_17SM90_U32x4_STSM_NENSA_39AutoVectorizingCopyWithAssumedAlignmentILi128EEEEEEvvEEEEvNT_6ParamsE,@function
        .size           _ZN7cutlass13device_kernelINS_4conv6kernel13ConvUniversalINS1_16ConvProblemShapeILNS1_8OperatorE0ELi3EEENS1_10collective14CollectiveConvINS1_47MainloopSm100TmaUmmaWarpSpecializedImplicitGemmILS5_0ELi6ELi3ELi1ELi2EN4cute5tupleIJNSA_1CILi2EEENSC_ILi1EEESE_EEEEENSB_IJNSC_ILi64EEESH_NSB_IJSH_EEEEEENS_10tfloat32_tESK_NSA_8TiledMMAINSA_8MMA_AtomIJNSA_17SM100_MMA_TF32_SSISK_SK_fLi64ELi64ELNSA_4UMMA5MajorE0ELSP_0ELNSO_7ScaleInE0ELSQ_0EEEEEENSA_6LayoutINSB_IJSE_SE_SE_EEENSB_IJNSC_ILi0EEESV_SV_EEEEENSB_IJNSA_10UnderscoreESY_SY_EEEEENS7_6detail27Sm100ImplicitGemmTileTraitsINSA_20SM90_TMA_LOAD_IM2COLENSA_14ComposedLayoutINSA_7SwizzleILi3ELi4ELi3EEENSA_18smem_ptr_flag_bitsILi32EEENST_INSB_IJNSC_ILi8EEENSC_ILi32EEEEEENSB_IJS1A_SE_EEEEEEEvEENS12_INSA_23SM90_TMA_LOAD_MULTICASTES1E_vEEEENS_8epilogue10collective18CollectiveEpilogueINS1J_23Sm100TmaWarpSpecializedILi3ELi2ELi16ELb1ELb0EEEJSJ_NSB_IJNST_ISH_SE_EENST_IS1A_SE_EEEEESK_NSB_IJNSB_IJllllEEESE_SV_EEESK_S1S_NS1J_6fusion15FusionCallbacksIS1N_NS1T_17LinearCombinationISK_fSK_fLNS_15FloatRoundStyleE2EEESJ_S1Q_JEEENSA_5SM1004TMEM4LOAD26SM100_TMEM_LOAD_16dp128b8xES13_S1E_NSA_17SM75_U32x4_LDSM_NENSA_21SM90_TMA_STORE_IM2COLES1E_NSA_17SM90_U32x4_STSM_NENSA_39AutoVectorizingCopyWithAssumedAlignmentILi128EEEEEEvvEEEEvNT_6ParamsE,(.L_x_157 - _ZN7cutlass13device_kernelINS_4conv6kernel13ConvUniversalINS1_16ConvProblemShapeILNS1_8OperatorE0ELi3EEENS1_10collective14CollectiveConvINS1_47MainloopSm100TmaUmmaWarpSpecializedImplicitGemmILS5_0ELi6ELi3ELi1ELi2EN4cute5tupleIJNSA_1CILi2EEENSC_ILi1EEESE_EEEEENSB_IJNSC_ILi64EEESH_NSB_IJSH_EEEEEENS_10tfloat32_tESK_NSA_8TiledMMAINSA_8MMA_AtomIJNSA_17SM100_MMA_TF32_SSISK_SK_fLi64ELi64ELNSA_4UMMA5MajorE0ELSP_0ELNSO_7ScaleInE0ELSQ_0EEEEEENSA_6LayoutINSB_IJSE_SE_SE_EEENSB_IJNSC_ILi0EEESV_SV_EEEEENSB_IJNSA_10UnderscoreESY_SY_EEEEENS7_6detail27Sm100ImplicitGemmTileTraitsINSA_20SM90_TMA_LOAD_IM2COLENSA_14ComposedLayoutINSA_7SwizzleILi3ELi4ELi3EEENSA_18smem_ptr_flag_bitsILi32EEENST_INSB_IJNSC_ILi8EEENSC_ILi32EEEEEENSB_IJS1A_SE_EEEEEEEvEENS12_INSA_23SM90_TMA_LOAD_MULTICASTES1E_vEEEENS_8epilogue10collective18CollectiveEpilogueINS1J_23Sm100TmaWarpSpecializedILi3ELi2ELi16ELb1ELb0EEEJSJ_NSB_IJNST_ISH_SE_EENST_IS1A_SE_EEEEESK_NSB_IJNSB_IJllllEEESE_SV_EEESK_S1S_NS1J_6fusion15FusionCallbacksIS1N_NS1T_17LinearCombinationISK_fSK_fLNS_15FloatRoundStyleE2EEESJ_S1Q_JEEENSA_5SM1004TMEM4LOAD26SM100_TMEM_LOAD_16dp128b8xES13_S1E_NSA_17SM75_U32x4_LDSM_NENSA_21SM90_TMA_STORE_IM2COLES1E_NSA_17SM90_U32x4_STSM_NENSA_39AutoVectorizingCopyWithAssumedAlignmentILi128EEEEEEvvEEEEvNT_6ParamsE)
        .other          _ZN7cutlass13device_kernelINS_4conv6kernel13ConvUniversalINS1_16ConvProblemShapeILNS1_8OperatorE0ELi3EEENS1_10collective14CollectiveConvINS1_47MainloopSm100TmaUmmaWarpSpecializedImplicitGemmILS5_0ELi6ELi3ELi1ELi2EN4cute5tupleIJNSA_1CILi2EEENSC_ILi1EEESE_EEEEENSB_IJNSC_ILi64EEESH_NSB_IJSH_EEEEEENS_10tfloat32_tESK_NSA_8TiledMMAINSA_8MMA_AtomIJNSA_17SM100_MMA_TF32_SSISK_SK_fLi64ELi64ELNSA_4UMMA5MajorE0ELSP_0ELNSO_7ScaleInE0ELSQ_0EEEEEENSA_6LayoutINSB_IJSE_SE_SE_EEENSB_IJNSC_ILi0EEESV_SV_EEEEENSB_IJNSA_10UnderscoreESY_SY_EEEEENS7_6detail27Sm100ImplicitGemmTileTraitsINSA_20SM90_TMA_LOAD_IM2COLENSA_14ComposedLayoutINSA_7SwizzleILi3ELi4ELi3EEENSA_18smem_ptr_flag_bitsILi32EEENST_INSB_IJNSC_ILi8EEENSC_ILi32EEEEEENSB_IJS1A_SE_EEEEEEEvEENS12_INSA_23SM90_TMA_LOAD_MULTICASTES1E_vEEEENS_8epilogue10collective18CollectiveEpilogueINS1J_23Sm100TmaWarpSpecializedILi3ELi2ELi16ELb1ELb0EEEJSJ_NSB_IJNST_ISH_SE_EENST_IS1A_SE_EEEEESK_NSB_IJNSB_IJllllEEESE_SV_EEESK_S1S_NS1J_6fusion15FusionCallbacksIS1N_NS1T_17LinearCombinationISK_fSK_fLNS_15FloatRoundStyleE2EEESJ_S1Q_JEEENSA_5SM1004TMEM4LOAD26SM100_TMEM_LOAD_16dp128b8xES13_S1E_NSA_17SM75_U32x4_LDSM_NENSA_21SM90_TMA_STORE_IM2COLES1E_NSA_17SM90_U32x4_STSM_NENSA_39AutoVectorizingCopyWithAssumedAlignmentILi128EEEEEEvvEEEEvNT_6ParamsE,@"STO_CUDA_ENTRY STV_DEFAULT"
_ZN7cutlass13device_kernelINS_4conv6kernel13ConvUniversalINS1_16ConvProblemShapeILNS1_8OperatorE0ELi3EEENS1_10collective14CollectiveConvINS1_47MainloopSm100TmaUmmaWarpSpecializedImplicitGemmILS5_0ELi6ELi3ELi1ELi2EN4cute5tupleIJNSA_1CILi2EEENSC_ILi1EEESE_EEEEENSB_IJNSC_ILi64EEESH_NSB_IJSH_EEEEEENS_10tfloat32_tESK_NSA_8TiledMMAINSA_8MMA_AtomIJNSA_17SM100_MMA_TF32_SSISK_SK_fLi64ELi64ELNSA_4UMMA5MajorE0ELSP_0ELNSO_7ScaleInE0ELSQ_0EEEEEENSA_6LayoutINSB_IJSE_SE_SE_EEENSB_IJNSC_ILi0EEESV_SV_EEEEENSB_IJNSA_10UnderscoreESY_SY_EEEEENS7_6detail27Sm100ImplicitGemmTileTraitsINSA_20SM90_TMA_LOAD_IM2COLENSA_14ComposedLayoutINSA_7SwizzleILi3ELi4ELi3EEENSA_18smem_ptr_flag_bitsILi32EEENST_INSB_IJNSC_ILi8EEENSC_ILi32EEEEEENSB_IJS1A_SE_EEEEEEEvEENS12_INSA_23SM90_TMA_LOAD_MULTICASTES1E_vEEEENS_8epilogue10collective18CollectiveEpilogueINS1J_23Sm100TmaWarpSpecializedILi3ELi2ELi16ELb1ELb0EEEJSJ_NSB_IJNST_ISH_SE_EENST_IS1A_SE_EEEEESK_NSB_IJNSB_IJllllEEESE_SV_EEESK_S1S_NS1J_6fusion15FusionCallbacksIS1N_NS1T_17LinearCombinationISK_fSK_fLNS_15FloatRoundStyleE2EEESJ_S1Q_JEEENSA_5SM1004TMEM4LOAD26SM100_TMEM_LOAD_16dp128b8xES13_S1E_NSA_17SM75_U32x4_LDSM_NENSA_21SM90_TMA_STORE_IM2COLES1E_NSA_17SM90_U32x4_STSM_NENSA_39AutoVectorizingCopyWithAssumedAlignmentILi128EEEEEEvvEEEEvNT_6ParamsE:
[----:B------:R-:W1:Y:S01]  /*0000*/  LDC R1, c[0x0][0x37c] ;  /* 0x0000df00ff017b82 */ /* 0x000e620000000800 */
[----:B------:R-:W2:Y:S01]  /*0010*/  S2R R61, SR_TID.X ;  /* 0x00000000003d7919 */ /* 0x000ea20000002100 */
[----:B------:R-:W3:Y:S01]  /*0020*/  LDCU.64 UR8, c[0x0][0x990] ;  /* 0x00013200ff0877ac */ /* 0x000ee20008000a00 */
[----:B-1----:R-:W-:Y:S01]  /*0030*/  VIADD R1, R1, 0xfffffff8 ;  /* 0xfffffff801017836 */ /* 0x002fe20000000000 */
[----:B------:R-:W-:Y:S02]  /*0040*/  PRMT R62, RZ, 0x7610, R62 ;  /* 0x00007610ff3e7816 */ /* 0x000fe4000000003e */
[----:B------:R-:W-:Y:S01]  /*0050*/  ELECT P3, URZ, PT ;  /* 0x0000000000ff782f */ /* 0x000fe20003860000 */
[----:B---3--:R-:W-:-:S04]  /*0060*/  UISETP.NE.U32.AND UP0, UPT, UR8, URZ, UPT ;  /* 0x000000ff0800728c */ /* 0x008fc8000bf05070 */
[----:B------:R-:W-:Y:S01]  /*0070*/  UISETP.NE.AND.EX UP0, UPT, UR9, URZ, UPT, UP0 ;  /* 0x000000ff0900728c */ /* 0x000fe2000bf05300 */
[----:B--2---:R-:W-:-:S05]  /*0080*/  SHF.R.U32.HI R63, RZ, 0x5, R61 ;  /* 0x00000005ff3f7819 */ /* 0x004fca000001163d */
[----:B------:R-:W1:Y:S02]  /*0090*/  SHFL.IDX PT, R0, R63, RZ, 0x1f ;  /* 0x00001fff3f007589 */ /* 0x000e6400000e0000 */
[----:B-1----:R-:W-:Y:S01]  /*00a0*/  R2UR UR18, R0 ;  /* 0x00000000001272ca */ /* 0x002fe200000e0000 */
[----:B------:R-:W-:-:S14]  /*00b0*/  BRA.U UP0, `(.L_x_0) ;  /* 0x0000000100307547 */ /* 0x000fdc000b800000 */
[----:B------:R-:W1:Y:S02]  /*00c0*/  LDCU.64 UR4, c[0x0][0x988] ;  /* 0x00013100ff0477ac */ /* 0x000e640008000a00 */
[----:B-1----:R-:W-:-:S04]  /*00d0*/  UISETP.NE.U32.AND UP0, UPT, UR4, URZ, UPT ;  /* 0x000000ff0400728c */ /* 0x002fc8000bf05070 */
[----:B------:R-:W-:-:S09]  /*00e0*/  UISETP.NE.AND.EX UP0, UPT, UR5, URZ, UPT, UP0 ;  /* 0x000000ff0500728c */ /* 0x000fd2000bf05300 */
[----:B------:R-:W-:Y:S05]  /*00f0*/  BRA.U !UP0, `(.L_x_1) ;  /* 0x0000000108147547 */ /* 0x000fea000b800000 */
[----:B------:R-:W1:Y:S01]  /*0100*/  LDC.64 R2, c[0x0][0x988] ;  /* 0x00026200ff027b82 */ /* 0x000e620000000a00 */
[----:B------:R-:W1:Y:S02]  /*0110*/  LDCU.64 UR4, c[0x0][0x358] ;  /* 0x00006b00ff0477ac */ /* 0x000e640008000a00 */
[----:B-1----:R1:W5:Y:S01]  /*0120*/  LDG.E R27, desc[UR4][R2.64] ;  /* 0x00000004021b7981 */ /* 0x002362000c1e1900 */
[----:B------:R-:W-:Y:S01]  /*0130*/  HFMA2 R62, -RZ, RZ, 0, 5.9604644775390625e-08 ;  /* 0x00000001ff3e7431 */ /* 0x000fe200000001ff */
[----:B------:R-:W-:Y:S05]  /*0140*/  BRA `(.L_x_0) ;  /* 0x00000000000c7947 */ /* 0x000fea0003800000 */
.L_x_1:
[----:B------:R-:W1:Y:S01]  /*0150*/  LDCU UR4, c[0x0][0x980] ;  /* 0x00013000ff0477ac */ /* 0x000e620008000800 */
[----:B------:R-:W-:Y:S01]  /*0160*/  HFMA2 R62, -RZ, RZ, 0, 5.9604644775390625e-08 ;  /* 0x00000001ff3e7431 */ /* 0x000fe200000001ff */
[----:B-1----:R-:W-:-:S07]  /*0170*/  MOV R27, UR4 ;  /* 0x00000004001b7c02 */ /* 0x002fce0008000f00 */
.L_x_0:
[----:B------:R-:W2:Y:S02]  /*0180*/  LDCU.64 UR4, c[0x0][0x9b0] ;  /* 0x00013600ff0477ac */ /* 0x000ea40008000a00 */
[----:B--2---:R-:W-:-:S04]  /*0190*/  UISETP.NE.U32.AND UP0, UPT, UR4, URZ, UPT ;  /* 0x000000ff0400728c */ /* 0x004fc8000bf05070 */
[----:B------:R-:W-:-:S09]  /*01a0*/  UISETP.NE.AND.EX UP0, UPT, UR5, URZ, UPT, UP0 ;  /* 0x000000ff0500728c */ /* 0x000fd2000bf05300 */
[----:B------:R-:W-:Y:S05]  /*01b0*/  BRA.U UP0, `(.L_x_2) ;  /* 0x0000000100287547 */ /* 0x000fea000b800000 */
[----:B------:R-:W2:Y:S02]  /*01c0*/  LDCU.64 UR4, c[0x0][0x9a8] ;  /* 0x00013500ff0477ac */ /* 0x000ea40008000a00 */
[----:B--2---:R-:W-:-:S04]  /*01d0*/  UISETP.NE.U32.AND UP0, UPT, UR4, URZ, UPT ;  /* 0x000000ff0400728c */ /* 0x004fc8000bf05070 */
[----:B------:R-:W-:-:S09]  /*01e0*/  UISETP.NE.AND.EX UP0, UPT, UR5, URZ, UPT, UP0 ;  /* 0x000000ff0500728c */ /* 0x000fd2000bf05300 */
[----:B------:R-:W-:Y:S05]  /*01f0*/  BRA.U !UP0, `(.L_x_3) ;  /* 0x0000000108107547 */ /* 0x000fea000b800000 */
[----:B------:R-:W2:Y:S01]  /*0200*/  LDC.64 R24, c[0x0][0x9a8] ;  /* 0x00026a00ff187b82 */ /* 0x000ea20000000a00 */
[----:B------:R-:W2:Y:S02]  /*0210*/  LDCU.64 UR4, c[0x0][0x358] ;  /* 0x00006b00ff0477ac */ /* 0x000ea40008000a00 */
[----:B--2---:R2:W5:Y:S01]  /*0220*/  LDG.E R24, desc[UR4][R24.64] ;  /* 0x0000000418187981 */ /* 0x004562000c1e1900 */
[----:B------:R-:W-:Y:S05]  /*0230*/  BRA `(.L_x_2) ;  /* 0x0000000000087947 */ /* 0x000fea0003800000 */
.L_x_3:
[----:B------:R-:W2:Y:S02]  /*0240*/  LDCU UR4, c[0x0][0x9a0] ;  /* 0x00013400ff0477ac */ /* 0x000ea40008000800 */
[----:B--2---:R-:W-:Y:S02]  /*0250*/  MOV R24, UR4 ;  /* 0x0000000400187c02 */ /* 0x004fe40008000f00 */
.L_x_2:
[----:B------:R-:W-:Y:S01]  /*0260*/  IMAD.U32 R0, RZ, RZ, UR18 ;  /* 0x00000012ff007e24 */ /* 0x000fe2000f8e00ff */
[----:B------:R-:W-:Y:S04]  /*0270*/  BSSY.RECONVERGENT B0, `(.L_x_4) ;  /* 0x000000c000007945 */ /* 0x000fe80003800200 */
[C---:B------:R-:W-:Y:S02]  /*0280*/  ISETP.NE.OR P1, PT, R0.reuse, 0x1, !P3 ;  /* 0x000000010000780c */ /* 0x040fe40005f25670 */
[----:B------:R-:W-:-:S11]  /*0290*/  ISETP.NE.OR P0, PT, R0, 0x3, !P3 ;  /* 0x000000030000780c */ /* 0x000fd60005f05670 */
[----:B------:R-:W-:Y:S05]  /*02a0*/  @P1 BRA `(.L_x_5) ;  /* 0x0000000000201947 */ /* 0x000fea0003800000 */
[----:B------:R-:W3:Y:S02]  /*02b0*/  LDCU.64 UR4, c[0x0][0x348] ;  /* 0x00006900ff0477ac */ /* 0x000ee40008000a00 */
[----:B---3--:R-:W-:Y:S02]  /*02c0*/  UIADD3 UR6, UP1, UPT, UR4, 0x80, URZ ;  /* 0x0000008004067890 */ /* 0x008fe4000ff3e0ff */
[----:B------:R-:W-:Y:S02]  /*02d0*/  UIADD3 UR4, UP0, UPT, UR4, 0x200, URZ ;  /* 0x0000020004047890 */ /* 0x000fe4000ff1e0ff */
[----:B------:R-:W-:Y:S02]  /*02e0*/  UIADD3.X UR7, UPT, UPT, URZ, UR5, URZ, UP1, !UPT ;  /* 0x00000005ff077290 */ /* 0x000fe40008ffe4ff */
[----:B------:R-:W-:-:S07]  /*02f0*/  UIADD3.X UR5, UPT, UPT, URZ, UR5, URZ, UP0, !UPT ;  /* 0x00000005ff057290 */ /* 0x000fce00087fe4ff */
[----:B------:R3:W-:Y:S02]  /*0300*/  UTMACCTL.PF [UR6] ;  /* 0x00000000060079b9 */ /* 0x0007e40008040000 */
[----:B------:R3:W-:Y:S02]  /*0310*/  UTMACCTL.PF [UR4] ;  /* 0x00000000040079b9 */ /* 0x0007e40008040000 */
[----:B---3--:R-:W-:Y:S01]  /*0320*/  NOP ;  /* 0x0000000000007918 */ /* 0x008fe20000000000 */
.L_x_5:
[----:B------:R-:W-:Y:S05]  /*0330*/  BSYNC.RECONVERGENT B0 ;  /* 0x0000000000007941 */ /* 0x000fea0003800200 */
.L_x_4:
[----:B------:R-:W-:Y:S04]  /*0340*/  BSSY.RECONVERGENT B0, `(.L_x_6) ;  /* 0x000000a000007945 */ /* 0x000fe80003800200 */
        /* <DEDUP_REMOVED lines=9> */
.L_x_7:
[----:B------:R-:W-:Y:S05]  /*03e0*/  BSYNC.RECONVERGENT B0 ;  /* 0x0000000000007941 */ /* 0x000fea0003800200 */
.L_x_6:
[----:B------:R-:W3:Y:S01]  /*03f0*/  LDCU.64 UR4, c[0x0][0x988] ;  /* 0x00013100ff0477ac */ /* 0x000ee20008000a00 */
[----:B------:R-:W-:Y:S02]  /*0400*/  UISETP.EQ.U32.AND UP2, UPT, UR8, URZ, UPT ;  /* 0x000000ff0800728c */ /* 0x000fe4000bf42070 */
[----:B------:R-:W-:Y:S02]  /*0410*/  UPLOP3.LUT UP3, UPT, UPT, UPT, UPT, 0x80, 0x8 ;  /* 0x000000000008789c */ /* 0x000fe40003f6f070 */
[----:B---3--:R-:W-:-:S04]  /*0420*/  UISETP.NE.U32.AND UP0, UPT, UR4, URZ, UPT ;  /* 0x000000ff0400728c */ /* 0x008fc8000bf05070 */
[----:B------:R-:W-:-:S04]  /*0430*/  UISETP.NE.AND.EX UP1, UPT, UR5, URZ, UPT, UP0 ;  /* 0x000000ff0500728c */ /* 0x000fc8000bf25300 */
[----:B------:R-:W-:-:S04]  /*0440*/  UISETP.EQ.OR.EX UP4, UPT, UR9, URZ, !UP1, UP2 ;  /* 0x000000ff0900728c */ /* 0x000fc8000cf82720 */
[----:B------:R-:W-:-:S06]  /*0450*/  UP2UR UR4, UPR, URZ, 0x10 ;  /* 0x00000010ff047883 */ /* 0x000fcc0008000000 */
[----:B------:R-:W-:Y:S01]  /*0460*/  MOV R66, UR4 ;  /* 0x0000000400427c02 */ /* 0x000fe20008000f00 */
[----:B------:R-:W-:Y:S06]  /*0470*/  BRA.U !UP4, `(.L_x_8) ;  /* 0x000000010c207547 */ /* 0x000fec000b800000 */
[----:B------:R-:W-:Y:S01]  /*0480*/  UISETP.NE.U32.AND UP2, UPT, UR8, URZ, UPT ;  /* 0x000000ff0800728c */ /* 0x000fe2000bf45070 */
[----:B-----5:R-:W-:Y:S01]  /*0490*/  FSETP.NEU.AND P0, PT, R27, RZ, PT ;  /* 0x000000ff1b00720b */ /* 0x020fe20003f0d000 */
[----:B------:R-:W-:Y:S02]  /*04a0*/  USEL UR4, URZ, 0xffffffff, UP1 ;  /* 0xffffffffff047887 */ /* 0x000fe40008800000 */
[----:B------:R-:W-:-:S10]  /*04b0*/  UISETP.NE.AND.EX UP2, UPT, UR9, URZ, UPT, UP2 ;  /* 0x000000ff0900728c */ /* 0x000fd4000bf45320 */
[----:B------:R-:W-:Y:S01]  /*04c0*/  VOTEU.ANY UP0, P0 ;  /* 0x0000000000ff7886 */ /* 0x000fe20000000100 */
[----:B------:R-:W-:-:S04]  /*04d0*/  @!UP2 USEL UR4, URZ, 0xffffffff, UP0 ;  /* 0xffffffffff04a887 */ /* 0x000fc80008000000 */
[----:B------:R-:W-:-:S04]  /*04e0*/  ULOP3.LUT UR4, UR4, 0x1, URZ, 0xc0, !UPT ;  /* 0x0000000104047892 */ /* 0x000fc8000f8ec0ff */
[----:B------:R-:W-:-:S11]  /*04f0*/  UISETP.NE.U32.AND UP3, UPT, UR4, 0x1, UPT ;  /* 0x000000010400788c */ /* 0x000fd6000bf65070 */
.L_x_8:
[----:B-1----:R-:W1:Y:S01]  /*0500*/  SHFL.IDX PT, R2, R63, RZ, 0x1f ;  /* 0x00001fff3f027589 */ /* 0x002e6200000e0000 */
[----:B------:R-:W-:Y:S01]  /*0510*/  UISETP.NE.AND UP5, UPT, UR18, 0x2, UPT ;  /* 0x000000021200788c */ /* 0x000fe2000bfa5270 */
[----:B-1----:R-:W-:-:S13]  /*0520*/  ISETP.NE.AND P0, PT, R2, RZ, PT ;  /* 0x000000ff0200720c */ /* 0x002fda0003f05270 */
[----:B------:R-:W-:Y:S05]  /*0530*/  @P0 BRA `(.L_x_9) ;  /* 0x0000000000680947 */ /* 0x000fea0003800000 */
[----:B------:R-:W1:Y:S01]  /*0540*/  S2UR UR4, SR_CgaCtaId ;  /* 0x00000000000479c3 */ /* 0x000e620000008800 */
[----:B------:R-:W-:Y:S01]  /*0550*/  UMOV UR5, 0x400 ;  /* 0x0000040000057882 */ /* 0x000fe20000000000 */
[----:B------:R-:W-:Y:S01]  /*0560*/  UMOV UR8, 0x1 ;  /* 0x0000000100087882 */ /* 0x000fe20000000000 */
[----:B------:R-:W-:Y:S01]  /*0570*/  UMOV UR6, 0x2 ;  /* 0x0000000200067882 */ /* 0x000fe20000000000 */
[----:B------:R-:W-:-:S04]  /*0580*/  UIADD3 UR8, UPT, UPT, -UR8, 0x100000, URZ ;  /* 0x0010000008087890 */ /* 0x000fc8000fffe1ff */
[----:B------:R-:W-:Y:S02]  /*0590*/  USHF.L.U32 UR9, UR8, 0xb, URZ ;  /* 0x0000000b08097899 */ /* 0x000fe400080006ff */
[----:B------:R-:W-:Y:S02]  /*05a0*/  USHF.L.U32 UR8, UR8, 0x1, URZ ;  /* 0x0000000108087899 */ /* 0x000fe400080006ff */
[----:B------:R-:W-:-:S04]  /*05b0*/  UIADD3 UR6, UPT, UPT, -UR6, 0x100000, URZ ;  /* 0x0010000006067890 */ /* 0x000fc8000fffe1ff */
[----:B------:R-:W-:Y:S02]  /*05c0*/  USHF.L.U32 UR7, UR6, 0xb, URZ ;  /* 0x0000000b06077899 */ /* 0x000fe400080006ff */
[----:B------:R-:W-:Y:S01]  /*05d0*/  USHF.L.U32 UR6, UR6, 0x1, URZ ;  /* 0x0000000106067899 */ /* 0x000fe200080006ff */
[----:B------:R-:W-:Y:S01]  /*05e0*/  ELECT P0, URZ, PT ;  /* 0x0000000000ff782f */ /* 0x000fe20003800000 */
[----:B-1----:R-:W-:Y:S01]  /*05f0*/  ULEA UR4, UR4, UR5, 0x18 ;  /* 0x0000000504047291 */ /* 0x002fe2000f8ec0ff */
[----:B------:R-:W1:Y:S11]  /*0600*/  FENCE.VIEW.ASYNC.S ;  /* 0x00000000000073c6 */ /* 0x000e760000000000 */
[----:B-1----:R1:W3:Y:S01]  /*0610*/  SYNCS.EXCH.64 URZ, [UR4], UR8 ;  /* 0x0000000804ff75b2 */ /* 0x0022e20008000100 */
[----:B------:R1:W4:Y:S01]  /*0620*/  SYNCS.EXCH.64 URZ, [UR4+0x30], UR6 ;  /* 0x0000300604ff75b2 */ /* 0x0003220008000100 */
[----:B------:R1:W1:Y:S01]  /*0630*/  SYNCS.EXCH.64 URZ, [UR4+0x8], UR8 ;  /* 0x0000080804ff75b2 */ /* 0x0002620008000100 */
        /* <DEDUP_REMOVED lines=9> */
[----:B------:R-:W-:Y:S01]  /*06d0*/  NOP ;  /* 0x0000000000007918 */ /* 0x000fe20000000000 */
.L_x_9:
[----:B------:R-:W2:Y:S01]  /*06e0*/  SHFL.IDX PT, R2, R63, RZ, 0x1f ;  /* 0x00001fff3f027589 */ /* 0x000ea200000e0000 */
[----:B------:R-:W-:Y:S01]  /*06f0*/  NOP ;  /* 0x0000000000007918 */ /* 0x000fe20000000000 */
[----:B--2---:R-:W-:-:S13]  /*0700*/  ISETP.NE.AND P0, PT, R2, 0x1, PT ;  /* 0x000000010200780c */ /* 0x004fda0003f05270 */
[----:B------:R-:W-:Y:S05]  /*0710*/  @P0 BRA `(.L_x_10) ;  /* 0x0000000000500947 */ /* 0x000fea0003800000 */
[----:B-1----:R-:W1:Y:S01]  /*0720*/  S2UR UR4, SR_CgaCtaId ;  /* 0x00000000000479c3 */ /* 0x002e620000008800 */
        /* <DEDUP_REMOVED lines=12> */
[----:B-1----:R2:W1:Y:S01]  /*07f0*/  SYNCS.EXCH.64 URZ, [UR4+0x60], UR8 ;  /* 0x0000600804ff75b2 */ /* 0x0024620008000100 */
[----:B------:R2:W1:Y:S01]  /*0800*/  SYNCS.EXCH.64 URZ, [UR4+0x78], UR6 ;  /* 0x0000780604ff75b2 */ /* 0x0004620008000100 */
[----:B------:R2:W1:Y:S01]  /*0810*/  SYNCS.EXCH.64 URZ, [UR4+0x68], UR8 ;  /* 0x0000680804ff75b2 */ /* 0x0004620008000100 */
[----:B------:R2:W1:Y:S01]  /*0820*/  SYNCS.EXCH.64 URZ, [UR4+0x80], UR6 ;  /* 0x0000800604ff75b2 */ /* 0x0004620008000100 */
[----:B------:R2:W1:Y:S01]  /*0830*/  SYNCS.EXCH.64 URZ, [UR4+0x70], UR8 ;  /* 0x0000700804ff75b2 */ /* 0x0004620008000100 */
[----:B------:R2:W1:Y:S02]  /*0840*/  SYNCS.EXCH.64 URZ, [UR4+0x88], UR6 ;  /* 0x0000880604ff75b2 */ /* 0x0004640008000100 */
[----:B--2---:R-:W-:Y:S01]  /*0850*/  NOP ;  /* 0x0000000000007918 */ /* 0x004fe20000000000 */
.L_x_10:
[----:B------:R-:W2:Y:S01]  /*0860*/  SHFL.IDX PT, R2, R63, RZ, 0x1f ;  /* 0x00001fff3f027589 */ /* 0x000ea200000e0000 */
[----:B------:R-:W-:Y:S01]  /*0870*/  NOP ;  /* 0x0000000000007918 */ /* 0x000fe20000000000 */
[----:B--2---:R-:W-:-:S13]  /*0880*/  ISETP.NE.AND P0, PT, R2, 0x3, PT ;  /* 0x000000030200780c */ /* 0x004fda0003f05270 */
[----:B------:R-:W-:Y:S05]  /*0890*/  @P0 BRA `(.L_x_11) ;  /* 0x0000000000300947 */ /* 0x000fea0003800000 */
[----:B-1----:R-:W1:Y:S01]  /*08a0*/  S2UR UR4, SR_CgaCtaId ;  /* 0x00000000000479c3 */ /* 0x002e620000008800 */
[----:B------:R-:W-:Y:S01]  /*08b0*/  UMOV UR6, 0x400 ;  /* 0x0000040000067882 */ /* 0x000fe20000000000 */
[----:B------:R-:W-:Y:S01]  /*08c0*/  UMOV UR5, 0x20 ;  /* 0x0000002000057882 */ /* 0x000fe20000000000 */
[----:B------:R-:W-:Y:S01]  /*08d0*/  ELECT P0, URZ, PT ;  /* 0x0000000000ff782f */ /* 0x000fe20003800000 */
[----:B-1----:R-:W-:Y:S02]  /*08e0*/  ULEA UR6, UR4, UR6, 0x18 ;  /* 0x0000000604067291 */ /* 0x002fe4000f8ec0ff */
[----:B------:R-:W-:-:S04]  /*08f0*/  UIADD3 UR4, UPT, UPT, -UR5, 0x100000, URZ ;  /* 0x0010000005047890 */ /* 0x000fc8000fffe1ff */
[----:B------:R-:W-:Y:S02]  /*0900*/  USHF.L.U32 UR5, UR4, 0xb, URZ ;  /* 0x0000000b04057899 */ /* 0x000fe400080006ff */
[----:B------:R-:W-:Y:S01]  /*0910*/  USHF.L.U32 UR4, UR4, 0x1, URZ ;  /* 0x0000000104047899 */ /* 0x000fe200080006ff */
[----:B------:R-:W1:Y:S11]  /*0920*/  FENCE.VIEW.ASYNC.S ;  /* 0x00000000000073c6 */ /* 0x000e760000000000 */
[----:B-1----:R2:W1:Y:S01]  /*0930*/  SYNCS.EXCH.64 URZ, [UR6+0x90], UR4 ;  /* 0x0000900406ff75b2 */ /* 0x0024620008000100 */
[----:B------:R2:W1:Y:S02]  /*0940*/  SYNCS.EXCH.64 URZ, [UR6+0x98], UR4 ;  /* 0x0000980406ff75b2 */ /* 0x0004640008000100 */
[----:B--2---:R-:W-:Y:S01]  /*0950*/  NOP ;  /* 0x0000000000007918 */ /* 0x004fe20000000000 */
.L_x_11:
[----:B------:R-:W2:Y:S01]  /*0960*/  SHFL.IDX PT, R2, R63, RZ, 0x1f ;  /* 0x00001fff3f027589 */ /* 0x000ea200000e0000 */
[----:B------:R-:W-:Y:S01]  /*0970*/  NOP ;  /* 0x0000000000007918 */ /* 0x000fe20000000000 */
[----:B--2---:R-:W-:-:S13]  /*0980*/  ISETP.NE.AND P0, PT, R2, 0x4, PT ;  /* 0x000000040200780c */ /* 0x004fda0003f05270 */
[----:B------:R-:W-:Y:S05]  /*0990*/  @P0 BRA `(.L_x_12) ;  /* 0x0000000000440947 */ /* 0x000fea0003800000 */
[----:B-1----:R-:W1:Y:S01]  /*09a0*/  S2UR UR6, SR_CgaCtaId ;  /* 0x00000000000679c3 */ /* 0x002e620000008800 */
[----:B------:R-:W-:Y:S01]  /*09b0*/  UMOV UR4, 0x1e0 ;  /* 0x000001e000047882 */ /* 0x000fe20000000000 */
[----:B------:R-:W-:Y:S01]  /*09c0*/  UMOV UR5, 0x400 ;  /* 0x0000040000057882 */ /* 0x000fe20000000000 */
[----:B------:R-:W-:Y:S01]  /*09d0*/  USEL UR4, UR4, 0x1a0, UP3 ;  /* 0x000001a004047887 */ /* 0x000fe20009800000 */
[----:B------:R-:W-:Y:S01]  /*09e0*/  UMOV UR8, 0x1 ;  /* 0x0000000100087882 */ /* 0x000fe20000000000 */
[----:B------:R-:W-:Y:S01]  /*09f0*/  ELECT P0, URZ, PT ;  /* 0x0000000000ff782f */ /* 0x000fe20003800000 */
[----:B------:R-:W-:-:S04]  /*0a00*/  UIADD3 UR8, UPT, UPT, -UR8, 0x100000, URZ ;  /* 0x0010000008087890 */ /* 0x000fc8000fffe1ff */
[----:B------:R-:W-:Y:S02]  /*0a10*/  USHF.L.U32 UR9, UR8, 0xb, URZ ;  /* 0x0000000b08097899 */ /* 0x000fe400080006ff */
[----:B------:R-:W-:Y:S02]  /*0a20*/  USHF.L.U32 UR8, UR8, 0x1, URZ ;  /* 0x0000000108087899 */ /* 0x000fe400080006ff */
[----:B-1----:R-:W-:Y:S02]  /*0a30*/  ULEA UR6, UR6, UR5, 0x18 ;  /* 0x0000000506067291 */ /* 0x002fe4000f8ec0ff */
[----:B------:R-:W-:-:S04]  /*0a40*/  UIADD3 UR4, UPT, UPT, -UR4, 0x100000, URZ ;  /* 0x0010000004047890 */ /* 0x000fc8000fffe1ff */
[----:B------:R-:W-:Y:S02]  /*0a50*/  USHF.L.U32 UR5, UR4, 0xb, URZ ;  /* 0x0000000b04057899 */ /* 0x000fe400080006ff */
[----:B------:R-:W-:Y:S01]  /*0a60*/  USHF.L.U32 UR4, UR4, 0x1, URZ ;  /* 0x0000000104047899 */ /* 0x000fe200080006ff */
[----:B------:R-:W1:Y:S03]  /*0a70*/  FENCE.VIEW.ASYNC.S ;  /* 0x00000000000073c6 */ /* 0x000e660000000000 */
[----:B-1----:R2:W1:Y:S08]  /*0a80*/  SYNCS.EXCH.64 URZ, [UR6+0xa0], UR8 ;  /* 0x0000a00806ff75b2 */ /* 0x0024700008000100 */
[----:B------:R2:W1:Y:S02]  /*0a90*/  SYNCS.EXCH.64 URZ, [UR6+0xa8], UR4 ;  /* 0x0000a80406ff75b2 */ /* 0x0004640008000100 */
[----:B--2---:R-:W-:Y:S01]  /*0aa0*/  NOP ;  /* 0x0000000000007918 */ /* 0x004fe20000000000 */
.L_x_12:
[----:B------:R-:W2:Y:S01]  /*0ab0*/  SHFL.IDX PT, R2, R63, RZ, 0x1f ;  /* 0x00001fff3f027589 */ /* 0x000ea200000e0000 */
[----:B------:R-:W-:Y:S01]  /*0ac0*/  NOP ;  /* 0x0000000000007918 */ /* 0x000fe20000000000 */
[----:B--2---:R-:W-:-:S13]  /*0ad0*/  ISETP.NE.AND P0, PT, R2, 0x5, PT ;  /* 0x000000050200780c */ /* 0x004fda0003f05270 */
[----:B------:R-:W-:Y:S05]  /*0ae0*/  @P0 BRA `(.L_x_13) ;  /* 0x0000000000480947 */ /* 0x000fea0003800000 */
[----:B------:R-:W2:Y:S01]  /*0af0*/  S2UR UR5, SR_CgaCtaId ;  /* 0x00000000000579c3 */ /* 0x000ea20000008800 */
[----:B-1----:R-:W-:Y:S01]  /*0b00*/  UMOV UR4, 0x400 ;  /* 0x0000040000047882 */ /* 0x002fe20000000000 */
        /* <DEDUP_REMOVED lines=9> */
[----:B--2---:R-:W-:Y:S01]  /*0ba0*/  ULEA UR4, UR5, UR4, 0x18 ;  /* 0x0000000405047291 */ /* 0x004fe2000f8ec0ff */
[----:B------:R-:W1:Y:S11]  /*0bb0*/  FENCE.VIEW.ASYNC.S ;  /* 0x00000000000073c6 */ /* 0x000e760000000000 */
[----:B-1----:R2:W1:Y:S01]  /*0bc0*/  SYNCS.EXCH.64 URZ, [UR4+0xb0], UR8 ;  /* 0x0000b00804ff75b2 */ /* 0x0024620008000100 */
[----:B------:R2:W1:Y:S01]  /*0bd0*/  SYNCS.EXCH.64 URZ, [UR4+0xc0], UR6 ;  /* 0x0000c00604ff75b2 */ /* 0x0004620008000100 */
[----:B------:R2:W1:Y:S01]  /*0be0*/  SYNCS.EXCH.64 URZ, [UR4+0xb8], UR8 ;  /* 0x0000b80804ff75b2 */ /* 0x0004620008000100 */
[----:B------:R2:W1:Y:S02]  /*0bf0*/  SYNCS.EXCH.64 URZ, [UR4+0xc8], UR6 ;  /* 0x0000c80604ff75b2 */ /* 0x0004640008000100 */
[----:B--2---:R-:W-:Y:S01]  /*0c00*/  NOP ;  /* 0x0000000000007918 */ /* 0x004fe20000000000 */
.L_x_13:
[----:B-1----:R-:W1:Y:S01]  /*0c10*/  LDCU UR4, c[0x0][0x36c] ;  /* 0x00006d80ff0477ac */ /* 0x002e620008000800 */
[----:B------:R-:W-:Y:S01]  /*0c20*/  ISETP.NE.OR P3, PT, R0, 0x2, !P3 ;  /* 0x000000020000780c */ /* 0x000fe20005f65670 */
[----:B------:R-:W-:Y:S01]  /*0c30*/  NOP ;  /* 0x0000000000007918 */ /* 0x000fe20000000000 */
[----:B------:R-:W-:Y:S01]  /*0c40*/  LOP3.LUT R0, R61, 0x1f, RZ, 0xc0, !PT ;  /* 0x0000001f3d007812 */ /* 0x000fe200078ec0ff */
[----:B------:R-:W-:Y:S02]  /*0c50*/  UISETP.NE.AND UP4, UPT, UR18, URZ, UPT ;  /* 0x000000ff1200728c */ /* 0x000fe4000bf85270 */
[----:B-1----:R-:W-:-:S09]  /*0c60*/  UISETP.EQ.U32.AND UP6, UPT, UR4, 0x1, UPT ;  /* 0x000000010400788c */ /* 0x002fd2000bfc2070 */
[----:B------:R-:W-:Y:S05]  /*0c70*/  BRA.U !UP6, `(.L_x_14) ;  /* 0x000000010e087547 */ /* 0x000fea000b800000 */
[----:B---34-:R-:W-:Y:S01]  /*0c80*/  UCGABAR_ARV ;  /* 0x00000000000079c7 */ /* 0x018fe20008000000 */
[----:B------:R-:W-:Y:S05]  /*0c90*/  BRA `(.L_x_15) ;  /* 0x0000000000047947 */ /* 0x000fea0003800000 */
.L_x_14:
[----:B---34-:R-:W-:Y:S01]  /*0ca0*/  NOP ;  /* 0x0000000000007918 */ /* 0x018fe20000000000 */
.L_x_15:
[----:B------:R-:W1:Y:S01]  /*0cb0*/  S2UR UR50, SR_CTAID.X ;  /* 0x00000000003279c3 */ /* 0x000e620000002500 */
[----:B------:R-:W-:-:S05]  /*0cc0*/  CS2R.32 R57, SR_CgaSize ;  /* 0x0000000000397805 */ /* 0x000fca0000008a00 */
[----:B------:R-:W-:-:S05]  /*0cd0*/  IMAD R57, R57, -0xa0, RZ ;  /* 0xffffff6039397824 */ /* 0x000fca00078e02ff */
[----:B------:R-:W-:-:S14]  /*0ce0*/  R2UR UR5, R57 ;  /* 0x00000000390572ca */ /* 0x000fdc00000e0000 */
[----:B------:R-:W2:Y:S01]  /*0cf0*/  LDCU UR5, c[0x0][UR5+0x2b0] ;  /* 0x00005600050577ac */ /* 0x000ea20008000800 */
[----:B------:R-:W-:-:S05]  /*0d00*/  CS2R.32 R57, SR_CgaSize ;  /* 0x0000000000397805 */ /* 0x000fca0000008a00 */
[----:B------:R-:W-:-:S05]  /*0d10*/  IMAD R57, R57, -0xa0, RZ ;  /* 0xffffff6039397824 */ /* 0x000fca00078e02ff */
[----:B------:R-:W-:-:S14]  /*0d20*/  R2UR UR4, R57 ;  /* 0x00000000390472ca */ /* 0x000fdc00000e0000 */
[----:B------:R-:W3:Y:S01]  /*0d30*/  LDCU UR4, c[0x0][UR4+0x2b4] ;  /* 0x00005680040477ac */ /* 0x000ee20008000800 */
[----:B------:R-:W4:Y:S01]  /*0d40*/  S2UR UR23, SR_CTAID.Y ;  /* 0x00000000001779c3 */ /* 0x000f220000002600 */
[----:B------:R-:W-:-:S05]  /*0d50*/  CS2R.32 R57, SR_CgaSize ;  /* 0x0000000000397805 */ /* 0x000fca0000008a00 */
[----:B------:R-:W-:-:S05]  /*0d60*/  IMAD R57, R57, -0xa0, RZ ;  /* 0xffffff6039397824 */ /* 0x000fca00078e02ff */
[----:B------:R-:W-:-:S14]  /*0d70*/  R2UR UR7, R57 ;  /* 0x00000000390772ca */ /* 0x000fdc00000e0000 */
[----:B------:R-:W3:Y:S01]  /*0d80*/  LDCU UR7, c[0x0][UR7+0x2a0] ;  /* 0x00005400070777ac */ /* 0x000ee20008000800 */
[----:B------:R-:W-:-:S05]  /*0d90*/  CS2R.32 R57, SR_CgaSize ;  /* 0x0000000000397805 */ /* 0x000fca0000008a00 */
[----:B------:R-:W-:-:S05]  /*0da0*/  IMAD R57, R57, -0xa0, RZ ;  /* 0xffffff6039397824 */ /* 0x000fca00078e02ff */
[----:B------:R-:W-:-:S14]  /*0db0*/  R2UR UR8, R57 ;  /* 0x00000000390872ca */ /* 0x000fdc00000e0000 */
[----:B------:R-:W3:Y:S01]  /*0dc0*/  LDCU UR8, c[0x0][UR8+0x2a4] ;  /* 0x00005480080877ac */ /* 0x000ee20008000800 */
[----:B------:R-:W3:Y:S01]  /*0dd0*/  S2UR UR9, SR_CgaCtaId ;  /* 0x00000000000979c3 */ /* 0x000ee20000008800 */
[----:B------:R-:W3:Y:S01]  /*0de0*/  LDCU UR19, c[0x0][0xc24] ;  /* 0x00018480ff1377ac */ /* 0x000ee20008000800 */
[----:B------:R-:W3:Y:S01]  /*0df0*/  LDCU UR55, c[0x0][0xc24] ;  /* 0x00018480ff3777ac */ /* 0x000ee20008000800 */
[----:B-1----:R-:W-:Y:S01]  /*0e00*/  I2FP.F32.U32 R3, UR50 ;  /* 0x0000003200037c45 */ /* 0x002fe20008201000 */
[----:B------:R-:W1:Y:S04]  /*0e10*/  LDCU UR22, c[0x0][0xc30] ;  /* 0x00018600ff1677ac */ /* 0x000e680008000800 */
[----:B--2---:R-:W-:Y:S01]  /*0e20*/  FMUL R3, R3, UR5 ;  /* 0x0000000503037c20 */ /* 0x004fe20008400000 */
[----:B----4-:R-:W-:-:S05]  /*0e30*/  I2FP.F32.U32 R2, UR23 ;  /* 0x0000001700027c45 */ /* 0x010fca0008201000 */
[----:B------:R-:W2:Y:S01]  /*0e40*/  F2I.U32.TRUNC.NTZ R3, R3 ;  /* 0x0000000300037305 */ /* 0x000ea2000020f000 */
[----:B---3--:R-:W-:Y:S01]  /*0e50*/  FMUL R2, R2, UR4 ;  /* 0x0000000402027c20 */ /* 0x008fe20008400000 */
[----:B------:R-:W-:-:S06]  /*0e60*/  USHF.L.U32 UR76, UR9, 0x7, URZ ;  /* 0x00000007094c7899 */ /* 0x000fcc00080006ff */
[----:B------:R-:W3:Y:S01]  /*0e70*/  F2I.U32.TRUNC.NTZ R2, R2 ;  /* 0x0000000200027305 */ /* 0x000ee2000020f000 */
[----:B------:R-:W-:Y:S01]  /*0e80*/  ULOP3.LUT UR76, UR76, 0x80, URZ, 0xc0, !UPT ;  /* 0x000000804c4c7892 */ /* 0x000fe2000f8ec0ff */
[----:B--2---:R-:W-:Y:S02]  /*0e90*/  R2UR UR4, R3 ;  /* 0x00000000030472ca */ /* 0x004fe400000e0000 */
[----:B---3--:R-:W-:Y:S02]  /*0ea0*/  R2UR UR6, R2 ;  /* 0x00000000020672ca */ /* 0x008fe400000e0000 */
[----:B------:R-:W-:-:S09]  /*0eb0*/  PRMT R2, RZ, 0x7610, R2 ;  /* 0x00007610ff027816 */ /* 0x000fd20000000002 */
[----:B------:R-:W-:-:S04]  /*0ec0*/  UIADD3 UR5, UPT, UPT, -UR4, URZ, URZ ;  /* 0x000000ff04057290 */ /* 0x000fc8000fffe1ff */
[----:B------:R-:W-:Y:S02]  /*0ed0*/  UIMAD UR5, UR7, UR5, UR50 ;  /* 0x00000005070572a4 */ /* 0x000fe4000f8e0232 */
[----:B------:R-:W-:-:S04]  /*0ee0*/  UIADD3 UR4, UPT, UPT, -UR6, URZ, URZ ;  /* 0x000000ff06047290 */ /* 0x000fc8000fffe1ff */
[----:B------:R-:W-:Y:S01]  /*0ef0*/  IMAD.U32 R57, RZ, RZ, UR5 ;  /* 0x00000005ff397e24 */ /* 0x000fe2000f8e00ff */
[----:B------:R-:W-:-:S06]  /*0f00*/  UIMAD UR4, UR8, UR4, UR23 ;  /* 0x00000004080472a4 */ /* 0x000fcc000f8e0217 */
[----:B------:R-:W-:Y:S01]  /*0f10*/  IMAD.U32 R56, RZ, RZ, UR4 ;  /* 0x00000004ff387e24 */ /* 0x000fe2000f8e00ff */
[----:B-1----:R-:W-:Y:S06]  /*0f20*/  BRA.U UP4, `(.L_x_16) ;  /* 0x00000001042c7547 */ /* 0x002fec000b800000 */
[----:B------:R-:W-:Y:S02]  /*0f30*/  R2UR UR4, R56 ;  /* 0x00000000380472ca */ /* 0x000fe400000e0000 */
[----:B------:R-:W-:-:S11]  /*0f40*/  R2UR UR6, R57 ;  /* 0x00000000390672ca */ /* 0x000fd600000e0000 */
[----:B------:R-:W-:-:S04]  /*0f50*/  UISETP.NE.AND UP0, UPT, UR4, URZ, UPT ;  /* 0x000000ff0400728c */ /* 0x000fc8000bf05270 */
[----:B------:R-:W-:-:S04]  /*0f60*/  UISETP.EQ.OR UP0, UPT, UR6, URZ, !UP0 ;  /* 0x000000ff0600728c */ /* 0x000fc8000c702670 */
[----:B------:R-:W-:Y:S02]  /*0f70*/  USEL UR5, URZ, 0x1, !UP0 ;  /* 0x00000001ff057887 */ /* 0x000fe4000c000000 */
[----:B------:R-:W-:-:S04]  /*0f80*/  UISETP.NE.AND UP0, UPT, UR4, URZ, UPT ;  /* 0x000000ff0400728c */ /* 0x000fc8000bf05270 */
[----:B------:R-:W-:Y:S02]  /*0f90*/  USEL UR4, URZ, 0x2, UP0 ;  /* 0x00000002ff047887 */ /* 0x000fe40008000000 */
[----:B------:R-:W-:-:S04]  /*0fa0*/  UISETP.NE.AND UP0, UPT, UR6, 0x1, UPT ;  /* 0x000000010600788c */ /* 0x000fc8000bf05270 */
[----:B------:R-:W-:-:S04]  /*0fb0*/  USEL UR4, UR4, 0x2, UP0 ;  /* 0x0000000204047887 */ /* 0x000fc80008000000 */
[----:B------:R-:W-:-:S06]  /*0fc0*/  UIADD3 UR4, UPT, UPT, UR5, UR4, URZ ;  /* 0x0000000405047290 */ /* 0x000fcc000fffe0ff */
[----:B------:R-:W-:-:S07]  /*0fd0*/  IMAD.U32 R2, RZ, RZ, UR4 ;  /* 0x00000004ff027e24 */ /* 0x000fce000f8e00ff */
.L_x_16:
[----:B------:R-:W1:Y:S01]  /*0fe0*/  S2UR UR52, SR_CTAID.Z ;  /* 0x00000000003479c3 */ /* 0x000e620000002700 */
[----:B------:R-:W-:-:S09]  /*0ff0*/  UISETP.GE.AND UP0, UPT, UR19, 0x1, UPT ;  /* 0x000000011300788c */ /* 0x000fd2000bf06270 */
[----:B------:R-:W-:Y:S05]  /*1000*/  BRA.U !UP0, `(.L_x_17) ;  /* 0x0000000108d47547 */ /* 0x000fea000b800000 */
[----:B------:R-:W2:Y:S01]  /*1010*/  LDCU.128 UR12, c[0x0][0xc10] ;  /* 0x00018200ff0c77ac */ /* 0x000ea20008000c00 */
[----:B------:R-:W3:Y:S01]  /*1020*/  LDCU UR20, c[0x0][0xc0c] ;  /* 0x00018180ff1477ac */ /* 0x000ee20008000800 */
[----:B------:R-:W4:Y:S01]  /*1030*/  LDCU UR6, c[0x0][0x370] ;  /* 0x00006e00ff0677ac */ /* 0x000f220008000800 */
[----:B------:R-:W1:Y:S01]  /*1040*/  LDCU UR7, c[0x0][0x374] ;  /* 0x00006e80ff0777ac */ /* 0x000e620008000800 */
[----:B------:R-:W1:Y:S01]  /*1050*/  LDCU UR21, c[0x0][0xc20] ;  /* 0x00018400ff1577ac */ /* 0x000e620008000800 */
[----:B--2---:R-:W-:Y:S02]  /*1060*/  UIMAD.WIDE.U32 UR4, UR50, UR12, URZ ;  /* 0x0000000c320472a5 */ /* 0x004fe4000f8e00ff */
[----:B---3--:R-:W-:Y:S01]  /*1070*/  UISETP.NE.AND UP0, UPT, UR20, 0x1, UPT ;  /* 0x000000011400788c */ /* 0x008fe2000bf05270 */
[----:B------:R-:W2:Y:S01]  /*1080*/  LDCU.64 UR8, c[0x0][0xc28] ;  /* 0x00018500ff0877ac */ /* 0x000ea20008000a00 */
[----:B----4-:R-:W-:-:S03]  /*1090*/  UIMAD.WIDE.U32 UR10, UR6, UR12, URZ ;  /* 0x0000000c060a72a5 */ /* 0x010fc6000f8e00ff */
[----:B------:R-:W-:Y:S01]  /*10a0*/  UMOV UR4, UR5 ;  /* 0x0000000500047c82 */ /* 0x000fe20008000000 */
[----:B------:R-:W-:Y:S02]  /*10b0*/  UISETP.NE.AND UP2, UPT, UR19, 0x1, UPT ;  /* 0x000000011300788c */ /* 0x000fe4000bf45270 */
[----:B------:R-:W-:Y:S01]  /*10c0*/  USHF.R.U32.HI UR4, URZ, UR13, UR4 ;  /* 0x0000000dff047299 */ /* 0x000fe20008011604 */
[----:B------:R-:W-:Y:S01]  /*10d0*/  UMOV UR10, UR11 ;  /* 0x0000000b000a7c82 */ /* 0x000fe20008000000 */
[----:B------:R-:W-:Y:S02]  /*10e0*/  UIMAD.WIDE.U32 UR16, UR23, UR15, URZ ;  /* 0x0000000f171072a5 */ /* 0x000fe4000f8e00ff */
[----:B------:R-:W-:Y:S02]  /*10f0*/  USEL UR5, UR50, UR4, !UP0 ;  /* 0x0000000432057287 */ /* 0x000fe4000c000000 */
[----:B------:R-:W-:Y:S02]  /*1100*/  @UP0 USHF.R.U32.HI UR6, URZ, UR13, UR10 ;  /* 0x0000000dff060299 */ /* 0x000fe4000801160a */
[----:B------:R-:W-:-:S02]  /*1110*/  UISETP.NE.AND UP0, UPT, UR14, 0x1, UPT ;  /* 0x000000010e00788c */ /* 0x000fc4000bf05270 */
[----:B-1----:R-:W-:Y:S02]  /*1120*/  UIMAD.WIDE.U32 UR10, UR7, UR15, URZ ;  /* 0x0000000f070a72a5 */ /* 0x002fe4000f8e00ff */
[----:B--2---:R-:W-:Y:S01]  /*1130*/  UIMAD.WIDE.U32 UR12, UR6, UR8, URZ ;  /* 0x00000008060c72a5 */ /* 0x004fe2000f8e00ff */
[----:B------:R-:W-:Y:S02]  /*1140*/  UMOV UR4, UR17 ;  /* 0x0000001100047c82 */ /* 0x000fe40008000000 */
[----:B------:R-:W-:Y:S02]  /*1150*/  USHF.R.U32.HI UR4, URZ, UR21, UR4 ;  /* 0x00000015ff047299 */ /* 0x000fe40008011604 */
[----:B------:R-:W-:Y:S02]  /*1160*/  UMOV UR10, UR11 ;  /* 0x0000000b000a7c82 */ /* 0x000fe40008000000 */
[----:B------:R-:W-:Y:S01]  /*1170*/  UMOV UR12, UR13 ;  /* 0x0000000d000c7c82 */ /* 0x000fe20008000000 */
[----:B------:R-:W-:-:S02]  /*1180*/  @UP0 USHF.R.U32.HI UR7, URZ, UR21, UR10 ;  /* 0x00000015ff070299 */ /* 0x000fc4000801160a */
[----:B------:R-:W-:Y:S02]  /*1190*/  USEL UR4, UR23, UR4, !UP0 ;  /* 0x0000000417047287 */ /* 0x000fe4000c000000 */
[----:B------:R-:W-:Y:S02]  /*11a0*/  UIMAD.WIDE.U32 UR10, UR7, UR8, URZ ;  /* 0x00000008070a72a5 */ /* 0x000fe4000f8e00ff */
[----:B------:R-:W-:Y:S02]  /*11b0*/  @UP2 USHF.R.U32.HI UR6, URZ, UR9, UR12 ;  /* 0x00000009ff062299 */ /* 0x000fe4000801160c */
[----:B------:R-:W-:-:S03]  /*11c0*/  UIMAD.WIDE.U32 UR12, UR4, UR8, URZ ;  /* 0x00000008040c72a5 */ /* 0x000fc6000f8e00ff */
[----:B------:R-:W-:Y:S02]  /*11d0*/  UMOV UR10, UR11 ;  /* 0x0000000b000a7c82 */ /* 0x000fe40008000000 */
[----:B------:R-:W-:Y:S02]  /*11e0*/  @UP2 USHF.R.U32.HI UR7, URZ, UR9, UR10 ;  /* 0x00000009ff072299 */ /* 0x000fe4000801160a */
[----:B------:R-:W-:Y:S02]  /*11f0*/  UIMAD UR10, UR6, UR19, URZ ;  /* 0x00000013060a72a4 */ /* 0x000fe4000f8e02ff */
[----:B------:R-:W-:-:S04]  /*1200*/  UIMAD UR7, UR7, UR19, URZ ;  /* 0x00000013070772a4 */ /* 0x000fc8000f8e02ff */
[----:B------:R-:W-:-:S03]  /*1210*/  UISETP.GE.AND UP0, UPT, UR4, UR7, UPT ;  /* 0x000000070400728c */ /* 0x000fc6000bf06270 */
[----:B------:R-:W-:Y:S01]  /*1220*/  UMOV UR7, UR13 ;  /* 0x0000000d00077c82 */ /* 0x000fe20008000000 */
[----:B------:R-:W-:Y:S02]  /*1230*/  UISETP.GE.OR UP0, UPT, UR5, UR10, UP0 ;  /* 0x0000000a0500728c */ /* 0x000fe40008706670 */
[----:B------:R-:W-:Y:S02]  /*1240*/  UIMAD.WIDE.U32 UR10, UR5, UR8, URZ ;  /* 0x00000008050a72a5 */ /* 0x000fe4000f8e00ff */
[----:B------:R-:W-:Y:S02]  /*1250*/  USHF.R.U32.HI UR7, URZ, UR9, UR7 ;  /* 0x00000009ff077299 */ /* 0x000fe40008011607 */
[----:B------:R-:W-:Y:S02]  /*1260*/  UIADD3 UR10, UPT, UPT, -UR4, URZ, URZ ;  /* 0x000000ff040a7290 */ /* 0x000fe4000fffe1ff */
[----:B------:R-:W-:Y:S02]  /*1270*/  USEL UR7, UR4, UR7, !UP2 ;  /* 0x0000000704077287 */ /* 0x000fe4000d000000 */
[----:B------:R-:W-:Y:S01]  /*1280*/  UIMAD UR10, UR14, UR10, UR23 ;  /* 0x0000000a0e0a72a4 */ /* 0x000fe2000f8e0217 */
[----:B------:R-:W-:Y:S01]  /*1290*/  @!UP0 UMOV UR8, UR11 ;  /* 0x0000000b00088c82 */ /* 0x000fe20008000000 */
[----:B------:R-:W-:-:S02]  /*12a0*/  UIADD3 UR11, UPT, UPT, -UR5, URZ, URZ ;  /* 0x000000ff050b7290 */ /* 0x000fc4000fffe1ff */
[----:B------:R-:W-:Y:S02]  /*12b0*/  @!UP0 USHF.R.U32.HI UR8, URZ, UR9, UR8 ;  /* 0x00000009ff088299 */ /* 0x000fe40008011608 */
[----:B------:R-:W-:Y:S02]  /*12c0*/  UIADD3 UR9, UPT, UPT, -UR7, URZ, URZ ;  /* 0x000000ff07097290 */ /* 0x000fe4000fffe1ff */
[----:B------:R-:W-:Y:S02]  /*12d0*/  @!UP0 USEL UR8, UR5, UR8, !UP2 ;  /* 0x0000000805088287 */ /* 0x000fe4000d000000 */
[----:B------:R-:W-:Y:S02]  /*12e0*/  UIMAD UR9, UR19, UR9, UR4 ;  /* 0x00000009130972a4 */ /* 0x000fe4000f8e0204 */
[----:B------:R-:W-:Y:S02]  /*12f0*/  @!UP0 UIADD3 UR7, UPT, UPT, UR7, -UR8, URZ ;  /* 0x8000000807078290 */ /* 0x000fe4000fffe0ff */
[----:B------:R-:W-:-:S02]  /*1300*/  @!UP0 UIMAD UR6, UR9, UR6, UR8 ;  /* 0x00000006090682a4 */ /* 0x000fc4000f8e0208 */
[----:B------:R-:W-:Y:S02]  /*1310*/  @!UP0 UIMAD UR4, UR7, UR19, UR5 ;  /* 0x00000013070482a4 */ /* 0x000fe4000f8e0205 */
[----:B------:R-:W-:Y:S02]  /*1320*/  UIMAD UR50, UR20, UR11, UR50 ;  /* 0x0000000b143272a4 */ /* 0x000fe4000f8e0232 */
[----:B------:R-:W-:Y:S01]  /*1330*/  UIMAD UR23, UR4, UR14, UR10 ;  /* 0x0000000e041772a4 */ /* 0x000fe2000f8e020a */
[----:B------:R-:W-:Y:S02]  /*1340*/  @!UP0 UMOV UR5, UR6 ;  /* 0x0000000600058c82 */ /* 0x000fe40008000000 */
[----:B------:R-:W-:-:S12]  /*1350*/  UIMAD UR50, UR5, UR20, UR50 ;  /* 0x00000014053272a4 */ /* 0x000fd8000f8e0232 */
.L_x_17:
[----:B------:R-:W-:-:S09]  /*1360*/  UISETP.NE.AND UP0, UPT, UR22, 0x1, UPT ;  /* 0x000000011600788c */ /* 0x000fd2000bf05270 */
[----:B------:R-:W-:Y:S05]  /*1370*/  BRA.U UP0, `(.L_x_18) ;  /* 0x0000000100407547 */ /* 0x000fea000b800000 */
[----:B------:R-:W2:Y:S01]  /*1380*/  LDCU.128 UR8, c[0x0][0xc10] ;  /* 0x00018200ff0877ac */ /* 0x000ea20008000c00 */
[----:B------:R-:W3:Y:S01]  /*1390*/  LDCU UR12, c[0x0][0xc0c] ;  /* 0x00018180ff0c77ac */ /* 0x000ee20008000800 */
[----:B------:R-:W4:Y:S01]  /*13a0*/  LDCU UR13, c[0x0][0xc20] ;  /* 0x00018400ff0d77ac */ /* 0x000f220008000800 */
[----:B--2---:R-:W-:Y:S02]  /*13b0*/  UIMAD.WIDE.U32 UR4, UR50, UR8, URZ ;  /* 0x00000008320472a5 */ /* 0x004fe4000f8e00ff */
[----:B------:R-:W-:Y:S02]  /*13c0*/  UIMAD.WIDE.U32 UR6, UR23, UR11, URZ ;  /* 0x0000000b170672a5 */ /* 0x000fe4000f8e00ff */
[----:B---3--:R-:W-:Y:S02]  /*13d0*/  UISETP.NE.AND UP0, UPT, UR12, 0x1, UPT ;  /* 0x000000010c00788c */ /* 0x008fe4000bf05270 */
[----:B------:R-:W-:-:S03]  /*13e0*/  USHF.R.U32.HI UR5, URZ, UR9, UR5 ;  /* 0x00000009ff057299 */ /* 0x000fc60008011605 */
[----:B------:R-:W-:Y:S01]  /*13f0*/  UMOV UR4, UR7 ;  /* 0x0000000700047c82 */ /* 0x000fe20008000000 */
[----:B------:R-:W-:Y:S02]  /*1400*/  USEL UR5, UR50, UR5, !UP0 ;  /* 0x0000000532057287 */ /* 0x000fe4000c000000 */
[----:B------:R-:W-:Y:S02]  /*1410*/  UISETP.NE.AND UP0, UPT, UR10, 0x1, UPT ;  /* 0x000000010a00788c */ /* 0x000fe4000bf05270 */
[----:B----4-:R-:W-:-:S04]  /*1420*/  USHF.R.U32.HI UR4, URZ, UR13, UR4 ;  /* 0x0000000dff047299 */ /* 0x010fc80008011604 */
[----:B------:R-:W-:-:S04]  /*1430*/  USEL UR4, UR23, UR4, !UP0 ;  /* 0x0000000417047287 */ /* 0x000fc8000c000000 */
[----:B------:R-:W-:Y:S02]  /*1440*/  UIADD3 UR6, UPT, UPT, UR5, -UR4, URZ ;  /* 0x8000000405067290 */ /* 0x000fe4000fffe0ff */
[----:B------:R-:W-:Y:S02]  /*1450*/  UIADD3 UR4, UPT, UPT, -UR5, UR4, URZ ;  /* 0x0000000405047290 */ /* 0x000fe4000fffe1ff */
[----:B------:R-:W-:Y:S02]  /*1460*/  UIMAD UR23, UR6, UR10, UR23 ;  /* 0x0000000a061772a4 */ /* 0x000fe4000f8e0217 */
[----:B------:R-:W-:-:S12]  /*1470*/  UIMAD UR50, UR4, UR12, UR50 ;  /* 0x0000000c043272a4 */ /* 0x000fd8000f8e0232 */
.L_x_18:
[----:B------:R-:W-:Y:S01]  /*1480*/  UISETP.NE.AND UP0, UPT, UR18, 0x2, UPT ;  /* 0x000000021200788c */ /* 0x000fe2000bf05270 */
[----:B------:R-:W-:Y:S09]  /*1490*/  BRA.U !UP6, `(.L_x_19) ;  /* 0x000000010e0c7547 */ /* 0x000ff2000b800000 */
[----:B------:R-:W-:Y:S01]  /*14a0*/  UCGABAR_WAIT ;  /* 0x0000000000007dc7 */ /* 0x000fe20008000000 */
[----:B------:R-:W-:Y:S01]  /*14b0*/  CCTL.IVALL ;  /* 0x00000000ff00798f */ /* 0x000fe20002000000 */
[----:B------:R-:W-:Y:S05]  /*14c0*/  BRA `(.L_x_20) ;  /* 0x0000000000047947 */ /* 0x000fea0003800000 */
.L_x_19:
[----:B------:R-:W-:Y:S06]  /*14d0*/  BAR.SYNC.DEFER_BLOCKING 0x0 ;  /* 0x0000000000007b1d */ /* 0x000fec0000010000 */
.L_x_20:
[----:B------:R-:W-:Y:S05]  /*14e0*/  BRA.U UP0, `(.L_x_21) ;  /* 0x0000005100b87547 */ /* 0x000fea000b800000 */
[----:B------:R-:W2:Y:S01]  /*14f0*/  LDCU UR5, c[0x0][0x388] ;  /* 0x00007100ff0577ac */ /* 0x000ea20008000800 */
[----:B------:R-:W3:Y:S01]  /*1500*/  S2UR UR9, SR_CgaCtaId ;  /* 0x00000000000979c3 */ /* 0x000ee20000008800 */
[----:B------:R-:W-:Y:S01]  /*1510*/  PLOP3.LUT P1, PT, PT, PT, UP3, 0x80, 0x8 ;  /* 0x000000000008781c */ /* 0x000fe20003f2f038 */
[----:B------:R-:W-:Y:S01]  /*1520*/  IMAD.MOV.U32 R3, RZ, RZ, 0x1 ;  /* 0x00000001ff037424 */ /* 0x000fe200078e00ff */
[----:B------:R-:W4:Y:S01]  /*1530*/  LDCU UR8, c[0x0][0x38c] ;  /* 0x00007180ff0877ac */ /* 0x000f220008000800 */
[----:B------:R-:W-:Y:S01]  /*1540*/  ISETP.EQ.OR P2, PT, R0, RZ, P3 ;  /* 0x000000ff0000720c */ /* 0x000fe20001f42670 */
[----:B------:R-:W-:Y:S01]  /*1550*/  IMAD.MOV.U32 R2, RZ, RZ, RZ ;  /* 0x000000ffff027224 */ /* 0x000fe200078e00ff */
[----:B------:R-:W-:Y:S01]  /*1560*/  PLOP3.LUT P1, PT, P1, PT, PT, 0x8, 0x80 ;  /* 0x000000000080781c */ /* 0x000fe20000f2e170 */
[----:B------:R-:W1:Y:S01]  /*1570*/  LDCU.64 UR6, c[0x0][0x390] ;  /* 0x00007200ff0677ac */ /* 0x000e620008000a00 */
[----:B------:R-:W-:Y:S02]  /*1580*/  UISETP.NE.AND UP1, UPT, UR18, URZ, UPT ;  /* 0x000000ff1200728c */ /* 0x000fe4000bf25270 */
[----:B------:R-:W-:Y:S01]  /*1590*/  USEL UR71, URZ, 0x1, UP5 ;  /* 0x00000001ff477887 */ /* 0x000fe2000a800000 */
[----:B------:R-:W-:Y:S01]  /*15a0*/  UMOV UR47, URZ ;  /* 0x000000ff002f7c82 */ /* 0x000fe20008000000 */
[----:B------:R-:W-:Y:S01]  /*15b0*/  UMOV UR39, URZ ;  /* 0x000000ff00277c82 */ /* 0x000fe20008000000 */
[----:B--2---:R-:W-:-:S02]  /*15c0*/  UIADD3 UR5, UPT, UPT, UR5, 0x3f, URZ ;  /* 0x0000003f05057890 */ /* 0x004fc4000fffe0ff */
[----:B------:R-:W-:Y:S02]  /*15d0*/  USEL UR71, UR71, 0x2, UP1 ;  /* 0x0000000247477887 */ /* 0x000fe40008800000 */
[----:B------:R-:W-:Y:S01]  /*15e0*/  USHF.R.S32.HI UR4, URZ, 0x1f, UR5 ;  /* 0x0000001fff047899 */ /* 0x000fe20008011405 */
[----:B------:R-:W-:-:S03]  /*15f0*/  UMOV UR77, URZ ;  /* 0x000000ff004d7c82 */ /* 0x000fc60008000000 */
[----:B------:R-:W-:Y:S02]  /*1600*/  ULEA.HI UR4, UR4, UR5, URZ, 0x6 ;  /* 0x0000000504047291 */ /* 0x000fe4000f8f30ff */
[----:B---3--:R-:W-:Y:S02]  /*1610*/  USHF.L.U32 UR5, UR9, 0x2, URZ ;  /* 0x0000000209057899 */ /* 0x008fe400080006ff */
[----:B------:R-:W-:-:S04]  /*1620*/  USHF.R.S32.HI UR4, URZ, 0x6, UR4 ;  /* 0x00000006ff047899 */ /* 0x000fc80008011404 */
[----:B----4-:R-:W-:Y:S01]  /*1630*/  UIMAD UR4, UR4, UR8, URZ ;  /* 0x00000008040472a4 */ /* 0x010fe2000f8e02ff */
[----:B------:R-:W2:Y:S03]  /*1640*/  LDCU UR8, c[0x0][0x370] ;  /* 0x00006e00ff0877ac */ /* 0x000ea60008000800 */
[----:B-1----:R-:W-:-:S04]  /*1650*/  UIMAD UR4, UR4, UR6, URZ ;  /* 0x00000006040472a4 */ /* 0x002fc8000f8e02ff */
[----:B------:R-:W-:Y:S02]  /*1660*/  UIMAD UR6, UR4, UR7, URZ ;  /* 0x00000007040672a4 */ /* 0x000fe4000f8e02ff */
[----:B------:R-:W-:Y:S02]  /*1670*/  ULOP3.LUT UR7, UR5, 0x4, URZ, 0xe2, !UPT ;  /* 0x0000000405077892 */ /* 0x000fe4000f8ee2ff */
[----:B------:R-:W-:Y:S02]  /*1680*/  UISETP.NE.AND UP2, UPT, UR6, URZ, UPT ;  /* 0x000000ff0600728c */ /* 0x000fe4000bf45270 */
[----:B------:R-:W-:Y:S01]  /*1690*/  UISETP.LT.U32.AND UP0, UPT, UR6, 0x6, UPT ;  /* 0x000000060600788c */ /* 0x000fe2000bf01070 */
[----:B------:R-:W-:Y:S02]  /*16a0*/  IMAD.U32 R44, RZ, RZ, UR6 ;  /* 0x00000006ff2c7e24 */ /* 0x000fe4000f8e00ff */
[----:B------:R-:W-:Y:S01]  /*16b0*/  IMAD.U32 R42, RZ, RZ, UR7 ;  /* 0x00000007ff2a7e24 */ /* 0x000fe2000f8e00ff */
[----:B------:R-:W-:Y:S01]  /*16c0*/  USEL UR4, UR6, 0x6, UP0 ;  /* 0x0000000606047887 */ /* 0x000fe20008000000 */
[----:B--2---:R-:W-:Y:S01]  /*16d0*/  IMAD.U32 R39, RZ, RZ, UR8 ;  /* 0x00000008ff277e24 */ /* 0x004fe2000f8e00ff */
[----:B------:R-:W1:Y:S02]  /*16e0*/  LDCU UR8, c[0x0][0x374] ;  /* 0x00006e80ff0877ac */ /* 0x000e640008000800 */
[----:B------:R-:W-:-:S02]  /*16f0*/  UIADD3 UR5, UPT, UPT, UR4, -0x1, URZ ;  /* 0xffffffff04057890 */ /* 0x000fc4000fffe0ff */
[----:B------:R-:W-:Y:S02]  /*1700*/  @!UP2 UIADD3 UR5, UPT, UPT, UR4, URZ, URZ ;  /* 0x000000ff0405a290 */ /* 0x000fe4000fffe0ff */
[----:B------:R-:W-:Y:S02]  /*1710*/  UIADD3 UR6, UPT, UPT, UR6, -UR4, URZ ;  /* 0x8000000406067290 */ /* 0x000fe4000fffe0ff */
[----:B------:R-:W-:-:S04]  /*1720*/  UIADD3 UR4, UPT, UPT, UR5, 0x1, URZ ;  /* 0x0000000105047890 */ /* 0x000fc8000fffe0ff */
[----:B------:R-:W-:Y:S02]  /*1730*/  MOV R43, UR6 ;  /* 0x00000006002b7c02 */ /* 0x000fe40008000f00 */
[----:B------:R-:W-:Y:S02]  /*1740*/  MOV R37, UR4 ;  /* 0x0000000400257c02 */ /* 0x000fe40008000f00 */
[----:B-1----:R-:W-:-:S07]  /*1750*/  MOV R38, UR8 ;  /* 0x0000000800267c02 */ /* 0x002fce0008000f00 */
.L_x_39:
[----:B------:R-:W1:Y:S01]  /*1760*/  S2UR UR31, SR_CgaCtaId ;  /* 0x00000000001f79c3 */ /* 0x000e620000008800 */
[----:B------:R-:W-:Y:S01]  /*1770*/  UMOV UR4, 0x400 ;  /* 0x0000040000047882 */ /* 0x000fe20000000000 */
[----:B------:R-:W-:Y:S01]  /*1780*/  R2UR UR5, R44 ;  /* 0x000000002c0572ca */ /* 0x000fe200000e0000 */
[----:B------:R-:W-:Y:S01]  /*1790*/  USHF.L.U32 UR63, UR50, 0x6, URZ ;  /* 0x00000006323f7899 */ /* 0x000fe200080006ff */
[----:B------:R-:W-:Y:S02]  /*17a0*/  R2UR UR6, R42 ;  /* 0x000000002a0672ca */ /* 0x000fe400000e0000 */
[----:B------:R-:W-:-:S09]  /*17b0*/  SHF.L.U32 R0, R3, 0x1f, RZ ;  /* 0x0000001f03007819 */ /* 0x000fd200000006ff */
[----:B------:R-:W-:-:S03]  /*17c0*/  UISETP.NE.AND UP0, UPT, UR5, URZ, UPT ;  /* 0x000000ff0500728c */ /* 0x000fc6000bf05270 */
[----:B------:R-:W-:Y:S01]  /*17d0*/  UMOV UR5, URZ ;  /* 0x000000ff00057c82 */ /* 0x000fe20008000000 */
[----:B-1----:R-:W-:-:S04]  /*17e0*/  ULEA UR31, UR31, UR4, 0x18 ;  /* 0x000000041f1f7291 */ /* 0x002fc8000f8ec0ff */
[----:B------:R-:W-:-:S09]  /*17f0*/  ULEA UR4, UR47, UR31, 0x3 ;  /* 0x0000001f2f047291 */ /* 0x000fd2000f8e18ff */
[----:B------:R1:W2:Y:S01]  /*1800*/  SYNCS.PHASECHK.TRANS64.TRYWAIT P0, [UR4+0x30], R0 ;  /* 0x00003000ff0075a7 */ /* 0x0002a20008001104 */
[----:B------:R-:W-:-:S03]  /*1810*/  ULEA UR4, UR23, UR6, 0x6 ;  /* 0x0000000617047291 */ /* 0x000fc6000f8e30ff */
[----:B------:R-:W-:Y:S01]  /*1820*/  UMOV UR6, URZ ;  /* 0x000000ff00067c82 */ /* 0x000fe20008000000 */
[----:B------:R-:W-:Y:S01]  /*1830*/  UMOV UR23, URZ ;  /* 0x000000ff00177c82 */ /* 0x000fe20008000000 */
[----:B------:R-:W-:Y:S02]  /*1840*/  IMAD.U32 R54, RZ, RZ, UR6 ;  /* 0x00000006ff367e24 */ /* 0x000fe4000f8e00ff */
[----:B------:R-:W-:Y:S01]  /*1850*/  IMAD.U32 R36, RZ, RZ, UR4 ;  /* 0x00000004ff247e24 */ /* 0x000fe2000f8e00ff */
[----:B------:R-:W-:Y:S02]  /*1860*/  UMOV UR4, URZ ;  /* 0x000000ff00047c82 */ /* 0x000fe40008000000 */
[----:B------:R-:W-:Y:S01]  /*1870*/  MOV R53, UR4 ;  /* 0x0000000400357c02 */ /* 0x000fe20008000f00 */
[----:B-1----:R-:W-:Y:S01]  /*1880*/  IMAD.U32 R0, RZ, RZ, UR5 ;  /* 0x00000005ff007e24 */ /* 0x002fe2000f8e00ff */
[----:B------:R-:W-:Y:S06]  /*1890*/  BRA.U !UP0, `(.L_x_22) ;  /* 0x00000021086c7547 */ /* 0x000fec000b800000 */
[----:B------:R-:W1:Y:S01]  /*18a0*/  LDCU.128 UR4, c[0x0][0x480] ;  /* 0x00009000ff0477ac */ /* 0x000e620008000c00 */
[----:B------:R-:W-:Y:S02]  /*18b0*/  R2UR UR59, R37 ;  /* 0x00000000253b72ca */ /* 0x000fe400000e0000 */
[----:B------:R-:W-:Y:S01]  /*18c0*/  R2UR UR58, R36 ;  /* 0x00000000243a72ca */ /* 0x000fe200000e0000 */
[----:B------:R-:W-:Y:S02]  /*18d0*/  UIADD3 UR50, UPT, UPT, UR63, 0x8, URZ ;  /* 0x000000083f327890 */ /* 0x000fe4000fffe0ff */
[----:B------:R-:W-:Y:S02]  /*18e0*/  UIADD3 UR49, UPT, UPT, UR63, 0x10, URZ ;  /* 0x000000103f317890 */ /* 0x000fe4000fffe0ff */
[----:B------:R-:W-:Y:S02]  /*18f0*/  UIADD3 UR48, UPT, UPT, UR63, 0x18, URZ ;  /* 0x000000183f307890 */ /* 0x000fe4000fffe0ff */
[----:B------:R-:W-:-:S02]  /*1900*/  UIADD3 UR46, UPT, UPT, UR63, 0x20, URZ ;  /* 0x000000203f2e7890 */ /* 0x000fc4000fffe0ff */
[----:B------:R-:W-:Y:S02]  /*1910*/  UIADD3 UR38, UPT, UPT, UR63, 0x28, URZ ;  /* 0x000000283f267890 */ /* 0x000fe4000fffe0ff */
[----:B------:R-:W-:Y:S02]  /*1920*/  UIADD3 UR30, UPT, UPT, UR63, 0x30, URZ ;  /* 0x000000303f1e7890 */ /* 0x000fe4000fffe0ff */
[----:B------:R-:W-:Y:S02]  /*1930*/  UIADD3 UR29, UPT, UPT, UR63, 0x38, URZ ;  /* 0x000000383f1d7890 */ /* 0x000fe4000fffe0ff */
[----:B-1----:R-:W-:Y:S02]  /*1940*/  UIMAD.WIDE.U32 UR12, UR50, UR5, URZ ;  /* 0x00000005320c72a5 */ /* 0x002fe4000f8e00ff */
[----:B------:R-:W-:Y:S02]  /*1950*/  UIMAD.WIDE.U32 UR14, UR49, UR5, URZ ;  /* 0x00000005310e72a5 */ /* 0x000fe4000f8e00ff */
[----:B------:R-:W-:-:S02]  /*1960*/  UIMAD.WIDE.U32 UR24, UR63, UR5, URZ ;  /* 0x000000053f1872a5 */ /* 0x000fc4000f8e00ff */
[----:B------:R-:W-:Y:S02]  /*1970*/  UIMAD.WIDE.U32 UR16, UR48, UR5, URZ ;  /* 0x00000005301072a5 */ /* 0x000fe4000f8e00ff */
[----:B------:R-:W-:Y:S02]  /*1980*/  UIMAD.WIDE.U32 UR18, UR46, UR5, URZ ;  /* 0x000000052e1272a5 */ /* 0x000fe4000f8e00ff */
[----:B------:R-:W-:Y:S02]  /*1990*/  UIMAD.WIDE.U32 UR20, UR38, UR5, URZ ;  /* 0x00000005261472a5 */ /* 0x000fe4000f8e00ff */
[----:B------:R-:W-:Y:S02]  /*19a0*/  UIMAD.WIDE.U32 UR22, UR30, UR5, URZ ;  /* 0x000000051e1672a5 */ /* 0x000fe4000f8e00ff */
[----:B------:R-:W-:Y:S01]  /*19b0*/  UIMAD.WIDE.U32 UR26, UR29, UR5, URZ ;  /* 0x000000051d1a72a5 */ /* 0x000fe2000f8e00ff */
[----:B------:R-:W1:Y:S02]  /*19c0*/  LDCU.128 UR8, c[0x0][0x490] ;  /* 0x00009200ff0877ac */ /* 0x000e640008000c00 */
[----:B------:R-:W-:Y:S01]  /*19d0*/  UMOV UR5, UR13 ;  /* 0x0000000d00057c82 */ /* 0x000fe20008000000 */
[----:B------:R-:W-:-:S02]  /*19e0*/  UISETP.NE.AND UP0, UPT, UR4, 0x1, UPT ;  /* 0x000000010400788c */ /* 0x000fc4000bf05270 */
[----:B------:R-:W-:Y:S02]  /*19f0*/  USHF.R.U32.HI UR28, URZ, UR6, UR5 ;  /* 0x00000006ff1c7299 */ /* 0x000fe40008011605 */
[----:B------:R-:W-:Y:S01]  /*1a00*/  UISETP.NE.AND UP1, UPT, UR7, 0x1, UPT ;  /* 0x000000010700788c */ /* 0x000fe2000bf25270 */
[----:B------:R-:W-:Y:S01]  /*1a10*/  UMOV UR5, UR15 ;  /* 0x0000000f00057c82 */ /* 0x000fe20008000000 */
[----:B------:R-:W-:Y:S02]  /*1a20*/  USEL UR16, UR50, UR28, !UP0 ;  /* 0x0000001c32107287 */ /* 0x000fe4000c000000 */
[----:B------:R-:W-:Y:S01]  /*1a30*/  USHF.R.U32.HI UR15, URZ, UR6, UR5 ;  /* 0x00000006ff0f7299 */ /* 0x000fe20008011605 */
[----:B------:R-:W3:Y:S02]  /*1a40*/  LDCU UR51, c[0x0][0x4a0] ;  /* 0x00009400ff3377ac */ /* 0x000ee40008000800 */
[----:B------:R-:W-:Y:S01]  /*1a50*/  UMOV UR5, UR17 ;  /* 0x0000001100057c82 */ /* 0x000fe20008000000 */
[----:B------:R-:W-:-:S02]  /*1a60*/  USEL UR15, UR49, UR15, !UP0 ;  /* 0x0000000f310f7287 */ /* 0x000fc4000c000000 */
[----:B------:R-:W-:Y:S02]  /*1a70*/  USHF.R.U32.HI UR14, URZ, UR6, UR5 ;  /* 0x00000006ff0e7299 */ /* 0x000fe40008011605 */
[----:B-1----:R-:W-:Y:S01]  /*1a80*/  UIMAD.WIDE.U32 UR32, UR15, UR8, URZ ;  /* 0x000000080f2072a5 */ /* 0x002fe2000f8e00ff */
[----:B------:R-:W-:Y:S01]  /*1a90*/  UMOV UR5, UR19 ;  /* 0x0000001300057c82 */ /* 0x000fe20008000000 */
[----:B------:R-:W-:Y:S02]  /*1aa0*/  USEL UR14, UR48, UR14, !UP0 ;  /* 0x0000000e300e7287 */ /* 0x000fe4000c000000 */
[----:B------:R-:W-:Y:S02]  /*1ab0*/  USHF.R.U32.HI UR13, URZ, UR6, UR5 ;  /* 0x00000006ff0d7299 */ /* 0x000fe40008011605 */
[----:B------:R-:W-:Y:S01]  /*1ac0*/  UIMAD.WIDE.U32 UR34, UR14, UR8, URZ ;  /* 0x000000080e2272a5 */ /* 0x000fe2000f8e00ff */
[----:B------:R-:W-:Y:S01]  /*1ad0*/  UMOV UR5, UR21 ;  /* 0x0000001500057c82 */ /* 0x000fe20008000000 */
[----:B------:R-:W-:-:S02]  /*1ae0*/  USEL UR13, UR46, UR13, !UP0 ;  /* 0x0000000d2e0d7287 */ /* 0x000fc4000c000000 */
[----:B------:R-:W-:Y:S02]  /*1af0*/  USHF.R.U32.HI UR12, URZ, UR6, UR5 ;  /* 0x00000006ff0c7299 */ /* 0x000fe40008011605 */
[----:B------:R-:W-:Y:S01]  /*1b00*/  UIMAD.WIDE.U32 UR20, UR16, UR8, URZ ;  /* 0x00000008101472a5 */ /* 0x000fe2000f8e00ff */
[----:B------:R-:W-:Y:S01]  /*1b10*/  UMOV UR5, UR23 ;  /* 0x0000001700057c82 */ /* 0x000fe20008000000 */
[----:B------:R-:W-:Y:S02]  /*1b20*/  USEL UR12, UR38, UR12, !UP0 ;  /* 0x0000000c260c7287 */ /* 0x000fe4000c000000 */
[----:B------:R-:W-:Y:S02]  /*1b30*/  USHF.R.U32.HI UR18, URZ, UR6, UR5 ;  /* 0x00000006ff127299 */ /* 0x000fe40008011605 */
[----:B------:R-:W-:Y:S01]  /*1b40*/  UIMAD.WIDE.U32 UR36, UR13, UR8, URZ ;  /* 0x000000080d2472a5 */ /* 0x000fe2000f8e00ff */
[----:B------:R-:W-:Y:S01]  /*1b50*/  UMOV UR5, UR25 ;  /* 0x0000001900057c82 */ /* 0x000fe20008000000 */
[----:B------:R-:W-:-:S02]  /*1b60*/  UIMAD.WIDE.U32 UR40, UR12, UR8, URZ ;  /* 0x000000080c2872a5 */ /* 0x000fc4000f8e00ff */
[----:B------:R-:W-:Y:S02]  /*1b70*/  USHF.R.U32.HI UR17, URZ, UR6, UR5 ;  /* 0x00000006ff117299 */ /* 0x000fe40008011605 */
[----:B------:R-:W-:Y:S01]  /*1b80*/  UIADD3 UR26, UPT, UPT, -UR15, URZ, URZ ;  /* 0x000000ff0f1a7290 */ /* 0x000fe2000fffe1ff */
[----:B------:R-:W-:Y:S01]  /*1b90*/  UMOV UR5, UR27 ;  /* 0x0000001b00057c82 */ /* 0x000fe20008000000 */
[----:B------:R-:W-:Y:S02]  /*1ba0*/  USEL UR17, UR63, UR17, !UP0 ;  /* 0x000000113f117287 */ /* 0x000fe4000c000000 */
[----:B------:R-:W-:Y:S02]  /*1bb0*/  USHF.R.U32.HI UR5, URZ, UR6, UR5 ;  /* 0x00000006ff057299 */ /* 0x000fe40008011605 */
[----:B------:R-:W-:Y:S02]  /*1bc0*/  USEL UR6, UR30, UR18, !UP0 ;  /* 0x000000121e067287 */ /* 0x000fe4000c000000 */
[----:B------:R-:W-:-:S02]  /*1bd0*/  USEL UR5, UR29, UR5, !UP0 ;  /* 0x000000051d057287 */ /* 0x000fc4000c000000 */
[----:B------:R-:W-:Y:S02]  /*1be0*/  UIMAD.WIDE.U32 UR18, UR17, UR8, URZ ;  /* 0x00000008111272a5 */ /* 0x000fe4000f8e00ff */
[----:B------:R-:W-:Y:S02]  /*1bf0*/  UIMAD.WIDE.U32 UR42, UR6, UR8, URZ ;  /* 0x00000008062a72a5 */ /* 0x000fe4000f8e00ff */
[----:B------:R-:W-:Y:S02]  /*1c00*/  UIMAD.WIDE.U32 UR44, UR5, UR8, URZ ;  /* 0x00000008052c72a5 */ /* 0x000fe4000f8e00ff */
[----:B------:R-:W-:Y:S02]  /*1c10*/  UIADD3 UR25, UPT, UPT, -UR14, URZ, URZ ;  /* 0x000000ff0e197290 */ /* 0x000fe4000fffe1ff */
[----:B------:R-:W-:Y:S02]  /*1c20*/  UIADD3 UR24, UPT, UPT, -UR13, URZ, URZ ;  /* 0x000000ff0d187290 */ /* 0x000fe4000fffe1ff */
[----:B------:R-:W-:-:S02]  /*1c30*/  UIADD3 UR27, UPT, UPT, -UR16, URZ, URZ ;  /* 0x000000ff101b7290 */ /* 0x000fc4000fffe1ff */
[----:B------:R-:W-:Y:S02]  /*1c40*/  UIADD3 UR23, UPT, UPT, -UR12, URZ, URZ ;  /* 0x000000ff0c177290 */ /* 0x000fe4000fffe1ff */
[----:B------:R-:W-:Y:S02]  /*1c50*/  UIADD3 UR22, UPT, UPT, -UR6, URZ, URZ ;  /* 0x000000ff06167290 */ /* 0x000fe4000fffe1ff */
[----:B------:R-:W-:Y:S02]  /*1c60*/  UIADD3 UR28, UPT, UPT, -UR17, URZ, URZ ;  /* 0x000000ff111c7290 */ /* 0x000fe4000fffe1ff */
[----:B------:R-:W-:Y:S02]  /*1c70*/  UIADD3 UR8, UPT, UPT, -UR5, URZ, URZ ;  /* 0x000000ff05087290 */ /* 0x000fe4000fffe1ff */
[----:B------:R-:W-:Y:S02]  /*1c80*/  UIMAD UR56, UR4, UR26, UR49 ;  /* 0x0000001a043872a4 */ /* 0x000fe4000f8e0231 */
[----:B------:R-:W-:-:S02]  /*1c90*/  UIMAD UR54, UR4, UR25, UR48 ;  /* 0x00000019043672a4 */ /* 0x000fc4000f8e0230 */
[----:B------:R-:W-:Y:S02]  /*1ca0*/  UIMAD UR53, UR4, UR24, UR46 ;  /* 0x00000018043572a4 */ /* 0x000fe4000f8e022e */
[----:B------:R-:W-:Y:S02]  /*1cb0*/  UIMAD UR57, UR4, UR27, UR50 ;  /* 0x0000001b043972a4 */ /* 0x000fe4000f8e0232 */
[----:B------:R-:W-:Y:S02]  /*1cc0*/  UIMAD UR52, UR4, UR23, UR38 ;  /* 0x00000017043472a4 */ /* 0x000fe4000f8e0226 */
[----:B------:R-:W-:Y:S02]  /*1cd0*/  UIMAD UR49, UR4, UR22, UR30 ;  /* 0x00000016043172a4 */ /* 0x000fe4000f8e021e */
[----:B------:R-:W-:Y:S02]  /*1ce0*/  UIMAD UR46, UR4, UR28, UR63 ;  /* 0x0000001c042e72a4 */ /* 0x000fe4000f8e023f */
[----:B------:R-:W-:-:S02]  /*1cf0*/  UIMAD UR48, UR4, UR8, UR29 ;  /* 0x00000008043072a4 */ /* 0x000fc4000f8e021d */
[----:B------:R-:W-:Y:S01]  /*1d00*/  UISETP.NE.AND UP0, UPT, UR10, 0x1, UPT ;  /* 0x000000010a00788c */ /* 0x000fe2000bf05270 */
[----:B------:R-:W-:Y:S01]  /*1d10*/  UMOV UR4, UR19 ;  /* 0x0000001300047c82 */ /* 0x000fe20008000000 */
[----:B------:R-:W1:Y:S01]  /*1d20*/  LDCU UR50, c[0x0][0x4ec] ;  /* 0x00009d80ff3277ac */ /* 0x000e620008000800 */
[----:B------:R-:W-:Y:S02]  /*1d30*/  USHF.R.U32.HI UR23, URZ, UR9, UR4 ;  /* 0x00000009ff177299 */ /* 0x000fe40008011604 */
[----:B------:R-:W-:Y:S01]  /*1d40*/  UIADD3 UR77, UPT, UPT, UR59, UR39, URZ ;  /* 0x000000273b4d7290 */ /* 0x000fe2000fffe0ff */
[----:B------:R-:W-:Y:S01]  /*1d50*/  UMOV UR4, UR21 ;  /* 0x0000001500047c82 */ /* 0x000fe20008000000 */
[----:B------:R-:W-:Y:S02]  /*1d60*/  USEL UR32, UR17, UR23, !UP1 ;  /* 0x0000001711207287 */ /* 0x000fe4000c800000 */
[----:B------:R-:W-:Y:S01]  /*1d70*/  USHF.R.U32.HI UR22, URZ, UR9, UR4 ;  /* 0x00000009ff167299 */ /* 0x000fe20008011604 */
[----:B------:R-:W4:Y:S02]  /*1d80*/  LDCU UR74, c[0x0][0x38c] ;  /* 0x00007180ff4a77ac */ /* 0x000f240008000800 */
[----:B------:R-:W-:Y:S01]  /*1d90*/  UMOV UR4, UR33 ;  /* 0x0000002100047c82 */ /* 0x000fe20008000000 */
[----:B------:R-:W-:-:S02]  /*1da0*/  USEL UR30, UR16, UR22, !UP1 ;  /* 0x00000016101e7287 */ /* 0x000fc4000c800000 */
[----:B------:R-:W-:Y:S02]  /*1db0*/  USHF.R.U32.HI UR21, URZ, UR9, UR4 ;  /* 0x00000009ff157299 */ /* 0x000fe40008011604 */
[----:B------:R-:W-:Y:S01]  /*1dc0*/  UIADD3 UR22, UPT, UPT, -UR32, URZ, URZ ;  /* 0x000000ff20167290 */ /* 0x000fe2000fffe1ff */
[----:B------:R-:W-:Y:S01]  /*1dd0*/  UMOV UR4, UR35 ;  /* 0x0000002300047c82 */ /* 0x000fe20008000000 */
[----:B------:R-:W-:Y:S02]  /*1de0*/  USEL UR29, UR15, UR21, !UP1 ;  /* 0x000000150f1d7287 */ /* 0x000fe4000c800000 */
[----:B------:R-:W-:Y:S02]  /*1df0*/  USHF.R.U32.HI UR20, URZ, UR9, UR4 ;  /* 0x00000009ff147299 */ /* 0x000fe40008011604 */
[----:B------:R-:W-:Y:S01]  /*1e00*/  UIADD3 UR21, UPT, UPT, -UR30, URZ, URZ ;  /* 0x000000ff1e157290 */ /* 0x000fe2000fffe1ff */
        /* <DEDUP_REMOVED lines=15> */
[----:B------:R-:W-:Y:S02]  /*1f00*/  UIADD3 UR8, UPT, UPT, -UR25, URZ, URZ ;  /* 0x000000ff19087290 */ /* 0x000fe4000fffe1ff */
[----:B------:R-:W-:-:S02]  /*1f10*/  USEL UR24, UR5, UR9, !UP1 ;  /* 0x0000000905187287 */ /* 0x000fc4000c800000 */
[----:B------:R-:W-:Y:S02]  /*1f20*/  UIADD3 UR9, UPT, UPT, -UR26, URZ, URZ ;  /* 0x000000ff1a097290 */ /* 0x000fe4000fffe1ff */
[----:B------:R-:W-:Y:S02]  /*1f30*/  UIADD3 UR4, UPT, UPT, -UR24, URZ, URZ ;  /* 0x000000ff18047290 */ /* 0x000fe4000fffe1ff */
[----:B------:R-:W-:Y:S02]  /*1f40*/  UIMAD UR45, UR7, UR22, UR17 ;  /* 0x00000016072d72a4 */ /* 0x000fe4000f8e0211 */
[----:B------:R-:W-:Y:S02]  /*1f50*/  UIMAD UR36, UR7, UR4, UR5 ;  /* 0x00000004072472a4 */ /* 0x000fe4000f8e0205 */
[----:B------:R-:W-:Y:S02]  /*1f60*/  UIMAD.WIDE.U32 UR4, UR32, UR11, URZ ;  /* 0x0000000b200472a5 */ /* 0x000fe4000f8e00ff */
[----:B------:R-:W-:-:S02]  /*1f70*/  UIMAD UR44, UR7, UR21, UR16 ;  /* 0x00000015072c72a4 */ /* 0x000fc4000f8e0210 */
[----:B------:R-:W-:Y:S02]  /*1f80*/  UIMAD UR42, UR7, UR20, UR15 ;  /* 0x00000014072a72a4 */ /* 0x000fe4000f8e020f */
[----:B------:R-:W-:Y:S02]  /*1f90*/  UIMAD UR41, UR7, UR19, UR14 ;  /* 0x00000013072972a4 */ /* 0x000fe4000f8e020e */
[----:B------:R-:W-:Y:S02]  /*1fa0*/  UIMAD UR40, UR7, UR18, UR13 ;  /* 0x00000012072872a4 */ /* 0x000fe4000f8e020d */
[----:B------:R-:W-:Y:S02]  /*1fb0*/  UIMAD UR38, UR7, UR9, UR12 ;  /* 0x00000009072672a4 */ /* 0x000fe4000f8e020c */
[----:B------:R-:W-:Y:S02]  /*1fc0*/  UIMAD UR37, UR7, UR8, UR6 ;  /* 0x00000008072572a4 */ /* 0x000fe4000f8e0206 */
[----:B------:R-:W-:-:S02]  /*1fd0*/  UIMAD.WIDE.U32 UR6, UR30, UR11, URZ ;  /* 0x0000000b1e0672a5 */ /* 0x000fc4000f8e00ff */
[----:B------:R-:W-:Y:S01]  /*1fe0*/  UIMAD.WIDE.U32 UR12, UR29, UR11, URZ ;  /* 0x0000000b1d0c72a5 */ /* 0x000fe2000f8e00ff */
[----:B------:R-:W-:Y:S01]  /*1ff0*/  UMOV UR4, UR5 ;  /* 0x0000000500047c82 */ /* 0x000fe20008000000 */
[----:B------:R-:W-:Y:S02]  /*2000*/  UIMAD.WIDE.U32 UR14, UR28, UR11, URZ ;  /* 0x0000000b1c0e72a5 */ /* 0x000fe4000f8e00ff */
[----:B---3--:R-:W-:Y:S02]  /*2010*/  USHF.R.U32.HI UR34, URZ, UR51, UR4 ;  /* 0x00000033ff227299 */ /* 0x008fe40008011604 */
[----:B------:R-:W-:Y:S01]  /*2020*/  UIMAD.WIDE.U32 UR16, UR27, UR11, URZ ;  /* 0x0000000b1b1072a5 */ /* 0x000fe2000f8e00ff */
[----:B------:R-:W-:Y:S01]  /*2030*/  UMOV UR4, UR7 ;  /* 0x0000000700047c82 */ /* 0x000fe20008000000 */
[----:B------:R-:W-:Y:S02]  /*2040*/  UIMAD.WIDE.U32 UR18, UR26, UR11, URZ ;  /* 0x0000000b1a1272a5 */ /* 0x000fe4000f8e00ff */
[----:B------:R-:W-:-:S02]  /*2050*/  USHF.R.U32.HI UR33, URZ, UR51, UR4 ;  /* 0x00000033ff217299 */ /* 0x000fc40008011604 */
[----:B------:R-:W-:Y:S01]  /*2060*/  UIMAD.WIDE.U32 UR20, UR25, UR11, URZ ;  /* 0x0000000b191472a5 */ /* 0x000fe2000f8e00ff */
[----:B------:R-:W-:Y:S01]  /*2070*/  UMOV UR4, UR13 ;  /* 0x0000000d00047c82 */ /* 0x000fe20008000000 */
[----:B------:R-:W-:Y:S02]  /*2080*/  UIMAD.WIDE.U32 UR22, UR24, UR11, URZ ;  /* 0x0000000b181672a5 */ /* 0x000fe4000f8e00ff */
[----:B------:R-:W-:Y:S01]  /*2090*/  USHF.R.U32.HI UR12, URZ, UR51, UR4 ;  /* 0x00000033ff0c7299 */ /* 0x000fe20008011604 */
[----:B------:R-:W1:Y:S02]  /*20a0*/  LDCU.64 UR8, c[0x0][0x4c0] ;  /* 0x00009800ff0877ac */ /* 0x000e640008000a00 */
[----:B------:R-:W-:Y:S01]  /*20b0*/  UMOV UR4, UR15 ;  /* 0x0000000f00047c82 */ /* 0x000fe20008000000 */
[----:B------:R-:W-:Y:S02]  /*20c0*/  USEL UR68, UR32, UR34, !UP0 ;  /* 0x0000002220447287 */ /* 0x000fe4000c000000 */
[----:B------:R-:W-:-:S02]  /*20d0*/  USHF.R.U32.HI UR11, URZ, UR51, UR4 ;  /* 0x00000033ff0b7299 */ /* 0x000fc40008011604 */
[----:B------:R-:W-:Y:S01]  /*20e0*/  USEL UR67, UR30, UR33, !UP0 ;  /* 0x000000211e437287 */ /* 0x000fe2000c000000 */
[----:B------:R-:W-:Y:S01]  /*20f0*/  UMOV UR4, UR17 ;  /* 0x0000001100047c82 */ /* 0x000fe20008000000 */
[----:B------:R-:W-:Y:S01]  /*2100*/  USEL UR66, UR29, UR12, !UP0 ;  /* 0x0000000c1d427287 */ /* 0x000fe2000c000000 */
[----:B------:R-:W-:Y:S01]  /*2110*/  IMAD.U32 R35, RZ, RZ, UR68 ;  /* 0x00000044ff237e24 */ /* 0x000fe2000f8e00ff */
[----:B------:R-:W-:Y:S02]  /*2120*/  USHF.R.U32.HI UR7, URZ, UR51, UR4 ;  /* 0x00000033ff077299 */ /* 0x000fe40008011604 */
[----:B------:R-:W-:Y:S01]  /*2130*/  MOV R31, UR67 ;  /* 0x00000043001f7c02 */ /* 0x000fe20008000f00 */
[----:B------:R-:W-:Y:S01]  /*2140*/  USEL UR65, UR28, UR11, !UP0 ;  /* 0x0000000b1c417287 */ /* 0x000fe2000c000000 */
[----:B------:R-:W-:Y:S01]  /*2150*/  UMOV UR4, UR19 ;  /* 0x0000001300047c82 */ /* 0x000fe20008000000 */
[----:B------:R-:W-:Y:S01]  /*2160*/  USEL UR64, UR27, UR7, !UP0 ;  /* 0x000000071b407287 */ /* 0x000fe2000c000000 */
[----:B-----5:R-:W-:Y:S01]  /*2170*/  IMAD.U32 R27, RZ, RZ, UR66 ;  /* 0x00000042ff1b7e24 */ /* 0x020fe2000f8e00ff */
[----:B------:R-:W-:-:S02]  /*2180*/  USHF.R.U32.HI UR6, URZ, UR51, UR4 ;  /* 0x00000033ff067299 */ /* 0x000fc40008011604 */
[----:B------:R-:W-:Y:S01]  /*2190*/  MOV R23, UR65 ;  /* 0x0000004100177c02 */ /* 0x000fe20008000f00 */
[----:B------:R-:W-:Y:S01]  /*21a0*/  UIADD3 UR14, UPT, UPT, -UR68, URZ, URZ ;  /* 0x000000ff440e7290 */ /* 0x000fe2000fffe1ff */
[----:B------:R-:W-:Y:S01]  /*21b0*/  UMOV UR4, UR21 ;  /* 0x0000001500047c82 */ /* 0x000fe20008000000 */
[----:B------:R-:W-:Y:S01]  /*21c0*/  USEL UR62, UR26, UR6, !UP0 ;  /* 0x000000061a3e7287 */ /* 0x000fe2000c000000 */
[----:B------:R-:W-:Y:S01]  /*21d0*/  IMAD.U32 R19, RZ, RZ, UR64 ;  /* 0x00000040ff137e24 */ /* 0x000fe2000f8e00ff */
[----:B------:R-:W-:Y:S02]  /*21e0*/  USHF.R.U32.HI UR5, URZ, UR51, UR4 ;  /* 0x00000033ff057299 */ /* 0x000fe40008011604 */
[----:B------:R-:W-:Y:S01]  /*21f0*/  UIADD3 UR13, UPT, UPT, -UR67, URZ, URZ ;  /* 0x000000ff430d7290 */ /* 0x000fe2000fffe1ff */
[----:B------:R-:W-:Y:S01]  /*2200*/  UMOV UR4, UR23 ;  /* 0x0000001700047c82 */ /* 0x000fe20008000000 */
[----:B------:R-:W-:Y:S01]  /*2210*/  USEL UR61, UR25, UR5, !UP0 ;  /* 0x00000005193d7287 */ /* 0x000fe2000c000000 */
[----:B------:R-:W-:Y:S01]  /*2220*/  MOV R15, UR62 ;  /* 0x0000003e000f7c02 */ /* 0x000fe20008000f00 */
[----:B------:R-:W-:-:S02]  /*2230*/  USHF.R.U32.HI UR4, URZ, UR51, UR4 ;  /* 0x00000033ff047299 */ /* 0x000fc40008011604 */
[----:B------:R-:W-:Y:S02]  /*2240*/  UIADD3 UR5, UPT, UPT, -UR61, URZ, URZ ;  /* 0x000000ff3d057290 */ /* 0x000fe4000fffe1ff */
[----:B------:R-:W-:Y:S01]  /*2250*/  USEL UR60, UR24, UR4, !UP0 ;  /* 0x00000004183c7287 */ /* 0x000fe2000c000000 */
[----:B------:R-:W-:Y:S01]  /*2260*/  IMAD.U32 R11, RZ, RZ, UR61 ;  /* 0x0000003dff0b7e24 */ /* 0x000fe2000f8e00ff */
[----:B------:R-:W-:Y:S02]  /*2270*/  UIADD3 UR12, UPT, UPT, -UR66, URZ, URZ ;  /* 0x000000ff420c7290 */ /* 0x000fe4000fffe1ff */
[----:B------:R-:W-:Y:S02]  /*2280*/  UIADD3 UR4, UPT, UPT, -UR60, URZ, URZ ;  /* 0x000000ff3c047290 */ /* 0x000fe4000fffe1ff */
[----:B------:R-:W-:Y:S01]  /*2290*/  UIADD3 UR11, UPT, UPT, -UR65, URZ, URZ ;  /* 0x000000ff410b7290 */ /* 0x000fe2000fffe1ff */
[----:B------:R-:W-:Y:S01]  /*22a0*/  MOV R7, UR60 ;  /* 0x0000003c00077c02 */ /* 0x000fe20008000f00 */
[----:B------:R-:W-:-:S02]  /*22b0*/  UIADD3 UR7, UPT, UPT, -UR64, URZ, URZ ;  /* 0x000000ff40077290 */ /* 0x000fc4000fffe1ff */
[----:B------:R-:W-:Y:S02]  /*22c0*/  UIADD3 UR6, UPT, UPT, -UR62, URZ, URZ ;  /* 0x000000ff3e067290 */ /* 0x000fe4000fffe1ff */
[----:B------:R-:W-:Y:S02]  /*22d0*/  UIMAD UR14, UR10, UR14, UR32 ;  /* 0x0000000e0a0e72a4 */ /* 0x000fe4000f8e0220 */
[----:B------:R-:W-:Y:S02]  /*22e0*/  UIMAD UR13, UR10, UR13, UR30 ;  /* 0x0000000d0a0d72a4 */ /* 0x000fe4000f8e021e */
[----:B------:R-:W-:Y:S02]  /*22f0*/  UIMAD UR12, UR10, UR12, UR29 ;  /* 0x0000000c0a0c72a4 */ /* 0x000fe4000f8e021d */
[----:B------:R-:W-:Y:S02]  /*2300*/  UIMAD UR11, UR10, UR11, UR28 ;  /* 0x0000000b0a0b72a4 */ /* 0x000fe4000f8e021c */
[----:B------:R-:W-:-:S02]  /*2310*/  UIMAD UR7, UR10, UR7, UR27 ;  /* 0x000000070a0772a4 */ /* 0x000fc4000f8e021b */
[----:B------:R-:W-:Y:S02]  /*2320*/  UIMAD UR6, UR10, UR6, UR26 ;  /* 0x000000060a0672a4 */ /* 0x000fe4000f8e021a */
[----:B------:R-:W-:Y:S02]  /*2330*/  UIMAD UR25, UR10, UR5, UR25 ;  /* 0x000000050a1972a4 */ /* 0x000fe4000f8e0219 */
[----:B------:R-:W-:Y:S01]  /*2340*/  UIMAD UR10, UR10, UR4, UR24 ;  /* 0x000000040a0a72a4 */ /* 0x000fe2000f8e0218 */
[----:B------:R-:W3:Y:S01]  /*2350*/  LDCU.64 UR4, c[0x0][0x4f0] ;  /* 0x00009e00ff0477ac */ /* 0x000ee20008000a00 */
[----:B-1----:R-:W-:Y:S02]  /*2360*/  UIMAD UR17, UR46, UR8, UR50 ;  /* 0x000000082e1172a4 */ /* 0x002fe4000f8e0232 */
[----:B------:R-:W-:Y:S02]  /*2370*/  UIMAD UR16, UR56, UR8, UR50 ;  /* 0x00000008381072a4 */ /* 0x000fe4000f8e0232 */
[----:B------:R-:W-:-:S02]  /*2380*/  UIMAD UR18, UR57, UR8, UR50 ;  /* 0x00000008391272a4 */ /* 0x000fc4000f8e0232 */
[----:B------:R-:W-:Y:S01]  /*2390*/  IMAD.U32 R34, RZ, RZ, UR17 ;  /* 0x00000011ff227e24 */ /* 0x000fe2000f8e00ff */
[----:B------:R-:W-:Y:S01]  /*23a0*/  UIMAD UR17, UR54, UR8, UR50 ;  /* 0x00000008361172a4 */ /* 0x000fe2000f8e0232 */
[----:B------:R-:W-:Y:S01]  /*23b0*/  IMAD.U32 R26, RZ, RZ, UR16 ;  /* 0x00000010ff1a7e24 */ /* 0x000fe2000f8e00ff */
[----:B------:R-:W-:Y:S01]  /*23c0*/  UIMAD UR16, UR52, UR8, UR50 ;  /* 0x00000008341072a4 */ /* 0x000fe2000f8e0232 */
[----:B------:R-:W-:Y:S01]  /*23d0*/  MOV R30, UR18 ;  /* 0x00000012001e7c02 */ /* 0x000fe20008000f00 */
[----:B------:R-:W-:Y:S02]  /*23e0*/  UIMAD UR18, UR53, UR8, UR50 ;  /* 0x00000008351272a4 */ /* 0x000fe4000f8e0232 */
[----:B------:R-:W-:Y:S01]  /*23f0*/  MOV R22, UR17 ;  /* 0x0000001100167c02 */ /* 0x000fe20008000f00 */
[----:B------:R-:W-:Y:S01]  /*2400*/  UIMAD UR17, UR49, UR8, UR50 ;  /* 0x00000008311172a4 */ /* 0x000fe2000f8e0232 */
[----:B------:R-:W-:Y:S01]  /*2410*/  MOV R14, UR16 ;  /* 0x00000010000e7c02 */ /* 0x000fe20008000f00 */
[----:B------:R-:W-:Y:S01]  /*2420*/  UIMAD UR8, UR48, UR8, UR50 ;  /* 0x00000008300872a4 */ /* 0x000fe2000f8e0232 */
[----:B------:R-:W-:Y:S01]  /*2430*/  IMAD.U32 R18, RZ, RZ, UR18 ;  /* 0x00000012ff127e24 */ /* 0x000fe2000f8e00ff */
[----:B---3--:R-:W-:Y:S01]  /*2440*/  UIMAD UR16, UR45, UR9, UR4 ;  /* 0x000000092d1072a4 */ /* 0x008fe2000f8e0204 */
[----:B------:R-:W1:Y:S01]  /*2450*/  LDCU UR15, c[0x0][0x4c8] ;  /* 0x00009900ff0f77ac */ /* 0x000e620008000800 */
[----:B------:R-:W-:-:S02]  /*2460*/  IMAD.U32 R10, RZ, RZ, UR17 ;  /* 0x00000011ff0a7e24 */ /* 0x000fc4000f8e00ff */
[----:B------:R-:W-:Y:S02]  /*2470*/  MOV R6, UR8 ;  /* 0x0000000800067c02 */ /* 0x000fe40008000f00 */
[----:B------:R-:W-:Y:S01]  /*2480*/  IMAD.U32 R33, RZ, RZ, UR16 ;  /* 0x00000010ff217e24 */ /* 0x000fe2000f8e00ff */
[----:B------:R-:W-:Y:S02]  /*2490*/  UIMAD UR17, UR44, UR9, UR4 ;  /* 0x000000092c1172a4 */ /* 0x000fe4000f8e0204 */
[----:B------:R-:W-:Y:S02]  /*24a0*/  UIMAD UR8, UR42, UR9, UR4 ;  /* 0x000000092a0872a4 */ /* 0x000fe4000f8e0204 */
[----:B------:R-:W-:Y:S02]  /*24b0*/  UIMAD UR16, UR41, UR9, UR4 ;  /* 0x00000009291072a4 */ /* 0x000fe4000f8e0204 */
[----:B------:R-:W-:Y:S01]  /*24c0*/  MOV R29, UR17 ;  /* 0x00000011001d7c02 */ /* 0x000fe20008000f00 */
[----:B------:R-:W-:Y:S01]  /*24d0*/  UIMAD UR17, UR40, UR9, UR4 ;  /* 0x00000009281172a4 */ /* 0x000fe2000f8e0204 */
[----:B------:R-:W-:Y:S01]  /*24e0*/  IMAD.U32 R25, RZ, RZ, UR8 ;  /* 0x00000008ff197e24 */ /* 0x000fe2000f8e00ff */
[----:B------:R-:W-:Y:S01]  /*24f0*/  UIMAD UR8, UR38, UR9, UR4 ;  /* 0x00000009260872a4 */ /* 0x000fe2000f8e0204 */
[----:B------:R-:W-:Y:S01]  /*2500*/  MOV R21, UR16 ;  /* 0x0000001000157c02 */ /* 0x000fe20008000f00 */
[----:B------:R-:W-:-:S02]  /*2510*/  UIMAD UR16, UR37, UR9, UR4 ;  /* 0x00000009251072a4 */ /* 0x000fc4000f8e0204 */
[----:B------:R-:W-:Y:S01]  /*2520*/  UIMAD UR4, UR36, UR9, UR4 ;  /* 0x00000009240472a4 */ /* 0x000fe2000f8e0204 */
[----:B------:R-:W-:Y:S01]  /*2530*/  IMAD.U32 R17, RZ, RZ, UR17 ;  /* 0x00000011ff117e24 */ /* 0x000fe2000f8e00ff */
[----:B------:R-:W-:Y:S01]  /*2540*/  MOV R13, UR8 ;  /* 0x00000008000d7c02 */ /* 0x000fe20008000f00 */
[----:B-1----:R-:W-:Y:S01]  /*2550*/  UIMAD UR8, UR14, UR15, UR5 ;  /* 0x0000000f0e0872a4 */ /* 0x002fe2000f8e0205 */
[----:B------:R-:W-:Y:S01]  /*2560*/  IMAD.U32 R9, RZ, RZ, UR16 ;  /* 0x00000010ff097e24 */ /* 0x000fe2000f8e00ff */
[----:B------:R-:W-:Y:S01]  /*2570*/  UIMAD UR9, UR13, UR15, UR5 ;  /* 0x0000000f0d0972a4 */ /* 0x000fe2000f8e0205 */
[----:B------:R-:W-:Y:S01]  /*2580*/  MOV R5, UR4 ;  /* 0x0000000400057c02 */ /* 0x000fe20008000f00 */
[----:B------:R-:W-:Y:S02]  /*2590*/  UIMAD UR4, UR12, UR15, UR5 ;  /* 0x0000000f0c0472a4 */ /* 0x000fe4000f8e0205 */
[----:B------:R-:W-:Y:S01]  /*25a0*/  IMAD.U32 R32, RZ, RZ, UR8 ;  /* 0x00000008ff207e24 */ /* 0x000fe2000f8e00ff */
[----:B------:R-:W-:Y:S01]  /*25b0*/  UIMAD UR8, UR11, UR15, UR5 ;  /* 0x0000000f0b0872a4 */ /* 0x000fe2000f8e0205 */
[----:B------:R-:W-:Y:S01]  /*25c0*/  MOV R28, UR9 ;  /* 0x00000009001c7c02 */ /* 0x000fe20008000f00 */
[----:B------:R-:W-:Y:S01]  /*25d0*/  UIMAD UR7, UR7, UR15, UR5 ;  /* 0x0000000f070772a4 */ /* 0x000fe2000f8e0205 */
[----:B------:R-:W-:Y:S01]  /*25e0*/  IMAD.U32 R24, RZ, RZ, UR4 ;  /* 0x00000004ff187e24 */ /* 0x000fe2000f8e00ff */
[----:B------:R-:W-:-:S02]  /*25f0*/  UIMAD UR4, UR6, UR15, UR5 ;  /* 0x0000000f060472a4 */ /* 0x000fc4000f8e0205 */
[----:B------:R-:W-:Y:S01]  /*2600*/  UIMAD UR6, UR25, UR15, UR5 ;  /* 0x0000000f190672a4 */ /* 0x000fe2000f8e0205 */
[----:B------:R-:W-:Y:S01]  /*2610*/  MOV R20, UR8 ;  /* 0x0000000800147c02 */ /* 0x000fe20008000f00 */
[----:B------:R-:W-:Y:S01]  /*2620*/  IMAD.U32 R16, RZ, RZ, UR7 ;  /* 0x00000007ff107e24 */ /* 0x000fe2000f8e00ff */
[----:B------:R-:W-:Y:S01]  /*2630*/  UIADD3 UR67, UPT, UPT, UR58, 0x8, URZ ;  /* 0x000000083a437890 */ /* 0x000fe2000fffe0ff */
[----:B------:R-:W-:Y:S01]  /*2640*/  MOV R12, UR4 ;  /* 0x00000004000c7c02 */ /* 0x000fe20008000f00 */
[----:B------:R-:W-:Y:S01]  /*2650*/  UIMAD UR4, UR10, UR15, UR5 ;  /* 0x0000000f0a0472a4 */ /* 0x000fe2000f8e0205 */
[----:B------:R-:W-:Y:S01]  /*2660*/  IMAD.U32 R8, RZ, RZ, UR6 ;  /* 0x00000006ff087e24 */ /* 0x000fe2000f8e00ff */
[----:B------:R-:W-:Y:S01]  /*2670*/  UMOV UR6, URZ ;  /* 0x000000ff00067c82 */ /* 0x000fe20008000000 */
[----:B------:R-:W-:Y:S01]  /*2680*/  UMOV UR5, URZ ;  /* 0x000000ff00057c82 */ /* 0x000fe20008000000 */
[----:B------:R-:W-:Y:S01]  /*2690*/  IMAD.U32 R53, RZ, RZ, UR6 ;  /* 0x00000006ff357e24 */ /* 0x000fe2000f8e00ff */
[----:B------:R-:W-:Y:S01]  /*26a0*/  UIADD3 UR59, UPT, UPT, UR58, 0x10, URZ ;  /* 0x000000103a3b7890 */ /* 0x000fe2000fffe0ff */
[----:B------:R-:W-:Y:S01]  /*26b0*/  MOV R4, UR4 ;  /* 0x0000000400047c02 */ /* 0x000fe20008000f00 */
[----:B------:R-:W-:Y:S01]  /*26c0*/  UMOV UR4, URZ ;  /* 0x000000ff00047c82 */ /* 0x000fe20008000000 */
[----:B------:R-:W-:Y:S01]  /*26d0*/  IMAD.U32 R0, RZ, RZ, UR5 ;  /* 0x00000005ff007e24 */ /* 0x000fe2000f8e00ff */
[----:B------:R-:W-:Y:S01]  /*26e0*/  MOV R54, UR4 ;  /* 0x0000000400367c02 */ /* 0x000fe20008000f00 */
[----:B------:R-:W-:-:S02]  /*26f0*/  UIADD3 UR51, UPT, UPT, UR58, 0x18, URZ ;  /* 0x000000183a337890 */ /* 0x000fc4000fffe0ff */
[----:B------:R-:W-:Y:S02]  /*2700*/  UIADD3 UR43, UPT, UPT, UR58, 0x20, URZ ;  /* 0x000000203a2b7890 */ /* 0x000fe4000fffe0ff */
[----:B------:R-:W-:Y:S02]  /*2710*/  UIADD3 UR35, UPT, UPT, UR58, 0x28, URZ ;  /* 0x000000283a237890 */ /* 0x000fe4000fffe0ff */
[----:B------:R-:W-:Y:S02]  /*2720*/  UIADD3 UR27, UPT, UPT, UR58, 0x30, URZ ;  /* 0x000000303a1b7890 */ /* 0x000fe4000fffe0ff */
[----:B------:R-:W-:Y:S01]  /*2730*/  UIADD3 UR19, UPT, UPT, UR58, 0x38, URZ ;  /* 0x000000383a137890 */ /* 0x000fe2000fffe0ff */
[----:B------:R-:W-:Y:S01]  /*2740*/  UMOV UR15, UR47 ;  /* 0x0000002f000f7c82 */ /* 0x000fe20008000000 */
[----:B----4-:R-:W-:-:S10]  /*2750*/  UMOV UR23, URZ ;  /* 0x000000ff00177c82 */ /* 0x010fd40008000000 */
.L_x_28:
[----:B------:R-:W-:Y:S01]  /*2760*/  @!P3 MOV R47, 0x8000 ;  /* 0x00008000002fb802 */ /* 0x000fe20000000f00 */
[----:B------:R-:W-:Y:S06]  /*2770*/  ULEA UR4, UR15, UR31, 0x3 ;  /* 0x0000001f0f047291 */ /* 0x000fec000f8e18ff */
[----:B------:R-:W-:Y:S01]  /*2780*/  MOV R45, UR4 ;  /* 0x00000004002d7c02 */ /* 0x000fe20008000f00 */
[----:B--2---:R-:W-:Y:S06]  /*2790*/  @P0 BRA `(.L_x_23) ;  /* 0x0000000000100947 */ /* 0x004fec0003800000 */
[----:B------:R-:W-:Y:S02]  /*27a0*/  R2UR UR4, R45 ;  /* 0x000000002d0472ca */ /* 0x000fe400000e0000 */
[----:B------:R-:W-:Y:S11]  /*27b0*/  SHF.L.U32 R49, R3, 0x1f, RZ ;  /* 0x0000001f03317819 */ /* 0x000ff600000006ff */
[----:B------:R-:W1:Y:S02]  /*27c0*/  SYNCS.PHASECHK.TRANS64.TRYWAIT P0, [UR4+0x30], R49 ;  /* 0x00003031ff0075a7 */ /* 0x000e640008001104 */
[----:B-1----:R-:W-:Y:S05]  /*27d0*/  @!P0 BRA `(.L_x_24) ;  /* 0x0000009000448947 */ /* 0x002fea0003800000 */
.L_x_23:
[----:B------:R-:W-:Y:S11]  /*27e0*/  R2UR UR4, R45 ;  /* 0x000000002d0472ca */ /* 0x000ff600000e0000 */
[----:B------:R-:W-:Y:S02]  /*27f0*/  @!UPT UIADD3 URZ, UPT, UPT, URZ, URZ, URZ ;  /* 0x000000fffffff290 */ /* 0x000fe4000fffe0ff */
[----:B------:R2:W-:Y:S01]  /*2800*/  @!P3 SYNCS.ARRIVE.TRANS64 RZ, [UR4], R47 ;  /* 0x0000002fffffb9a7 */ /* 0x0005e20008000004 */
[----:B------:R-:W-:Y:S04]  /*2810*/  ULOP3.LUT UR4, UR71, 0x2, URZ, 0xfc, !UPT ;  /* 0x0000000247047892 */ /* 0x000fe8000f8efcff */
[----:B------:R-:W-:Y:S09]  /*2820*/  UISETP.NE.AND UP0, UPT, UR4, 0x2, UPT ;  /* 0x000000020400788c */ /* 0x000ff2000bf05270 */
[----:B------:R-:W-:Y:S05]  /*2830*/  BRA.U UP0, `(.L_x_25) ;  /* 0x0000000100047547 */ /* 0x000fea000b800000 */
[----:B------:R-:W-:Y:S05]  /*2840*/  BPT.TRAP 0x1 ;  /* 0x000000040000795c */ /* 0x000fea0000300000 */
.L_x_25:
[----:B------:R-:W-:Y:S04]  /*2850*/  BSSY.RECONVERGENT B0, `(.L_x_26) ;  /* 0x0000003000007945 */ /* 0x000fe80003800200 */
[----:B------:R-:W-:Y:S05]  /*2860*/  @P2 BRA `(.L_x_27) ;  /* 0x0000000000042947 */ /* 0x000fea0003800000 */
[----:B------:R-:W-:Y:S05]  /*2870*/  BPT.TRAP 0x1 ;  /* 0x000000040000795c */ /* 0x000fea0000300000 */
.L_x_27:
[----:B------:R-:W-:Y:S05]  /*2880*/  BSYNC.RECONVERGENT B0 ;  /* 0x0000000000007941 */ /* 0x000fea0003800200 */
.L_x_26:
[----:B------:R-:W3:Y:S01]  /*2890*/  LDCU UR7, c[0x0][0x4cc] ;  /* 0x00009980ff0777ac */ /* 0x000ee20008000800 */
[----:B------:R-:W-:Y:S02]  /*28a0*/  R2UR UR49, R45 ;  /* 0x000000002d3172ca */ /* 0x000fe400000e0000 */
[----:B------:R-:W-:Y:S01]  /*28b0*/  R2UR UR53, R32 ;  /* 0x00000000203572ca */ /* 0x000fe200000e0000 */
[----:B------:R-:W3:Y:S01]  /*28c0*/  LDCU.64 UR4, c[0x0][0x4f8] ;  /* 0x00009f00ff0477ac */ /* 0x000ee20008000a00 */
[----:B------:R-:W-:Y:S02]  /*28d0*/  R2UR UR61, R28 ;  /* 0x000000001c3d72ca */ /* 0x000fe400000e0000 */
[----:B------:R-:W-:Y:S01]  /*28e0*/  R2UR UR69, R24 ;  /* 0x00000000184572ca */ /* 0x000fe200000e0000 */
[----:B------:R-:W4:Y:S01]  /*28f0*/  LDCU.64 UR8, c[0x0][0x4d0] ;  /* 0x00009a00ff0877ac */ /* 0x000f220008000a00 */
[----:B------:R-:W-:Y:S02]  /*2900*/  R2UR UR36, R53 ;  /* 0x00000000352472ca */ /* 0x000fe400000e0000 */
[----:B------:R-:W-:Y:S01]  /*2910*/  R2UR UR52, R33 ;  /* 0x00000000213472ca */ /* 0x000fe200000e0000 */
[----:B------:R-:W5:Y:S01]  /*2920*/  LDCU UR6, c[0x0][0x500] ;  /* 0x0000a000ff0677ac */ /* 0x000f620008000800 */
[----:B------:R-:W-:Y:S02]  /*2930*/  R2UR UR37, R0 ;  /* 0x00000000002572ca */ /* 0x000fe400000e0000 */
[----:B------:R-:W-:Y:S01]  /*2940*/  R2UR UR38, R54 ;  /* 0x00000000362672ca */ /* 0x000fe200000e0000 */
[----:B------:R-:W5:Y:S01]  /*2950*/  LDCU.64 UR24, c[0x0][0x348] ;  /* 0x00006900ff1877ac */ /* 0x000f620008000a00 */
[----:B--2---:R-:W-:Y:S02]  /*2960*/  MOV.SPILL R47, UR51 ;  /* 0x00000033002f7c02 */ /* 0x004fe40009000f00 */
[----:B------:R-:W-:Y:S01]  /*2970*/  R2UR UR51, R34 ;  /* 0x00000000223372ca */ /* 0x000fe200000e0000 */
[----:B------:R-:W-:Y:S01]  /*2980*/  UIADD3 UR10, UPT, UPT, UR15, 0x1, URZ ;  /* 0x000000010f0a7890 */ /* 0x000fe2000fffe0ff */
[----:B------:R-:W-:Y:S01]  /*2990*/  R2UR UR54, R35 ;  /* 0x00000000233672ca */ /* 0x000fe200000e0000 */
[----:B------:R-:W-:Y:S01]  /*29a0*/  USHF.L.U32 UR50, UR23, 0x6, URZ ;  /* 0x0000000617327899 */ /* 0x000fe200080006ff */
[----:B-1----:R-:W-:Y:S01]  /*29b0*/  MOV.SPILL R49, UR59 ;  /* 0x0000003b00317c02 */ /* 0x002fe20009000f00 */
[----:B------:R-:W-:Y:S01]  /*29c0*/  UISETP.NE.AND UP0, UPT, UR10, 0x6, UPT ;  /* 0x000000060a00788c */ /* 0x000fe2000bf05270 */
[----:B------:R-:W-:Y:S01]  /*29d0*/  R2UR UR59, R30 ;  /* 0x000000001e3b72ca */ /* 0x000fe200000e0000 */
[----:B------:R-:W-:Y:S01]  /*29e0*/  UMOV UR20, UR49 ;  /* 0x0000003100147c82 */ /* 0x000fe20008000000 */
[----:B------:R-:W-:Y:S01]  /*29f0*/  UMOV UR12, UR52 ;  /* 0x00000034000c7c82 */ /* 0x000fe20008000000 */
[----:B------:R-:W-:Y:S01]  /*2a00*/  USEL UR47, UR10, URZ, UP0 ;  /* 0x000000ff0a2f7287 */ /* 0x000fe20008000000 */
[----:B------:R-:W-:Y:S01]  /*2a10*/  R2UR UR60, R29 ;  /* 0x000000001d3c72ca */ /* 0x000fe200000e0000 */
[----:B------:R-:W-:Y:S01]  /*2a20*/  UIADD3 UR10, UPT, UPT, UR50, 0x20, URZ ;  /* 0x00000020320a7890 */ /* 0x000fe2000fffe0ff */
[----:B------:R-:W-:Y:S01]  /*2a30*/  R2UR UR62, R31 ;  /* 0x000000001f3e72ca */ /* 0x000fe200000e0000 */
[----:B------:R-:W-:Y:S01]  /*2a40*/  UMOV UR11, UR51 ;  /* 0x00000033000b7c82 */ /* 0x000fe20008000000 */
[----:B------:R-:W-:Y:S01]  /*2a50*/  UMOV UR18, UR50 ;  /* 0x0000003200127c82 */ /* 0x000fe20008000000 */
[----:B---3--:R-:W-:Y:S01]  /*2a60*/  UIMAD UR4, UR36, UR7, UR4 ;  /* 0x00000007240472a4 */ /* 0x008fe2000f8e0204 */
[----:B------:R-:W-:Y:S01]  /*2a70*/  MOV.SPILL R51, UR67 ;  /* 0x0000004300337c02 */ /* 0x000fe20009000f00 */
[----:B----4-:R-:W-:Y:S01]  /*2a80*/  UIMAD UR5, UR37, UR8, UR5 ;  /* 0x00000008250572a4 */ /* 0x010fe2000f8e0205 */
[----:B------:R-:W-:Y:S01]  /*2a90*/  R2UR UR67, R26 ;  /* 0x000000001a4372ca */ /* 0x000fe200000e0000 */
[----:B-----5:R-:W-:Y:S01]  /*2aa0*/  UIMAD UR6, UR38, UR9, UR6 ;  /* 0x00000009260672a4 */ /* 0x020fe2000f8e0206 */
[----:B------:R-:W-:Y:S01]  /*2ab0*/  R2UR UR68, R25 ;  /* 0x00000000194472ca */ /* 0x000fe200000e0000 */
[----:B------:R-:W-:Y:S01]  /*2ac0*/  ULEA UR4, UR5, UR4, 0x5 ;  /* 0x0000000405047291 */ /* 0x000fe2000f8e28ff */
[----:B------:R-:W-:Y:S01]  /*2ad0*/  R2UR UR70, R27 ;  /* 0x000000001b4672ca */ /* 0x000fe200000e0000 */
[----:B------:R-:W-:Y:S01]  /*2ae0*/  USEL UR8, URZ, 0x1, UP0 ;  /* 0x00000001ff087887 */ /* 0x000fe20008000000 */
[----:B------:R-:W-:Y:S01]  /*2af0*/  MOV.SPILL R45, UR35 ;  /* 0x00000023002d7c02 */ /* 0x000fe20009000f00 */
[----:B------:R-:W-:Y:S01]  /*2b00*/  UIADD3 UR16, UP1, UPT, UR24, 0x80, URZ ;  /* 0x0000008018107890 */ /* 0x000fe2000ff3e0ff */
[----:B------:R-:W-:Y:S01]  /*2b10*/  R2UR UR35, R36 ;  /* 0x00000000242372ca */ /* 0x000fe200000e0000 */
[----:B------:R-:W-:Y:S01]  /*2b20*/  ULEA UR7, UR15, UR31, 0xe ;  /* 0x0000001f0f077291 */ /* 0x000fe2000f8e70ff */
[----:B------:R-:W-:Y:S01]  /*2b30*/  MOV.SPILL R58, UR37 ;  /* 0x00000025003a7c02 */ /* 0x000fe20009000f00 */
[----:B------:R-:W-:Y:S01]  /*2b40*/  ULEA UR4, UR6, UR4, 0xa ;  /* 0x0000000406047291 */ /* 0x000fe2000f8e50ff */
[----:B------:R-:W-:Y:S01]  /*2b50*/  LOP3.LUT R3, R3, UR8, RZ, 0x3c, !PT ;  /* 0x0000000803037c12 */ /* 0x000fe2000f8e3cff */
[----:B------:R-:W-:Y:S01]  /*2b60*/  ULEA UR5, UR47, UR31, 0x3 ;  /* 0x0000001f2f057291 */ /* 0x000fe2000f8e18ff */
[----:B------:R-:W-:Y:S01]  /*2b70*/  MOV.SPILL R59, UR38 ;  /* 0x00000026003b7c02 */ /* 0x000fe20009000f00 */
[----:B------:R-:W-:Y:S01]  /*2b80*/  UIADD3.X UR17, UPT, UPT, URZ, UR25, URZ, UP1, !UPT ;  /* 0x00000019ff117290 */ /* 0x000fe20008ffe4ff */
[----:B------:R-:W-:Y:S01]  /*2b90*/  SHF.L.U32 R53, R3, 0x1f, RZ ;  /* 0x0000001f03357819 */ /* 0x000fe200000006ff */
[----:B------:R-:W-:Y:S01]  /*2ba0*/  UIADD3 UR48, UPT, UPT, UR7, 0x6800, URZ ;  /* 0x0000680007307890 */ /* 0x000fe2000fffe0ff */
[----:B------:R-:W-:Y:S01]  /*2bb0*/  MOV.SPILL R55, UR36 ;  /* 0x0000002400377c02 */ /* 0x000fe20009000f00 */
[----:B------:R-:W-:Y:S01]  /*2bc0*/  UPRMT UR4, UR4, 0x5410, URZ ;  /* 0x0000541004047896 */ /* 0x000fe200080000ff */
[----:B------:R-:W-:Y:S01]  /*2bd0*/  R2UR UR37, R16 ;  /* 0x00000000102572ca */ /* 0x000fe200000e0000 */
[----:B------:R-:W-:Y:S01]  /*2be0*/  UIADD3 UR8, UPT, UPT, UR7, 0x6c00, URZ ;  /* 0x00006c0007087890 */ /* 0x000fe2000fffe0ff */
[----:B------:R1:W3:Y:S01]  /*2bf0*/  SYNCS.PHASECHK.TRANS64.TRYWAIT P0, [UR5+0x30], R53 ;  /* 0x00003035ff0075a7 */ /* 0x0002e20008001105 */
[----:B------:R-:W-:Y:S01]  /*2c00*/  UMOV UR9, UR20 ;  /* 0x0000001400097c82 */ /* 0x000fe20008000000 */
[----:B------:R-:W-:Y:S01]  /*2c10*/  UIADD3 UR56, UPT, UPT, UR7, 0x7000, URZ ;  /* 0x0000700007387890 */ /* 0x000fe2000fffe0ff */
[----:B------:R-:W-:Y:S01]  /*2c20*/  R2UR UR36, R17 ;  /* 0x00000000112472ca */ /* 0x000fe200000e0000 */
[----:B------:R-:W-:Y:S01]  /*2c30*/  UMOV UR57, UR20 ;  /* 0x0000001400397c82 */ /* 0x000fe20008000000 */
[----:B------:R-:W-:Y:S01]  /*2c40*/  UMOV UR58, UR18 ;  /* 0x00000012003a7c82 */ /* 0x000fe20008000000 */
[----:B------:R2:W-:Y:S01]  /*2c50*/  UTMALDG.5D.IM2COL [UR48], [UR16], UR4 ;  /* 0x00000030100073b4 */ /* 0x0005e20008060004 */
[----:B------:R-:W-:Y:S01]  /*2c60*/  UMOV UR6, UR53 ;  /* 0x0000003500067c82 */ /* 0x000fe20008000000 */
[----:B------:R-:W-:Y:S01]  /*2c70*/  UMOV UR5, UR54 ;  /* 0x0000003600057c82 */ /* 0x000fe20008000000 */
[----:B------:R-:W-:Y:S01]  /*2c80*/  UMOV UR13, UR6 ;  /* 0x00000006000d7c82 */ /* 0x000fe20008000000 */
[----:B------:R-:W-:Y:S01]  /*2c90*/  UMOV UR14, UR5 ;  /* 0x00000005000e7c82 */ /* 0x000fe20008000000 */
[----:B------:R-:W-:Y:S01]  /*2ca0*/  UIADD3 UR64, UPT, UPT, UR7, 0x7800, URZ ;  /* 0x0000780007407890 */ /* 0x000fe2000fffe0ff */
[----:B------:R-:W-:Y:S01]  /*2cb0*/  R2UR UR38, R19 ;  /* 0x00000000132672ca */ /* 0x000fe200000e0000 */
[----:B------:R-:W-:Y:S01]  /*2cc0*/  UMOV UR65, UR20 ;  /* 0x0000001400417c82 */ /* 0x000fe20008000000 */
[----:B------:R4:W-:Y:S01]  /*2cd0*/  UTMALDG.5D.IM2COL [UR8], [UR16], UR4 ;  /* 0x00000008100073b4 */ /* 0x0009e20008060004 */
[----:B------:R-:W-:Y:S01]  /*2ce0*/  UMOV UR66, UR18 ;  /* 0x0000001200427c82 */ /* 0x000fe20008000000 */
[----:B------:R-:W-:Y:S01]  /*2cf0*/  UIADD3 UR32, UPT, UPT, UR7, 0x8800, URZ ;  /* 0x0000880007207890 */ /* 0x000fe2000fffe0ff */
[----:B------:R-:W-:Y:S01]  /*2d00*/  MOV.SPILL R54, UR35 ;  /* 0x0000002300367c02 */ /* 0x000fe20009000f00 */
[----:B------:R-:W-:Y:S01]  /*2d10*/  UMOV UR33, UR20 ;  /* 0x0000001400217c82 */ /* 0x000fe20008000000 */
[----:B------:R-:W-:Y:S01]  /*2d20*/  R2UR UR35, R18 ;  /* 0x00000000122372ca */ /* 0x000fe200000e0000 */
[----:B------:R-:W-:Y:S01]  /*2d30*/  UMOV UR34, UR18 ;  /* 0x0000001200227c82 */ /* 0x000fe20008000000 */
[----:B------:R-:W-:Y:S01]  /*2d40*/  UMOV UR72, 0x0 ;  /* 0x0000000000487882 */ /* 0x000fe20000000000 */
[----:B------:R5:W-:Y:S01]  /*2d50*/  UTMALDG.5D.IM2COL [UR56], [UR16], UR4 ;  /* 0x00000038100073b4 */ /* 0x000be20008060004 */
[----:B------:R-:W-:Y:S01]  /*2d60*/  UMOV UR6, UR61 ;  /* 0x0000003d00067c82 */ /* 0x000fe20008000000 */
[----:B------:R-:W-:Y:S01]  /*2d70*/  UMOV UR5, UR62 ;  /* 0x0000003e00057c82 */ /* 0x000fe20008000000 */
[----:B------:R-:W-:Y:S01]  /*2d80*/  UMOV UR73, 0x10000000 ;  /* 0x1000000000497882 */ /* 0x000fe20000000000 */
[----:B------:R-:W-:Y:S01]  /*2d90*/  UMOV UR42, UR18 ;  /* 0x00000012002a7c82 */ /* 0x000fe20008000000 */
[----:B------:R-:W-:Y:S01]  /*2da0*/  UMOV UR26, UR18 ;  /* 0x00000012001a7c82 */ /* 0x000fe20008000000 */
[----:B------:R-:W-:Y:S02]  /*2db0*/  MOV.SPILL R46, UR39 ;  /* 0x00000027002e7c02 */ /* 0x000fe40009000f00 */
[----:B------:R-:W-:Y:S02]  /*2dc0*/  MOV.SPILL R52, UR71 ;  /* 0x0000004700347c02 */ /* 0x000fe40009000f00 */
[----:B------:R-:W-:Y:S02]  /*2dd0*/  R2UR.FILL UR39, R46 ;  /* 0x000000002e2772ca */ /* 0x000fe400004e0000 */
[----:B------:R-:W-:Y:S02]  /*2de0*/  MOV.SPILL R50, UR63 ;  /* 0x0000003f00327c02 */ /* 0x000fe40009000f00 */
[----:B------:R-:W-:Y:S02]  /*2df0*/  MOV.SPILL R48, UR55 ;  /* 0x0000003700307c02 */ /* 0x000fe40009000f00 */
[----:B------:R-:W-:Y:S02]  /*2e00*/  R2UR.FILL UR71, R52 ;  /* 0x00000000344772ca */ /* 0x000fe400004e0000 */
[----:B------:R-:W-:Y:S02]  /*2e10*/  R2UR.FILL UR63, R50 ;  /* 0x00000000323f72ca */ /* 0x000fe400004e0000 */
[----:B------:R-:W-:Y:S03]  /*2e20*/  R2UR.FILL UR55, R48 ;  /* 0x00000000303772ca */ /* 0x000fe600004e0000 */
[----:B------:R-:W-:Y:S01]  /*2e30*/  UIADD3 UR39, UPT, UPT, UR39, 0x1, URZ ;  /* 0x0000000127277890 */ /* 0x000fe2000fffe0ff */
[----:B--2---:R-:W-:Y:S01]  /*2e40*/  R2UR UR53, R20 ;  /* 0x00000000143572ca */ /* 0x004fe200000e0000 */
[----:B------:R-:W-:Y:S01]  /*2e50*/  UIADD3 UR48, UPT, UPT, UR7, 0x8000, URZ ;  /* 0x0000800007307890 */ /* 0x000fe2000fffe0ff */
[----:B------:R-:W-:Y:S01]  /*2e60*/  R2UR UR51, R22 ;  /* 0x00000000163372ca */ /* 0x000fe200000e0000 */
[----:B------:R-:W-:Y:S01]  /*2e70*/  UMOV UR49, UR20 ;  /* 0x0000001400317c82 */ /* 0x000fe20008000000 */
[----:B------:R-:W-:Y:S01]  /*2e80*/  R2UR UR52, R21 ;  /* 0x00000000153472ca */ /* 0x000fe200000e0000 */
[----:B------:R-:W-:Y:S01]  /*2e90*/  UMOV UR50, UR18 ;  /* 0x0000001200327c82 */ /* 0x000fe20008000000 */
[----:B------:R-:W-:Y:S01]  /*2ea0*/  R2UR UR54, R23 ;  /* 0x00000000173672ca */ /* 0x000fe200000e0000 */
[----:B----4-:R-:W-:Y:S01]  /*2eb0*/  UIADD3 UR8, UPT, UPT, UR7, 0x7400, URZ ;  /* 0x0000740007087890 */ /* 0x010fe2000fffe0ff */
[----:B------:R-:W-:Y:S01]  /*2ec0*/  UMOV UR13, UR6 ;  /* 0x00000006000d7c82 */ /* 0x000fe20008000000 */
[----:B------:R-:W-:Y:S01]  /*2ed0*/  UMOV UR11, UR59 ;  /* 0x0000003b000b7c82 */ /* 0x000fe20008000000 */
[----:B------:R-:W-:Y:S01]  /*2ee0*/  UMOV UR12, UR60 ;  /* 0x0000003c000c7c82 */ /* 0x000fe20008000000 */
[----:B------:R-:W-:Y:S01]  /*2ef0*/  UMOV UR14, UR5 ;  /* 0x00000005000e7c82 */ /* 0x000fe20008000000 */
[----:B------:R-:W-:Y:S01]  /*2f00*/  UMOV UR6, UR69 ;  /* 0x0000004500067c82 */ /* 0x000fe20008000000 */
[----:B------:R-:W-:Y:S01]  /*2f10*/  UMOV UR5, UR70 ;  /* 0x0000004600057c82 */ /* 0x000fe20008000000 */
[----:B-----5:R-:W-:Y:S02]  /*2f20*/  R2UR UR61, R8 ;  /* 0x00000000083d72ca */ /* 0x020fe400000e0000 */
[----:B------:R2:W-:Y:S01]  /*2f30*/  UTMALDG.5D.IM2COL [UR8], [UR16], UR4 ;  /* 0x00000008100073b4 */ /* 0x0005e20008060004 */
[----:B------:R-:W-:Y:S01]  /*2f40*/  R2UR UR59, R10 ;  /* 0x000000000a3b72ca */ /* 0x000fe200000e0000 */
[----:B------:R-:W-:Y:S01]  /*2f50*/  UIADD3 UR56, UPT, UPT, UR7, 0x9800, URZ ;  /* 0x0000980007387890 */ /* 0x000fe2000fffe0ff */
[----:B------:R-:W-:Y:S02]  /*2f60*/  R2UR UR60, R9 ;  /* 0x00000000093c72ca */ /* 0x000fe400000e0000 */
[----:B------:R-:W-:Y:S01]  /*2f70*/  R2UR UR62, R11 ;  /* 0x000000000b3e72ca */ /* 0x000fe200000e0000 */
[----:B------:R4:W-:Y:S01]  /*2f80*/  UTMALDG.5D.IM2COL [UR64], [UR16], UR4 ;  /* 0x00000040100073b4 */ /* 0x0009e20008060004 */
[----:B--2---:R-:W-:Y:S01]  /*2f90*/  UIADD3 UR8, UPT, UPT, UR7, 0x7c00, URZ ;  /* 0x00007c0007087890 */ /* 0x004fe2000fffe0ff */
[----:B------:R-:W-:Y:S01]  /*2fa0*/  UMOV UR13, UR6 ;  /* 0x00000006000d7c82 */ /* 0x000fe20008000000 */
[----:B------:R-:W-:Y:S01]  /*2fb0*/  UMOV UR11, UR67 ;  /* 0x00000043000b7c82 */ /* 0x000fe20008000000 */
[----:B------:R-:W-:Y:S01]  /*2fc0*/  UMOV UR12, UR68 ;  /* 0x00000044000c7c82 */ /* 0x000fe20008000000 */
[----:B------:R-:W-:Y:S01]  /*2fd0*/  UMOV UR14, UR5 ;  /* 0x00000005000e7c82 */ /* 0x000fe20008000000 */
[----:B------:R-:W-:Y:S01]  /*2fe0*/  UMOV UR6, UR53 ;  /* 0x0000003500067c82 */ /* 0x000fe20008000000 */
[----:B------:R-:W-:Y:S01]  /*2ff0*/  UMOV UR5, UR54 ;  /* 0x0000003600057c82 */ /* 0x000fe20008000000 */
[----:B----4-:R-:W-:Y:S02]  /*3000*/  R2UR UR69, R12 ;  /* 0x000000000c4572ca */ /* 0x010fe400000e0000 */
        /* <DEDUP_REMOVED lines=27> */
[----:B----4-:R-:W-:Y:S02]  /*31c0*/  R2UR.FILL UR37, R58 ;  /* 0x000000003a2572ca */ /* 0x010fe400004e0000 */
[----:B------:R2:W-:Y:S01]  /*31d0*/  UTMALDG.5D.IM2COL [UR8], [UR16], UR4 ;  /* 0x00000008100073b4 */ /* 0x0005e20008060004 */
[----:B------:R-:W-:Y:S02]  /*31e0*/  R2UR.FILL UR38, R59 ;  /* 0x000000003b2672ca */ /* 0x000fe400004e0000 */
[----:B------:R-:W-:Y:S02]  /*31f0*/  R2UR.FILL UR36, R55 ;  /* 0x00000000372472ca */ /* 0x000fe400004e0000 */
[----:B------:R-:W-:Y:S01]  /*3200*/  R2UR.FILL UR35, R54 ;  /* 0x00000000362372ca */ /* 0x000fe200004e0000 */
[----:B------:R4:W-:Y:S05]  /*3210*/  UTMALDG.5D.IM2COL [UR64], [UR16], UR4 ;  /* 0x00000040100073b4 */ /* 0x0009ea0008060004 */
[----:B------:R-:W-:Y:S02]  /*3220*/  UMOV UR75, UR37 ;  /* 0x00000025004b7c82 */ /* 0x000fe40008000000 */
[----:B------:R-:W-:Y:S01]  /*3230*/  UMOV UR45, UR75 ;  /* 0x0000004b002d7c82 */ /* 0x000fe20008000000 */
[----:B------:R-:W-:Y:S01]  /*3240*/  UMOV UR29, UR75 ;  /* 0x0000004b001d7c82 */ /* 0x000fe20008000000 */
[----:B------:R-:W-:Y:S01]  /*3250*/  UMOV UR21, UR75 ;  /* 0x0000004b00157c82 */ /* 0x000fe20008000000 */
[----:B--2---:R-:W-:Y:S01]  /*3260*/  UIADD3 UR8, UPT, UPT, UR7, 0x9400, URZ ;  /* 0x0000940007087890 */ /* 0x004fe2000fffe0ff */
[----:B------:R-:W-:Y:S01]  /*3270*/  UMOV UR13, UR6 ;  /* 0x00000006000d7c82 */ /* 0x000fe20008000000 */
[----:B------:R-:W-:Y:S01]  /*3280*/  UMOV UR11, UR67 ;  /* 0x00000043000b7c82 */ /* 0x000fe20008000000 */
[----:B------:R-:W-:Y:S01]  /*3290*/  UMOV UR12, UR68 ;  /* 0x00000044000c7c82 */ /* 0x000fe20008000000 */
[----:B------:R-:W-:Y:S01]  /*32a0*/  UMOV UR14, UR5 ;  /* 0x00000005000e7c82 */ /* 0x000fe20008000000 */
[----:B------:R-:W-:Y:S01]  /*32b0*/  UMOV UR6, UR61 ;  /* 0x0000003d00067c82 */ /* 0x000fe20008000000 */
[----:B------:R-:W-:Y:S01]  /*32c0*/  UMOV UR5, UR62 ;  /* 0x0000003e00057c82 */ /* 0x000fe20008000000 */
[----:B----4-:R-:W-:Y:S02]  /*32d0*/  UMOV UR69, UR75 ;  /* 0x0000004b00457c82 */ /* 0x010fe40008000000 */
[----:B------:R2:W-:Y:S01]  /*32e0*/  UTMALDG.5D.IM2COL [UR8], [UR16], UR4 ;  /* 0x00000008100073b4 */ /* 0x0005e20008060004 */
[----:B------:R-:W-:Y:S01]  /*32f0*/  R2UR.FILL UR67, R51 ;  /* 0x00000000334372ca */ /* 0x000fe200004e0000 */
        /* <DEDUP_REMOVED lines=10> */
[----:B------:R-:W-:Y:S01]  /*33a0*/  UMOV UR61, UR75 ;  /* 0x0000004b003d7c82 */ /* 0x000fe20008000000 */
[----:B------:R4:W-:Y:S01]  /*33b0*/  UTMALDG.5D.IM2COL [UR48], [UR16], UR4 ;  /* 0x00000030100073b4 */ /* 0x0009e20008060004 */
[----:B--2---:R-:W-:Y:S01]  /*33c0*/  UIADD3 UR8, UPT, UPT, UR7, 0xa400, URZ ;  /* 0x0000a40007087890 */ /* 0x004fe2000fffe0ff */
[----:B------:R-:W-:Y:S01]  /*33d0*/  UMOV UR13, UR6 ;  /* 0x00000006000d7c82 */ /* 0x000fe20008000000 */
[----:B------:R-:W-:Y:S01]  /*33e0*/  UMOV UR11, UR51 ;  /* 0x00000033000b7c82 */ /* 0x000fe20008000000 */
[----:B------:R-:W-:Y:S01]  /*33f0*/  UMOV UR12, UR52 ;  /* 0x00000034000c7c82 */ /* 0x000fe20008000000 */
[----:B------:R-:W-:Y:S01]  /*3400*/  UMOV UR14, UR5 ;  /* 0x00000005000e7c82 */ /* 0x000fe20008000000 */
[----:B------:R-:W-:Y:S01]  /*3410*/  UMOV UR7, 0x30000 ;  /* 0x0003000000077882 */ /* 0x000fe20000000000 */
[----:B------:R-:W-:Y:S01]  /*3420*/  ULEA UR6, UR15, UR76, 0xc ;  /* 0x0000004c0f067291 */ /* 0x000fe2000f8e60ff */
[----:B----4-:R-:W-:Y:S02]  /*3430*/  R2UR.FILL UR51, R47 ;  /* 0x000000002f3372ca */ /* 0x010fe400004e0000 */
[----:B------:R2:W-:Y:S01]  /*3440*/  UTMALDG.5D.IM2COL [UR8], [UR16], UR4 ;  /* 0x00000008100073b4 */ /* 0x0005e20008060004 */
[----:B------:R-:W-:Y:S01]  /*3450*/  UMOV UR15, UR38 ;  /* 0x00000026000f7c82 */ /* 0x000fe20008000000 */
[----:B------:R-:W-:Y:S01]  /*3460*/  ULEA UR6, UR6, UR31, 0x2 ;  /* 0x0000001f06067291 */ /* 0x000fe2000f8e10ff */
[----:B------:R-:W-:Y:S01]  /*3470*/  UMOV UR70, UR15 ;  /* 0x0000000f00467c82 */ /* 0x000fe20008000000 */
[----:B------:R-:W-:Y:S02]  /*3480*/  UMOV UR62, UR15 ;  /* 0x0000000f003e7c82 */ /* 0x000fe40008000000 */
[----:B------:R-:W-:Y:S02]  /*3490*/  UIADD3 UR32, UPT, UPT, UR6, 0x1e800, URZ ;  /* 0x0001e80006207890 */ /* 0x000fe4000fffe0ff */
[----:B------:R-:W-:Y:S02]  /*34a0*/  UIADD3 UR64, UPT, UPT, UR6, 0x1f000, URZ ;  /* 0x0001f00006407890 */ /* 0x000fe4000fffe0ff */
[----:B------:R-:W-:Y:S02]  /*34b0*/  UIADD3 UR56, UPT, UPT, UR6, 0x1f800, URZ ;  /* 0x0001f80006387890 */ /* 0x000fe4000fffe0ff */
[----:B------:R-:W-:Y:S01]  /*34c0*/  UIADD3 UR48, UPT, UPT, UR6, 0x20000, URZ ;  /* 0x0002000006307890 */ /* 0x000fe2000fffe0ff */
[----:B------:R-:W-:Y:S01]  /*34d0*/  UMOV UR53, UR75 ;  /* 0x0000004b00357c82 */ /* 0x000fe20008000000 */
[----:B------:R-:W-:Y:S01]  /*34e0*/  UMOV UR54, UR15 ;  /* 0x0000000f00367c82 */ /* 0x000fe20008000000 */
[----:B------:R-:W-:Y:S01]  /*34f0*/  UIADD3 UR40, UPT, UPT, UR6, 0x20800, URZ ;  /* 0x0002080006287890 */ /* 0x000fe2000fffe0ff */
[----:B------:R-:W-:Y:S01]  /*3500*/  UMOV UR46, UR15 ;  /* 0x0000000f002e7c82 */ /* 0x000fe20008000000 */
[----:B------:R-:W-:Y:S01]  /*3510*/  UMOV UR30, UR15 ;  /* 0x0000000f001e7c82 */ /* 0x000fe20008000000 */
[----:B------:R-:W-:Y:S01]  /*3520*/  UMOV UR22, UR15 ;  /* 0x0000000f00167c82 */ /* 0x000fe20008000000 */
[----:B--2---:R-:W-:Y:S02]  /*3530*/  UIADD3 UR4, UP0, UPT, UR24, 0x200, URZ ;  /* 0x0000020018047890 */ /* 0x004fe4000ff1e0ff */
[----:B------:R-:W-:Y:S02]  /*3540*/  UIADD3 UR8, UPT, UPT, UR6, 0x1ec00, URZ ;  /* 0x0001ec0006087890 */ /* 0x000fe4000fffe0ff */
[----:B------:R-:W-:Y:S01]  /*3550*/  UIADD3.X UR5, UPT, UPT, URZ, UR25, URZ, UP0, !UPT ;  /* 0x00000019ff057290 */ /* 0x000fe200087fe4ff */
[----:B------:R-:W-:Y:S01]  /*3560*/  UMOV UR11, UR35 ;  /* 0x00000023000b7c82 */ /* 0x000fe20008000000 */
[----:B------:R-:W-:Y:S01]  /*3570*/  UMOV UR13, UR75 ;  /* 0x0000004b000d7c82 */ /* 0x000fe20008000000 */
[----:B------:R-:W-:Y:S01]  /*3580*/  UMOV UR14, UR15 ;  /* 0x0000000f000e7c82 */ /* 0x000fe20008000000 */
[----:B------:R-:W-:Y:S01]  /*3590*/  UIADD3 UR24, UPT, UPT, UR6, 0x21800, URZ ;  /* 0x0002180006187890 */ /* 0x000fe2000fffe0ff */
[----:B------:R-:W-:Y:S04]  /*35a0*/  UMOV UR16, UR36 ;  /* 0x0000002400107c82 */ /* 0x000fe80008000000 */
[----:B------:R2:W-:Y:S01]  /*35b0*/  UTMALDG.5D.MULTICAST [UR32], [UR4], UR7, desc[UR72] ;  /* 0x00004820040073b4 */ /* 0x0005e20008021807 */
[----:B------:R-:W-:Y:S01]  /*35c0*/  UMOV UR12, UR16 ;  /* 0x00000010000c7c82 */ /* 0x000fe20008000000 */
[----:B------:R-:W-:Y:S01]  /*35d0*/  UMOV UR68, UR16 ;  /* 0x0000001000447c82 */ /* 0x000fe20008000000 */
[----:B------:R4:W-:Y:S01]  /*35e0*/  UTMALDG.5D.MULTICAST [UR8], [UR4], UR7, desc[UR72] ;  /* 0x00004808040073b4 */ /* 0x0009e20008021807 */
[----:B------:R5:W-:Y:S01]  /*35f0*/  UTMALDG.5D.MULTICAST [UR64], [UR4], UR7, desc[UR72] ;  /* 0x00004840040073b4 */ /* 0x000be20008021807 */
[----:B--2---:R-:W-:Y:S01]  /*3600*/  R2UR.FILL UR35, R45 ;  /* 0x000000002d2372ca */ /* 0x004fe200004e0000 */
[----:B------:R-:W-:Y:S01]  /*3610*/  UIADD3 UR32, UPT, UPT, UR6, 0x21000, URZ ;  /* 0x0002100006207890 */ /* 0x000fe2000fffe0ff */
[----:B------:R-:W-:Y:S01]  /*3620*/  UMOV UR37, UR75 ;  /* 0x0000004b00257c82 */ /* 0x000fe20008000000 */
[----:B------:R-:W-:Y:S01]  /*3630*/  UMOV UR38, UR15 ;  /* 0x0000000f00267c82 */ /* 0x000fe20008000000 */
[----:B----4-:R-:W-:Y:S01]  /*3640*/  UIADD3 UR8, UPT, UPT, UR6, 0x1f400, URZ ;  /* 0x0001f40006087890 */ /* 0x010fe2000fffe0ff */
[----:B------:R-:W-:Y:S01]  /*3650*/  UMOV UR11, UR67 ;  /* 0x00000043000b7c82 */ /* 0x000fe20008000000 */
[----:B-----5:R-:W-:Y:S01]  /*3660*/  UMOV UR69, UR20 ;  /* 0x0000001400457c82 */ /* 0x020fe20008000000 */
[----:B------:R-:W-:Y:S01]  /*3670*/  UMOV UR70, UR16 ;  /* 0x0000001000467c82 */ /* 0x000fe20008000000 */
[----:B------:R-:W-:Y:S01]  /*3680*/  UMOV UR9, UR69 ;  /* 0x0000004500097c82 */ /* 0x000fe20008000000 */
[----:B------:R-:W-:Y:S01]  /*3690*/  UMOV UR12, UR70 ;  /* 0x00000046000c7c82 */ /* 0x000fe20008000000 */
[----:B------:R-:W-:Y:S03]  /*36a0*/  UMOV UR57, UR69 ;  /* 0x0000004500397c82 */ /* 0x000fe60008000000 */
[----:B------:R2:W-:Y:S01]  /*36b0*/  UTMALDG.5D.MULTICAST [UR8], [UR4], UR7, desc[UR72] ;  /* 0x00004808040073b4 */ /* 0x0005e20008021807 */
[----:B------:R-:W-:Y:S01]  /*36c0*/  UMOV UR60, UR70 ;  /* 0x00000046003c7c82 */ /* 0x000fe20008000000 */
[----:B------:R-:W-:Y:S01]  /*36d0*/  UMOV UR49, UR69 ;  /* 0x0000004500317c82 */ /* 0x000fe20008000000 */
[----:B------:R-:W-:Y:S01]  /*36e0*/  UMOV UR52, UR70 ;  /* 0x0000004600347c82 */ /* 0x000fe20008000000 */
[----:B------:R-:W-:Y:S01]  /*36f0*/  UMOV UR41, UR69 ;  /* 0x0000004500297c82 */ /* 0x000fe20008000000 */
[----:B------:R-:W-:Y:S01]  /*3700*/  UMOV UR44, UR70 ;  /* 0x00000046002c7c82 */ /* 0x000fe20008000000 */
[----:B------:R-:W-:Y:S01]  /*3710*/  UMOV UR33, UR69 ;  /* 0x0000004500217c82 */ /* 0x000fe20008000000 */
[----:B------:R-:W-:Y:S01]  /*3720*/  UMOV UR36, UR70 ;  /* 0x0000004600247c82 */ /* 0x000fe20008000000 */
[----:B------:R-:W-:Y:S01]  /*3730*/  UTMALDG.5D.MULTICAST [UR56], [UR4], UR7, desc[UR72] ;  /* 0x00004838040073b4 */ /* 0x000fe20008021807 */
[----:B------:R-:W-:Y:S01]  /*3740*/  UMOV UR25, UR69 ;  /* 0x0000004500197c82 */ /* 0x000fe20008000000 */
[----:B------:R-:W-:Y:S01]  /*3750*/  UMOV UR28, UR70 ;  /* 0x00000046001c7c82 */ /* 0x000fe20008000000 */
[----:B------:R-:W-:Y:S01]  /*3760*/  UIADD3 UR16, UPT, UPT, UR6, 0x22000, URZ ;  /* 0x0002200006107890 */ /* 0x000fe2000fffe0ff */
[----:B------:R-:W-:Y:S01]  /*3770*/  UMOV UR17, UR69 ;  /* 0x0000004500117c82 */ /* 0x000fe20008000000 */
[----:B------:R-:W-:Y:S01]  /*3780*/  UMOV UR20, UR70 ;  /* 0x0000004600147c82 */ /* 0x000fe20008000000 */
[----:B--2---:R-:W-:Y:S01]  /*3790*/  UIADD3 UR8, UPT, UPT, UR6, 0x1fc00, URZ ;  /* 0x0001fc0006087890 */ /* 0x004fe2000fffe0ff */
[----:B------:R-:W-:Y:S08]  /*37a0*/  UMOV UR11, UR59 ;  /* 0x0000003b000b7c82 */ /* 0x000ff00008000000 */
[----:B------:R2:W-:Y:S01]  /*37b0*/  UTMALDG.5D.MULTICAST [UR8], [UR4], UR7, desc[UR72] ;  /* 0x00004808040073b4 */ /* 0x0005e20008021807 */
[----:B------:R-:W-:Y:S01]  /*37c0*/  UTMALDG.5D.MULTICAST [UR48], [UR4], UR7, desc[UR72] ;  /* 0x00004830040073b4 */ /* 0x000fe20008021807 */
        /* <DEDUP_REMOVED lines=16> */
[----:B--2---:R-:W-:Y:S02]  /*38d0*/  UIADD3 UR8, UPT, UPT, UR6, 0x22400, URZ ;  /* 0x0002240006087890 */ /* 0x004fe4000fffe0ff */
[----:B------:R-:W-:Y:S01]  /*38e0*/  UIADD3 UR6, UPT, UPT, UR70, 0x1, URZ ;  /* 0x0000000146067890 */ /* 0x000fe2000fffe0ff */
[----:B------:R-:W-:Y:S03]  /*38f0*/  UMOV UR11, UR19 ;  /* 0x00000013000b7c82 */ /* 0x000fe60008000000 */
[----:B------:R-:W-:Y:S03]  /*3900*/  UISETP.NE.AND UP2, UPT, UR6, UR74, UPT ;  /* 0x0000004a0600728c */ /* 0x000fe6000bf45270 */
[----:B------:R2:W-:Y:S01]  /*3910*/  UTMALDG.5D.MULTICAST [UR8], [UR4], UR7, desc[UR72] ;  /* 0x00004808040073b4 */ /* 0x0005e20008021807 */
[----:B------:R-:W-:Y:S06]  /*3920*/  USEL UR6, UR6, URZ, UP2 ;  /* 0x000000ff06067287 */ /* 0x000fec0009000000 */
[----:B-1----:R-:W-:Y:S01]  /*3930*/  IMAD.U32 R53, RZ, RZ, UR6 ;  /* 0x00000006ff357e24 */ /* 0x002fe2000f8e00ff */
[----:B--2---:R-:W1:Y:S01]  /*3940*/  LDCU.64 UR8, c[0x0][0x390] ;  /* 0x00007200ff0877ac */ /* 0x004e620008000a00 */
[----:B------:R-:W-:Y:S02]  /*3950*/  UIADD3 UR5, UPT, UPT, UR75, 0x1, URZ ;  /* 0x000000014b057890 */ /* 0x000fe4000fffe0ff */
[----:B------:R-:W-:Y:S02]  /*3960*/  @UP2 UIADD3 UR5, UPT, UPT, UR75, URZ, URZ ;  /* 0x000000ff4b052290 */ /* 0x000fe4000fffe0ff */
[----:B------:R-:W-:Y:S02]  /*3970*/  UIADD3 UR4, UPT, UPT, UR15, 0x1, URZ ;  /* 0x000000010f047890 */ /* 0x000fe4000fffe0ff */
[----:B------:R-:W-:Y:S02]  /*3980*/  UIADD3 UR7, UPT, UPT, UR23, 0x1, URZ ;  /* 0x0000000117077890 */ /* 0x000fe4000fffe0ff */
[----:B-1----:R-:W-:Y:S04]  /*3990*/  UISETP.NE.AND UP1, UPT, UR5, UR8, UPT ;  /* 0x000000080500728c */ /* 0x002fe8000bf25270 */
[----:B------:R-:W-:Y:S06]  /*39a0*/  USEL UR5, UR5, URZ, UP1 ;  /* 0x000000ff05057287 */ /* 0x000fec0008800000 */
[----:B------:R-:W-:Y:S01]  /*39b0*/  IMAD.U32 R0, RZ, RZ, UR5 ;  /* 0x00000005ff007e24 */ /* 0x000fe2000f8e00ff */
[----:B------:R-:W-:Y:S03]  /*39c0*/  @UP1 UIADD3 UR4, UPT, UPT, UR15, URZ, URZ ;  /* 0x000000ff0f041290 */ /* 0x000fe6000fffe0ff */
[----:B------:R-:W-:Y:S01]  /*39d0*/  UMOV UR15, UR47 ;  /* 0x0000002f000f7c82 */ /* 0x000fe20008000000 */
[----:B------:R-:W-:Y:S04]  /*39e0*/  UISETP.NE.AND UP0, UPT, UR4, UR9, UPT ;  /* 0x000000090400728c */ /* 0x000fe8000bf05270 */
[----:B------:R-:W-:Y:S06]  /*39f0*/  USEL UR4, UR4, URZ, UP0 ;  /* 0x000000ff04047287 */ /* 0x000fec0008000000 */
[----:B------:R-:W-:Y:S01]  /*3a00*/  IMAD.U32 R54, RZ, RZ, UR4 ;  /* 0x00000004ff367e24 */ /* 0x000fe2000f8e00ff */
[----:B------:R-:W-:Y:S02]  /*3a10*/  @UP0 UIADD3 UR7, UPT, UPT, UR23, URZ, URZ ;  /* 0x000000ff17070290 */ /* 0x000fe4000fffe0ff */
[----:B------:R-:W-:Y:S05]  /*3a20*/  UISETP.NE.AND UP0, UPT, UR39, UR77, UPT ;  /* 0x0000004d2700728c */ /* 0x000fea000bf05270 */
[----:B------:R-:W-:Y:S04]  /*3a30*/  UMOV UR23, UR7 ;  /* 0x0000000700177c82 */ /* 0x000fe80008000000 */
[----:B---3--:R-:W-:Y:S05]  /*3a40*/  BRA.U UP0, `(.L_x_28) ;  /* 0xffffffed00447547 */ /* 0x008fea000b83ffff */
.L_x_22:
[----:B------:R-:W-:Y:S01]  /*3a50*/  ULEA UR4, UR47, UR31, 0x3 ;  /* 0x0000001f2f047291 */ /* 0x000fe2000f8e18ff */
[----:B------:R-:W-:Y:S01]  /*3a60*/  SHF.L.U32 R4, R3, 0x1f, RZ ;  /* 0x0000001f03047819 */ /* 0x000fe200000006ff */
[----:B------:R-:W-:Y:S01]  /*3a70*/  @!P1 SYNCS.ARRIVE.TRANS64.A1T0 RZ, [UR31+0x98], RZ ;  /* 0x000098ffffff99a7 */ /* 0x000fe2000810001f */
[----:B------:R-:W-:-:S06]  /*3a80*/  R2UR UR5, R43 ;  /* 0x000000002b0572ca */ /* 0x000fcc00000e0000 */
[----:B--2---:R1:W2:Y:S07]  /*3a90*/  SYNCS.PHASECHK.TRANS64.TRYWAIT P0, [UR4+0x30], R4 ;  /* 0x00003004ff0075a7 */ /* 0x0042ae0008001104 */
[----:B------:R-:W-:-:S09]  /*3aa0*/  UISETP.GE.AND UP0, UPT, UR5, 0x1, UPT ;  /* 0x000000010500788c */ /* 0x000fd2000bf06270 */
[----:B------:R-:W-:Y:S05]  /*3ab0*/  BRA.U !UP0, `(.L_x_29) ;  /* 0x0000002108847547 */ /* 0x000fea000b800000 */
[----:B------:R-:W3:Y:S01]  /*3ac0*/  LDCU.128 UR4, c[0x0][0x480] ;  /* 0x00009000ff0477ac */ /* 0x000ee20008000c00 */
        /* <DEDUP_REMOVED lines=9> */
[----:B---3--:R-:W-:Y:S02]  /*3b60*/  UIMAD.WIDE.U32 UR12, UR48, UR5, URZ ;  /* 0x00000005300c72a5 */ /* 0x008fe4000f8e00ff */
[----:B------:R-:W-:Y:S02]  /*3b70*/  UIMAD.WIDE.U32 UR14, UR46, UR5, URZ ;  /* 0x000000052e0e72a5 */ /* 0x000fe4000f8e00ff */
[----:B------:R-:W-:-:S02]  /*3b80*/  UIMAD.WIDE.U32 UR26, UR63, UR5, URZ ;  /* 0x000000053f1a72a5 */ /* 0x000fc4000f8e00ff */
[----:B------:R-:W-:Y:S02]  /*3b90*/  UIMAD.WIDE.U32 UR16, UR45, UR5, URZ ;  /* 0x000000052d1072a5 */ /* 0x000fe4000f8e00ff */
[----:B------:R-:W-:Y:S02]  /*3ba0*/  UIMAD.WIDE.U32 UR18, UR44, UR5, URZ ;  /* 0x000000052c1272a5 */ /* 0x000fe4000f8e00ff */
[----:B------:R-:W-:Y:S02]  /*3bb0*/  UIMAD.WIDE.U32 UR20, UR43, UR5, URZ ;  /* 0x000000052b1472a5 */ /* 0x000fe4000f8e00ff */
[----:B------:R-:W-:Y:S02]  /*3bc0*/  UIMAD.WIDE.U32 UR24, UR42, UR5, URZ ;  /* 0x000000052a1872a5 */ /* 0x000fe4000f8e00ff */
[----:B------:R-:W-:Y:S01]  /*3bd0*/  UIMAD.WIDE.U32 UR28, UR30, UR5, URZ ;  /* 0x000000051e1c72a5 */ /* 0x000fe2000f8e00ff */
[----:B------:R-:W3:Y:S02]  /*3be0*/  LDCU.128 UR8, c[0x0][0x490] ;  /* 0x00009200ff0877ac */ /* 0x000ee40008000c00 */
[----:B------:R-:W-:Y:S01]  /*3bf0*/  UMOV UR5, UR13 ;  /* 0x0000000d00057c82 */ /* 0x000fe20008000000 */
[----:B------:R-:W-:-:S02]  /*3c00*/  UISETP.NE.AND UP0, UPT, UR4, 0x1, UPT ;  /* 0x000000010400788c */ /* 0x000fc4000bf05270 */
[----:B------:R-:W-:Y:S02]  /*3c10*/  USHF.R.U32.HI UR22, URZ, UR6, UR5 ;  /* 0x00000006ff167299 */ /* 0x000fe40008011605 */
[----:B------:R-:W-:Y:S01]  /*3c20*/  UISETP.NE.AND UP1, UPT, UR7, 0x1, UPT ;  /* 0x000000010700788c */ /* 0x000fe2000bf25270 */
[----:B------:R-:W-:Y:S01]  /*3c30*/  UMOV UR5, UR15 ;  /* 0x0000000f00057c82 */ /* 0x000fe20008000000 */
[----:B------:R-:W-:Y:S02]  /*3c40*/  USEL UR16, UR48, UR22, !UP0 ;  /* 0x0000001630107287 */ /* 0x000fe4000c000000 */
[----:B------:R-:W-:Y:S02]  /*3c50*/  USHF.R.U32.HI UR15, URZ, UR6, UR5 ;  /* 0x00000006ff0f7299 */ /* 0x000fe40008011605 */
[----:B------:R-:W-:Y:S01]  /*3c60*/  UIADD3 UR28, UPT, UPT, -UR16, URZ, URZ ;  /* 0x000000ff101c7290 */ /* 0x000fe2000fffe1ff */
[----:B------:R-:W-:Y:S01]  /*3c70*/  UMOV UR5, UR17 ;  /* 0x0000001100057c82 */ /* 0x000fe20008000000 */
[----:B------:R-:W-:-:S02]  /*3c80*/  USEL UR15, UR46, UR15, !UP0 ;  /* 0x0000000f2e0f7287 */ /* 0x000fc4000c000000 */
[----:B------:R-:W-:Y:S02]  /*3c90*/  USHF.R.U32.HI UR14, URZ, UR6, UR5 ;  /* 0x00000006ff0e7299 */ /* 0x000fe40008011605 */
[----:B---3--:R-:W-:Y:S01]  /*3ca0*/  UIMAD.WIDE.U32 UR32, UR15, UR8, URZ ;  /* 0x000000080f2072a5 */ /* 0x008fe2000f8e00ff */
        /* <DEDUP_REMOVED lines=30> */
[----:B------:R-:W-:Y:S02]  /*3e90*/  UIMAD UR54, UR4, UR28, UR48 ;  /* 0x0000001c043672a4 */ /* 0x000fe4000f8e0230 */
[----:B------:R-:W-:Y:S02]  /*3ea0*/  UIMAD UR53, UR4, UR27, UR46 ;  /* 0x0000001b043572a4 */ /* 0x000fe4000f8e022e */
[----:B------:R-:W-:-:S02]  /*3eb0*/  UIMAD UR52, UR4, UR26, UR45 ;  /* 0x0000001a043472a4 */ /* 0x000fc4000f8e022d */
[----:B------:R-:W-:Y:S02]  /*3ec0*/  UIMAD UR49, UR4, UR25, UR44 ;  /* 0x00000019043172a4 */ /* 0x000fe4000f8e022c */
[----:B------:R-:W-:Y:S02]  /*3ed0*/  UIMAD UR48, UR4, UR24, UR43 ;  /* 0x00000018043072a4 */ /* 0x000fe4000f8e022b */
[----:B------:R-:W-:Y:S02]  /*3ee0*/  UIMAD UR46, UR4, UR22, UR42 ;  /* 0x00000016042e72a4 */ /* 0x000fe4000f8e022a */
[----:B------:R-:W-:Y:S02]  /*3ef0*/  UIMAD UR63, UR4, UR29, UR63 ;  /* 0x0000001d043f72a4 */ /* 0x000fe4000f8e023f */
[----:B------:R-:W-:Y:S01]  /*3f00*/  UIMAD UR45, UR4, UR8, UR30 ;  /* 0x00000008042d72a4 */ /* 0x000fe2000f8e021e */
[----:B------:R-:W3:Y:S02]  /*3f10*/  LDCU UR56, c[0x0][0x4a0] ;  /* 0x00009400ff3877ac */ /* 0x000ee40008000800 */
[----:B------:R-:W-:Y:S01]  /*3f20*/  UMOV UR4, UR19 ;  /* 0x0000001300047c82 */ /* 0x000fe20008000000 */
[----:B------:R-:W-:-:S02]  /*3f30*/  UISETP.NE.AND UP0, UPT, UR10, 0x1, UPT ;  /* 0x000000010a00788c */ /* 0x000fc4000bf05270 */
[----:B------:R-:W-:Y:S01]  /*3f40*/  USHF.R.U32.HI UR24, URZ, UR9, UR4 ;  /* 0x00000009ff187299 */ /* 0x000fe20008011604 */
[----:B------:R-:W4:Y:S02]  /*3f50*/  LDCU UR50, c[0x0][0x4ec] ;  /* 0x00009d80ff3277ac */ /* 0x000f240008000800 */
        /* <DEDUP_REMOVED lines=25> */
[----:B------:R-:W-:Y:S02]  /*40f0*/  UIMAD UR44, UR7, UR32, UR17 ;  /* 0x00000020072c72a4 */ /* 0x000fe4000f8e0211 */
[----:B------:R-:W-:Y:S02]  /*4100*/  USHF.R.U32.HI UR4, URZ, UR9, UR4 ;  /* 0x00000009ff047299 */ /* 0x000fe40008011604 */
[----:B------:R-:W-:Y:S02]  /*4110*/  USEL UR9, UR6, UR8, !UP1 ;  /* 0x0000000806097287 */ /* 0x000fe4000c800000 */
[----:B------:R-:W-:-:S02]  /*4120*/  USEL UR8, UR5, UR4, !UP1 ;  /* 0x0000000405087287 */ /* 0x000fc4000c800000 */
[----:B------:R-:W-:Y:S02]  /*4130*/  UIADD3 UR25, UPT, UPT, -UR9, URZ, URZ ;  /* 0x000000ff09197290 */ /* 0x000fe4000fffe1ff */
[----:B------:R-:W-:Y:S02]  /*4140*/  UIADD3 UR4, UPT, UPT, -UR8, URZ, URZ ;  /* 0x000000ff08047290 */ /* 0x000fe4000fffe1ff */
[----:B------:R-:W-:Y:S02]  /*4150*/  UIMAD UR42, UR7, UR30, UR16 ;  /* 0x0000001e072a72a4 */ /* 0x000fe4000f8e0210 */
[----:B------:R-:W-:Y:S02]  /*4160*/  UIMAD UR41, UR7, UR29, UR15 ;  /* 0x0000001d072972a4 */ /* 0x000fe4000f8e020f */
[----:B------:R-:W-:Y:S02]  /*4170*/  UIMAD UR40, UR7, UR28, UR14 ;  /* 0x0000001c072872a4 */ /* 0x000fe4000f8e020e */
[----:B------:R-:W-:-:S02]  /*4180*/  UIMAD UR39, UR7, UR27, UR13 ;  /* 0x0000001b072772a4 */ /* 0x000fc4000f8e020d */
[----:B------:R-:W-:Y:S02]  /*4190*/  UIMAD UR38, UR7, UR26, UR12 ;  /* 0x0000001a072672a4 */ /* 0x000fe4000f8e020c */
[----:B------:R-:W-:Y:S02]  /*41a0*/  UIMAD UR37, UR7, UR25, UR6 ;  /* 0x00000019072572a4 */ /* 0x000fe4000f8e0206 */
[----:B------:R-:W-:Y:S02]  /*41b0*/  UIMAD UR36, UR7, UR4, UR5 ;  /* 0x00000004072472a4 */ /* 0x000fe4000f8e0205 */
[----:B------:R-:W-:Y:S02]  /*41c0*/  UIMAD.WIDE.U32 UR6, UR24, UR11, URZ ;  /* 0x0000000b180672a5 */ /* 0x000fe4000f8e00ff */
[----:B------:R-:W-:Y:S02]  /*41d0*/  UIMAD.WIDE.U32 UR12, UR22, UR11, URZ ;  /* 0x0000000b160c72a5 */ /* 0x000fe4000f8e00ff */
        /* <DEDUP_REMOVED lines=11> */
[----:B------:R-:W4:Y:S01]  /*4290*/  LDCU.64 UR4, c[0x0][0x4c0] ;  /* 0x00009800ff0477ac */ /* 0x000f220008000a00 */
[----:B------:R-:W-:Y:S02]  /*42a0*/  USHF.R.U32.HI UR14, URZ, UR56, UR6 ;  /* 0x00000038ff0e7299 */ /* 0x000fe40008011606 */
[----:B------:R-:W-:Y:S01]  /*42b0*/  USEL UR67, UR24, UR30, !UP0 ;  /* 0x0000001e18437287 */ /* 0x000fe2000c000000 */
[----:B------:R-:W-:Y:S01]  /*42c0*/  UMOV UR6, UR17 ;  /* 0x0000001100067c82 */ /* 0x000fe20008000000 */
[----:B------:R-:W-:Y:S02]  /*42d0*/  USEL UR66, UR22, UR25, !UP0 ;  /* 0x0000001916427287 */ /* 0x000fe4000c000000 */
[----:B------:R-:W-:Y:S02]  /*42e0*/  USHF.R.U32.HI UR13, URZ, UR56, UR6 ;  /* 0x00000038ff0d7299 */ /* 0x000fe40008011606 */
[----:B-----5:R-:W-:Y:S01]  /*42f0*/  IMAD.U32 R27, RZ, RZ, UR67 ;  /* 0x00000043ff1b7e24 */ /* 0x020fe2000f8e00ff */
[----:B------:R-:W-:Y:S01]  /*4300*/  USEL UR65, UR21, UR14, !UP0 ;  /* 0x0000000e15417287 */ /* 0x000fe2000c000000 */
[----:B------:R-:W-:Y:S01]  /*4310*/  UMOV UR6, UR27 ;  /* 0x0000001b00067c82 */ /* 0x000fe20008000000 */
[----:B------:R-:W-:Y:S01]  /*4320*/  USEL UR64, UR20, UR13, !UP0 ;  /* 0x0000000d14407287 */ /* 0x000fe2000c000000 */
[----:B------:R-:W-:Y:S01]  /*4330*/  IMAD.U32 R24, RZ, RZ, UR66 ;  /* 0x00000042ff187e24 */ /* 0x000fe2000f8e00ff */
[----:B------:R-:W-:-:S02]  /*4340*/  USHF.R.U32.HI UR12, URZ, UR56, UR6 ;  /* 0x00000038ff0c7299 */ /* 0x000fc40008011606 */
[----:B------:R-:W-:Y:S01]  /*4350*/  MOV R21, UR65 ;  /* 0x0000004100157c02 */ /* 0x000fe20008000f00 */
[----:B------:R-:W-:Y:S01]  /*4360*/  UIADD3 UR13, UPT, UPT, -UR64, URZ, URZ ;  /* 0x000000ff400d7290 */ /* 0x000fe2000fffe1ff */
[----:B------:R-:W-:Y:S01]  /*4370*/  UMOV UR6, UR29 ;  /* 0x0000001d00067c82 */ /* 0x000fe20008000000 */
[----:B----4-:R-:W-:Y:S01]  /*4380*/  UIMAD UR17, UR53, UR4, UR50 ;  /* 0x00000004351172a4 */ /* 0x010fe2000f8e0232 */
[----:B------:R-:W-:Y:S01]  /*4390*/  IMAD.U32 R18, RZ, RZ, UR64 ;  /* 0x00000040ff127e24 */ /* 0x000fe2000f8e00ff */
[----:B------:R-:W-:Y:S02]  /*43a0*/  USHF.R.U32.HI UR11, URZ, UR56, UR6 ;  /* 0x00000038ff0b7299 */ /* 0x000fe40008011606 */
[----:B------:R-:W-:Y:S01]  /*43b0*/  UIMAD UR13, UR10, UR13, UR20 ;  /* 0x0000000d0a0d72a4 */ /* 0x000fe2000f8e0214 */
[----:B------:R-:W-:Y:S01]  /*43c0*/  UMOV UR6, UR33 ;  /* 0x0000002100067c82 */ /* 0x000fe20008000000 */
[----:B------:R-:W-:Y:S01]  /*43d0*/  USEL UR61, UR18, UR11, !UP0 ;  /* 0x0000000b123d7287 */ /* 0x000fe2000c000000 */
[----:B------:R-:W-:Y:S01]  /*43e0*/  MOV R20, UR17 ;  /* 0x0000001100147c02 */ /* 0x000fe20008000f00 */
[----:B------:R-:W-:-:S02]  /*43f0*/  USHF.R.U32.HI UR7, URZ, UR56, UR6 ;  /* 0x00000038ff077299 */ /* 0x000fc40008011606 */
[----:B------:R-:W-:Y:S01]  /*4400*/  UIADD3 UR11, UPT, UPT, -UR61, URZ, URZ ;  /* 0x000000ff3d0b7290 */ /* 0x000fe2000fffe1ff */
[----:B------:R-:W-:Y:S01]  /*4410*/  UMOV UR6, UR35 ;  /* 0x0000002300067c82 */ /* 0x000fe20008000000 */
[----:B------:R-:W-:Y:S01]  /*4420*/  USEL UR60, UR9, UR7, !UP0 ;  /* 0x00000007093c7287 */ /* 0x000fe2000c000000 */
[----:B------:R-:W-:Y:S01]  /*4430*/  IMAD.U32 R12, RZ, RZ, UR61 ;  /* 0x0000003dff0c7e24 */ /* 0x000fe2000f8e00ff */
[----:B------:R-:W-:Y:S02]  /*4440*/  USHF.R.U32.HI UR6, URZ, UR56, UR6 ;  /* 0x00000038ff067299 */ /* 0x000fe40008011606 */
[----:B------:R-:W-:Y:S02]  /*4450*/  UIADD3 UR7, UPT, UPT, -UR60, URZ, URZ ;  /* 0x000000ff3c077290 */ /* 0x000fe4000fffe1ff */
[----:B------:R-:W-:Y:S01]  /*4460*/  USEL UR59, UR8, UR6, !UP0 ;  /* 0x00000006083b7287 */ /* 0x000fe2000c000000 */
[----:B------:R-:W-:Y:S01]  /*4470*/  MOV R9, UR60 ;  /* 0x0000003c00097c02 */ /* 0x000fe20008000f00 */
[----:B------:R-:W-:-:S02]  /*4480*/  UIMAD UR9, UR10, UR7, UR9 ;  /* 0x000000070a0972a4 */ /* 0x000fc4000f8e0209 */
[----:B------:R-:W-:Y:S02]  /*4490*/  UIADD3 UR6, UPT, UPT, -UR59, URZ, URZ ;  /* 0x000000ff3b067290 */ /* 0x000fe4000fffe1ff */
[----:B------:R-:W-:Y:S01]  /*44a0*/  UIMAD UR11, UR10, UR11, UR18 ;  /* 0x0000000b0a0b72a4 */ /* 0x000fe2000f8e0212 */
[----:B------:R-:W-:Y:S01]  /*44b0*/  IMAD.U32 R6, RZ, RZ, UR59 ;  /* 0x0000003bff067e24 */ /* 0x000fe2000f8e00ff */
[----:B------:R-:W-:Y:S02]  /*44c0*/  UIMAD UR8, UR10, UR6, UR8 ;  /* 0x000000060a0872a4 */ /* 0x000fe4000f8e0208 */
[----:B------:R-:W-:Y:S02]  /*44d0*/  UIMAD UR20, UR63, UR4, UR50 ;  /* 0x000000043f1472a4 */ /* 0x000fe4000f8e0232 */
[----:B------:R-:W-:Y:S02]  /*44e0*/  UIMAD UR18, UR54, UR4, UR50 ;  /* 0x00000004361272a4 */ /* 0x000fe4000f8e0232 */
[----:B------:R-:W-:Y:S01]  /*44f0*/  USEL UR62, UR19, UR12, !UP0 ;  /* 0x0000000c133e7287 */ /* 0x000fe2000c000000 */
[----:B------:R-:W3:Y:S01]  /*4500*/  LDCU.64 UR6, c[0x0][0x4f0] ;  /* 0x00009e00ff0677ac */ /* 0x000ee20008000a00 */
[----:B------:R-:W-:-:S02]  /*4510*/  MOV R26, UR20 ;  /* 0x00000014001a7c02 */ /* 0x000fc40008000f00 */
[----:B------:R-:W-:Y:S01]  /*4520*/  IMAD.U32 R23, RZ, RZ, UR18 ;  /* 0x00000012ff177e24 */ /* 0x000fe2000f8e00ff */
[----:B------:R-:W-:Y:S01]  /*4530*/  UIMAD UR20, UR52, UR4, UR50 ;  /* 0x00000004341472a4 */ /* 0x000fe2000f8e0232 */
[----:B------:R-:W-:Y:S01]  /*4540*/  MOV R15, UR62 ;  /* 0x0000003e000f7c02 */ /* 0x000fe20008000f00 */
[----:B------:R-:W-:Y:S02]  /*4550*/  UIMAD UR18, UR49, UR4, UR50 ;  /* 0x00000004311272a4 */ /* 0x000fe4000f8e0232 */
[----:B------:R-:W-:Y:S02]  /*4560*/  UIADD3 UR16, UPT, UPT, -UR67, URZ, URZ ;  /* 0x000000ff43107290 */ /* 0x000fe4000fffe1ff */
[----:B------:R-:W-:Y:S01]  /*4570*/  UIADD3 UR15, UPT, UPT, -UR66, URZ, URZ ;  /* 0x000000ff420f7290 */ /* 0x000fe2000fffe1ff */
[----:B------:R-:W-:Y:S01]  /*4580*/  IMAD.U32 R17, RZ, RZ, UR20 ;  /* 0x00000014ff117e24 */ /* 0x000fe2000f8e00ff */
[----:B------:R-:W-:Y:S01]  /*4590*/  UIADD3 UR14, UPT, UPT, -UR65, URZ, URZ ;  /* 0x000000ff410e7290 */ /* 0x000fe2000fffe1ff */
[----:B------:R-:W-:Y:S01]  /*45a0*/  MOV R14, UR18 ;  /* 0x00000012000e7c02 */ /* 0x000fe20008000f00 */
[----:B------:R-:W-:-:S02]  /*45b0*/  UIADD3 UR12, UPT, UPT, -UR62, URZ, URZ ;  /* 0x000000ff3e0c7290 */ /* 0x000fc4000fffe1ff */
[----:B------:R-:W-:Y:S02]  /*45c0*/  UIMAD UR17, UR48, UR4, UR50 ;  /* 0x00000004301172a4 */ /* 0x000fe4000f8e0232 */
[----:B------:R-:W-:Y:S02]  /*45d0*/  UIMAD UR20, UR46, UR4, UR50 ;  /* 0x000000042e1472a4 */ /* 0x000fe4000f8e0232 */
[----:B------:R-:W-:Y:S02]  /*45e0*/  UIMAD UR18, UR45, UR4, UR50 ;  /* 0x000000042d1272a4 */ /* 0x000fe4000f8e0232 */
[----:B---3--:R-:W-:Y:S01]  /*45f0*/  UIMAD UR4, UR42, UR5, UR6 ;  /* 0x000000052a0472a4 */ /* 0x008fe2000f8e0206 */
[----:B------:R-:W-:Y:S01]  /*4600*/  IMAD.U32 R11, RZ, RZ, UR17 ;  /* 0x00000011ff0b7e24 */ /* 0x000fe2000f8e00ff */
[----:B------:R-:W-:Y:S01]  /*4610*/  UIMAD UR16, UR10, UR16, UR24 ;  /* 0x000000100a1072a4 */ /* 0x000fe2000f8e0218 */
[----:B------:R-:W-:Y:S01]  /*4620*/  MOV R8, UR20 ;  /* 0x0000001400087c02 */ /* 0x000fe20008000f00 */
[----:B------:R-:W-:Y:S01]  /*4630*/  UIMAD UR15, UR10, UR15, UR22 ;  /* 0x0000000f0a0f72a4 */ /* 0x000fe2000f8e0216 */
[----:B------:R-:W-:Y:S01]  /*4640*/  IMAD.U32 R5, RZ, RZ, UR18 ;  /* 0x00000012ff057e24 */ /* 0x000fe2000f8e00ff */
[----:B------:R-:W-:Y:S01]  /*4650*/  UIMAD UR14, UR10, UR14, UR21 ;  /* 0x0000000e0a0e72a4 */ /* 0x000fe2000f8e0215 */
[----:B------:R-:W-:Y:S01]  /*4660*/  IMAD.U32 R22, RZ, RZ, UR4 ;  /* 0x00000004ff167e24 */ /* 0x000fe2000f8e00ff */
[----:B------:R-:W-:Y:S01]  /*4670*/  UIMAD UR12, UR10, UR12, UR19 ;  /* 0x0000000c0a0c72a4 */ /* 0x000fe2000f8e0213 */
[----:B------:R-:W3:Y:S01]  /*4680*/  LDCU UR10, c[0x0][0x4c8] ;  /* 0x00009900ff0a77ac */ /* 0x000ee20008000800 */
[----:B------:R-:W-:-:S02]  /*4690*/  UIMAD UR17, UR44, UR5, UR6 ;  /* 0x000000052c1172a4 */ /* 0x000fc4000f8e0206 */
[----:B------:R-:W-:Y:S02]  /*46a0*/  UIMAD UR4, UR39, UR5, UR6 ;  /* 0x00000005270472a4 */ /* 0x000fe4000f8e0206 */
[----:B------:R-:W-:Y:S02]  /*46b0*/  UIMAD UR18, UR41, UR5, UR6 ;  /* 0x00000005291272a4 */ /* 0x000fe4000f8e0206 */
[----:B------:R-:W-:Y:S01]  /*46c0*/  MOV R25, UR17 ;  /* 0x0000001100197c02 */ /* 0x000fe20008000f00 */
[----:B------:R-:W-:Y:S01]  /*46d0*/  UIMAD UR17, UR40, UR5, UR6 ;  /* 0x00000005281172a4 */ /* 0x000fe2000f8e0206 */
[----:B------:R-:W-:Y:S01]  /*46e0*/  MOV R13, UR4 ;  /* 0x00000004000d7c02 */ /* 0x000fe20008000f00 */
[----:B------:R-:W-:Y:S01]  /*46f0*/  UIMAD UR4, UR36, UR5, UR6 ;  /* 0x00000005240472a4 */ /* 0x000fe2000f8e0206 */
[----:B------:R-:W-:Y:S01]  /*4700*/  MOV R19, UR18 ;  /* 0x0000001200137c02 */ /* 0x000fe20008000f00 */
[----:B------:R-:W-:Y:S02]  /*4710*/  UIMAD UR18, UR38, UR5, UR6 ;  /* 0x00000005261272a4 */ /* 0x000fe4000f8e0206 */
[----:B------:R-:W-:Y:S01]  /*4720*/  IMAD.U32 R16, RZ, RZ, UR17 ;  /* 0x00000011ff107e24 */ /* 0x000fe2000f8e00ff */
[----:B------:R-:W-:Y:S01]  /*4730*/  UIMAD UR17, UR37, UR5, UR6 ;  /* 0x00000005251172a4 */ /* 0x000fe2000f8e0206 */
[----:B-1----:R-:W-:Y:S01]  /*4740*/  IMAD.U32 R4, RZ, RZ, UR4 ;  /* 0x00000004ff047e24 */ /* 0x002fe2000f8e00ff */
[----:B---3--:R-:W-:Y:S01]  /*4750*/  UIMAD UR5, UR16, UR10, UR7 ;  /* 0x0000000a100572a4 */ /* 0x008fe2000f8e0207 */
[----:B------:R-:W-:Y:S01]  /*4760*/  IMAD.U32 R10, RZ, RZ, UR18 ;  /* 0x00000012ff0a7e24 */ /* 0x000fe2000f8e00ff */
[----:B------:R-:W-:-:S02]  /*4770*/  UIMAD UR4, UR14, UR10, UR7 ;  /* 0x0000000a0e0472a4 */ /* 0x000fc4000f8e0207 */
[----:B------:R-:W-:Y:S01]  /*4780*/  UIMAD UR6, UR15, UR10, UR7 ;  /* 0x0000000a0f0672a4 */ /* 0x000fe2000f8e0207 */
[----:B------:R-:W-:Y:S01]  /*4790*/  MOV R7, UR17 ;  /* 0x0000001100077c02 */ /* 0x000fe20008000f00 */
[----:B------:R-:W-:Y:S01]  /*47a0*/  UIADD3 UR77, UPT, UPT, UR57, UR77, URZ ;  /* 0x0000004d394d7290 */ /* 0x000fe2000fffe0ff */
[----:B------:R-:W-:Y:S01]  /*47b0*/  MOV R45, UR5 ;  /* 0x00000005002d7c02 */ /* 0x000fe20008000f00 */
[----:B------:R-:W-:Y:S01]  /*47c0*/  UIMAD UR5, UR13, UR10, UR7 ;  /* 0x0000000a0d0572a4 */ /* 0x000fe2000f8e0207 */
[----:B------:R-:W-:Y:S01]  /*47d0*/  MOV R34, UR4 ;  /* 0x0000000400227c02 */ /* 0x000fe20008000f00 */
[----:B------:R-:W-:Y:S01]  /*47e0*/  UIMAD UR4, UR11, UR10, UR7 ;  /* 0x0000000a0b0472a4 */ /* 0x000fe2000f8e0207 */
[----:B------:R-:W-:Y:S01]  /*47f0*/  IMAD.U32 R35, RZ, RZ, UR6 ;  /* 0x00000006ff237e24 */ /* 0x000fe2000f8e00ff */
[----:B------:R-:W-:Y:S02]  /*4800*/  UIMAD UR6, UR12, UR10, UR7 ;  /* 0x0000000a0c0672a4 */ /* 0x000fe4000f8e0207 */
[----:B------:R-:W-:Y:S01]  /*4810*/  IMAD.U32 R33, RZ, RZ, UR5 ;  /* 0x00000005ff217e24 */ /* 0x000fe2000f8e00ff */
[----:B------:R-:W-:Y:S01]  /*4820*/  UIMAD UR5, UR9, UR10, UR7 ;  /* 0x0000000a090572a4 */ /* 0x000fe2000f8e0207 */
[----:B------:R-:W-:Y:S01]  /*4830*/  IMAD.U32 R31, RZ, RZ, UR4 ;  /* 0x00000004ff1f7e24 */ /* 0x000fe2000f8e00ff */
[----:B------:R-:W-:Y:S01]  /*4840*/  UIMAD UR4, UR8, UR10, UR7 ;  /* 0x0000000a080472a4 */ /* 0x000fe2000f8e0207 */
[----:B------:R-:W-:Y:S01]  /*4850*/  MOV R32, UR6 ;  /* 0x0000000600207c02 */ /* 0x000fe20008000f00 */
[----:B------:R-:W1:Y:S02]  /*4860*/  LDCU.64 UR74, c[0x0][0x390] ;  /* 0x00007200ff4a77ac */ /* 0x000e640008000a00 */
[----:B------:R-:W-:-:S02]  /*4870*/  MOV R30, UR5 ;  /* 0x00000005001e7c02 */ /* 0x000fc40008000f00 */
[----:B------:R-:W-:Y:S01]  /*4880*/  IMAD.U32 R29, RZ, RZ, UR4 ;  /* 0x00000004ff1d7e24 */ /* 0x000fe2000f8e00ff */
[----:B------:R-:W-:Y:S02]  /*4890*/  UIADD3 UR67, UPT, UPT, UR58, 0x8, URZ ;  /* 0x000000083a437890 */ /* 0x000fe4000fffe0ff */
[----:B------:R-:W-:Y:S02]  /*48a0*/  UIADD3 UR59, UPT, UPT, UR58, 0x10, URZ ;  /* 0x000000103a3b7890 */ /* 0x000fe4000fffe0ff */
[----:B------:R-:W-:Y:S02]  /*48b0*/  UIADD3 UR51, UPT, UPT, UR58, 0x18, URZ ;  /* 0x000000183a337890 */ /* 0x000fe4000fffe0ff */
[----:B------:R-:W-:Y:S02]  /*48c0*/  UIADD3 UR43, UPT, UPT, UR58, 0x20, URZ ;  /* 0x000000203a2b7890 */ /* 0x000fe4000fffe0ff */
[----:B------:R-:W-:Y:S02]  /*48d0*/  UIADD3 UR35, UPT, UPT, UR58, 0x28, URZ ;  /* 0x000000283a237890 */ /* 0x000fe4000fffe0ff */
[----:B------:R-:W-:-:S02]  /*48e0*/  UIADD3 UR27, UPT, UPT, UR58, 0x30, URZ ;  /* 0x000000303a1b7890 */ /* 0x000fc4000fffe0ff */
[----:B------:R-:W-:Y:S01]  /*48f0*/  UIADD3 UR19, UPT, UPT, UR58, 0x38, URZ ;  /* 0x000000383a137890 */ /* 0x000fe2000fffe0ff */
[----:B------:R-:W-:Y:S01]  /*4900*/  UMOV UR15, UR47 ;  /* 0x0000002f000f7c82 */ /* 0x000fe20008000000 */
[----:B-1----:R-:W-:-:S10]  /*4910*/  UMOV UR39, UR57 ;  /* 0x0000003900277c82 */ /* 0x002fd40008000000 */
.L_x_35:
        /* <DEDUP_REMOVED lines=8> */
.L_x_30:
[----:B------:R-:W-:Y:S11]  /*49a0*/  R2UR UR4, R28 ;  /* 0x000000001c0472ca */ /* 0x000ff600000e0000 */
[----:B------:R-:W-:Y:S02]  /*49b0*/  @!UPT UIADD3 URZ, UPT, UPT, URZ, URZ, URZ ;  /* 0x000000fffffff290 */ /* 0x000fe4000fffe0ff */
[----:B------:R2:W-:Y:S01]  /*49c0*/  @!P3 SYNCS.ARRIVE.TRANS64 RZ, [UR4], R47 ;  /* 0x0000002fffffb9a7 */ /* 0x0005e20008000004 */
[----:B------:R-:W-:Y:S04]  /*49d0*/  ULOP3.LUT UR4, UR71, 0x2, URZ, 0xfc, !UPT ;  /* 0x0000000247047892 */ /* 0x000fe8000f8efcff */
[----:B------:R-:W-:Y:S09]  /*49e0*/  UISETP.NE.AND UP0, UPT, UR4, 0x2, UPT ;  /* 0x000000020400788c */ /* 0x000ff2000bf05270 */
[----:B------:R-:W-:Y:S05]  /*49f0*/  BRA.U UP0, `(.L_x_32) ;  /* 0x0000000100047547 */ /* 0x000fea000b800000 */
[----:B------:R-:W-:Y:S05]  /*4a00*/  BPT.TRAP 0x1 ;  /* 0x000000040000795c */ /* 0x000fea0000300000 */
.L_x_32:
[----:B------:R-:W-:Y:S04]  /*4a10*/  BSSY.RECONVERGENT B0, `(.L_x_33) ;  /* 0x0000003000007945 */ /* 0x000fe80003800200 */
[----:B------:R-:W-:Y:S05]  /*4a20*/  @P2 BRA `(.L_x_34) ;  /* 0x0000000000042947 */ /* 0x000fea0003800000 */
[----:B------:R-:W-:Y:S05]  /*4a30*/  BPT.TRAP 0x1 ;  /* 0x000000040000795c */ /* 0x000fea0000300000 */
.L_x_34:
[----:B------:R-:W-:Y:S05]  /*4a40*/  BSYNC.RECONVERGENT B0 ;  /* 0x0000000000007941 */ /* 0x000fea0003800200 */
.L_x_33:
        /* <DEDUP_REMOVED lines=12> */
[----:B------:R-:W1:Y:S01]  /*4b10*/  LDCU.64 UR28, c[0x0][0x348] ;  /* 0x00006900ff1c77ac */ /* 0x000e620008000a00 */
[----:B------:R-:W-:Y:S02]  /*4b20*/  R2UR UR63, R54 ;  /* 0x00000000363f72ca */ /* 0x000fe400000e0000 */
[----:B------:R-:W-:Y:S01]  /*4b30*/  R2UR UR54, R24 ;  /* 0x00000000183672ca */ /* 0x000fe200000e0000 */
[----:B------:R-:W-:Y:S01]  /*4b40*/  UIADD3 UR10, UPT, UPT, UR15, 0x1, URZ ;  /* 0x000000010f0a7890 */ /* 0x000fe2000fffe0ff */
[----:B------:R-:W-:Y:S01]  /*4b50*/  R2UR UR68, R19 ;  /* 0x00000000134472ca */ /* 0x000fe200000e0000 */
[----:B---3--:R-:W-:Y:S01]  /*4b60*/  UIMAD UR4, UR20, UR7, UR4 ;  /* 0x00000007140472a4 */ /* 0x008fe2000f8e0204 */
[----:B------:R-:W-:Y:S01]  /*4b70*/  R2UR UR69, R34 ;  /* 0x00000000224572ca */ /* 0x000fe200000e0000 */
[----:B------:R-:W-:Y:S01]  /*4b80*/  UISETP.NE.AND UP0, UPT, UR10, 0x6, UPT ;  /* 0x000000060a00788c */ /* 0x000fe2000bf05270 */
[----:B------:R-:W-:Y:S01]  /*4b90*/  R2UR UR70, R21 ;  /* 0x00000000154672ca */ /* 0x000fe200000e0000 */
[----:B----4-:R-:W-:Y:S01]  /*4ba0*/  UIMAD UR5, UR25, UR8, UR5 ;  /* 0x00000008190572a4 */ /* 0x010fe2000f8e0205 */
[----:B------:R-:W-:Y:S01]  /*4bb0*/  MOV.SPILL R52, UR59 ;  /* 0x0000003b00347c02 */ /* 0x000fe20009000f00 */
[----:B------:R-:W-:Y:S01]  /*4bc0*/  USEL UR8, URZ, 0x1, UP0 ;  /* 0x00000001ff087887 */ /* 0x000fe20008000000 */
[----:B------:R-:W-:Y:S01]  /*4bd0*/  R2UR UR59, R26 ;  /* 0x000000001a3b72ca */ /* 0x000fe200000e0000 */
[----:B-----5:R-:W-:Y:S01]  /*4be0*/  UIMAD UR6, UR63, UR9, UR6 ;  /* 0x000000093f0672a4 */ /* 0x020fe2000f8e0206 */
[----:B------:R-:W-:Y:S01]  /*4bf0*/  MOV.SPILL R48, UR51 ;  /* 0x0000003300307c02 */ /* 0x000fe20009000f00 */
[----:B------:R-:W-:Y:S01]  /*4c00*/  ULEA UR4, UR5, UR4, 0x5 ;  /* 0x0000000405047291 */ /* 0x000fe2000f8e28ff */
[----:B------:R-:W-:Y:S01]  /*4c10*/  R2UR UR51, R23 ;  /* 0x00000000173372ca */ /* 0x000fe200000e0000 */
[----:B-1----:R-:W-:Y:S01]  /*4c20*/  UIADD3 UR16, UP1, UPT, UR28, 0x80, URZ ;  /* 0x000000801c107890 */ /* 0x002fe2000ff3e0ff */
[----:B------:R-:W-:Y:S01]  /*4c30*/  LOP3.LUT R3, R3, UR8, RZ, 0x3c, !PT ;  /* 0x0000000803037c12 */ /* 0x000fe2000f8e3cff */
[----:B------:R-:W-:Y:S01]  /*4c40*/  USEL UR47, UR10, URZ, UP0 ;  /* 0x000000ff0a2f7287 */ /* 0x000fe20008000000 */
[----:B------:R-:W-:Y:S01]  /*4c50*/  MOV.SPILL R46, UR35 ;  /* 0x00000023002e7c02 */ /* 0x000fe20009000f00 */
[----:B------:R-:W-:Y:S01]  /*4c60*/  ULEA UR4, UR6, UR4, 0xa ;  /* 0x0000000406047291 */ /* 0x000fe2000f8e50ff */
[----:B------:R-:W-:Y:S01]  /*4c70*/  SHF.L.U32 R28, R3, 0x1f, RZ ;  /* 0x0000001f031c7819 */ /* 0x000fe200000006ff */
[----:B------:R-:W-:Y:S01]  /*4c80*/  ULEA UR7, UR15, UR31, 0xe ;  /* 0x0000001f0f077291 */ /* 0x000fe2000f8e70ff */
[----:B------:R-:W-:Y:S01]  /*4c90*/  MOV.SPILL R50, UR67 ;  /* 0x0000004300327c02 */ /* 0x000fe20009000f00 */
[----:B------:R-:W-:Y:S01]  /*4ca0*/  UPRMT UR4, UR4, 0x5410, URZ ;  /* 0x0000541004047896 */ /* 0x000fe200080000ff */
[----:B------:R-:W-:Y:S01]  /*4cb0*/  R2UR UR67, R20 ;  /* 0x00000000144372ca */ /* 0x000fe200000e0000 */
[----:B------:R-:W-:Y:S01]  /*4cc0*/  USHF.L.U32 UR58, UR23, 0x6, URZ ;  /* 0x00000006173a7899 */ /* 0x000fe200080006ff */
[----:B------:R-:W-:Y:S01]  /*4cd0*/  MOV.SPILL R53, UR63 ;  /* 0x0000003f00357c02 */ /* 0x000fe20009000f00 */
[----:B------:R-:W-:Y:S01]  /*4ce0*/  ULEA UR5, UR47, UR31, 0x3 ;  /* 0x0000001f2f057291 */ /* 0x000fe2000f8e18ff */
[----:B------:R-:W-:Y:S01]  /*4cf0*/  R2UR UR24, R36 ;  /* 0x00000000241872ca */ /* 0x000fe200000e0000 */
[----:B------:R-:W-:Y:S01]  /*4d00*/  UIADD3.X UR17, UPT, UPT, URZ, UR29, URZ, UP1, !UPT ;  /* 0x0000001dff117290 */ /* 0x000fe20008ffe4ff */
[----:B------:R-:W-:Y:S01]  /*4d10*/  R2UR.FILL UR63, R53 ;  /* 0x00000000353f72ca */ /* 0x000fe200004e0000 */
[----:B------:R-:W-:Y:S01]  /*4d20*/  UIADD3 UR56, UPT, UPT, UR7, 0x6800, URZ ;  /* 0x0000680007387890 */ /* 0x000fe2000fffe0ff */
[----:B--2---:R-:W-:Y:S01]  /*4d30*/  MOV.SPILL R47, UR39 ;  /* 0x00000027002f7c02 */ /* 0x004fe20009000f00 */
[----:B------:R-:W-:Y:S01]  /*4d40*/  UIADD3 UR34, UPT, UPT, UR58, 0x20, URZ ;  /* 0x000000203a227890 */ /* 0x000fe2000fffe0ff */
[----:B------:R-:W-:Y:S01]  /*4d50*/  MOV.SPILL R51, UR71 ;  /* 0x0000004700337c02 */ /* 0x000fe20009000f00 */
[----:B------:R-:W-:Y:S01]  /*4d60*/  UIADD3 UR32, UPT, UPT, UR7, 0x6c00, URZ ;  /* 0x00006c0007207890 */ /* 0x000fe2000fffe0ff */
[----:B------:R3:W4:Y:S01]  /*4d70*/  SYNCS.PHASECHK.TRANS64.TRYWAIT P0, [UR5+0x30], R28 ;  /* 0x0000301cff0075a7 */ /* 0x0007220008001105 */
[----:B------:R-:W-:Y:S01]  /*4d80*/  UIADD3 UR48, UPT, UPT, UR7, 0x7000, URZ ;  /* 0x0000700007307890 */ /* 0x000fe2000fffe0ff */
[----:B------:R-:W-:Y:S01]  /*4d90*/  R2UR.FILL UR39, R47 ;  /* 0x000000002f2772ca */ /* 0x000fe200004e0000 */
[----:B------:R-:W-:Y:S01]  /*4da0*/  UMOV UR18, UR58 ;  /* 0x0000003a00127c82 */ /* 0x000fe20008000000 */
[----:B------:R1:W-:Y:S01]  /*4db0*/  UTMALDG.5D.IM2COL [UR56], [UR16], UR4 ;  /* 0x00000038100073b4 */ /* 0x0003e20008060004 */
[----:B------:R-:W-:Y:S01]  /*4dc0*/  UMOV UR9, UR59 ;  /* 0x0000003b00097c82 */ /* 0x000fe20008000000 */
        /* <DEDUP_REMOVED lines=10> */
[----:B------:R2:W-:Y:S01]  /*4e70*/  UTMALDG.5D.IM2COL [UR32], [UR16], UR4 ;  /* 0x00000020100073b4 */ /* 0x0005e20008060004 */
[----:B------:R-:W-:Y:S01]  /*4e80*/  UMOV UR50, UR18 ;  /* 0x0000001200327c82 */ /* 0x000fe20008000000 */
[----:B------:R-:W-:Y:S01]  /*4e90*/  UIADD3 UR8, UPT, UPT, UR7, 0x7400, URZ ;  /* 0x0000740007087890 */ /* 0x000fe2000fffe0ff */
[----:B------:R-:W-:Y:S01]  /*4ea0*/  MOV.SPILL R49, UR55 ;  /* 0x0000003700317c02 */ /* 0x000fe20009000f00 */
[----:B------:R-:W-:Y:S01]  /*4eb0*/  UMOV UR11, UR51 ;  /* 0x00000033000b7c82 */ /* 0x000fe20008000000 */
[----:B------:R-:W-:Y:S01]  /*4ec0*/  UMOV UR9, UR22 ;  /* 0x0000001600097c82 */ /* 0x000fe20008000000 */
[----:B------:R-:W-:Y:S01]  /*4ed0*/  UIADD3 UR64, UPT, UPT, UR7, 0x7800, URZ ;  /* 0x0000780007407890 */ /* 0x000fe2000fffe0ff */
[----:B------:R-:W-:Y:S01]  /*4ee0*/  R2UR.FILL UR71, R51 ;  /* 0x00000000334772ca */ /* 0x000fe200004e0000 */
        /* <DEDUP_REMOVED lines=12> */
[----:B------:R-:W-:Y:S01]  /*4fb0*/  UMOV UR72, 0x0 ;  /* 0x0000000000487882 */ /* 0x000fe20000000000 */
[----:B------:R-:W-:Y:S01]  /*4fc0*/  UMOV UR73, 0x10000000 ;  /* 0x1000000000497882 */ /* 0x000fe20000000000 */
[----:B------:R-:W-:Y:S01]  /*4fd0*/  UMOV UR46, UR63 ;  /* 0x0000003f002e7c82 */ /* 0x000fe20008000000 */
[----:B------:R-:W-:Y:S01]  /*4fe0*/  UMOV UR42, UR18 ;  /* 0x00000012002a7c82 */ /* 0x000fe20008000000 */
[----:B------:R-:W-:Y:S01]  /*4ff0*/  UMOV UR30, UR63 ;  /* 0x0000003f001e7c82 */ /* 0x000fe20008000000 */
[----:B------:R-:W-:Y:S01]  /*5000*/  UMOV UR26, UR18 ;  /* 0x00000012001a7c82 */ /* 0x000fe20008000000 */
[----:B------:R3:W-:Y:S01]  /*5010*/  UTMALDG.5D.IM2COL [UR64], [UR16], UR4 ;  /* 0x00000040100073b4 */ /* 0x0007e20008060004 */
[----:B------:R-:W-:Y:S01]  /*5020*/  UMOV UR6, UR69 ;  /* 0x0000004500067c82 */ /* 0x000fe20008000000 */
[----:B------:R-:W-:Y:S01]  /*5030*/  UMOV UR5, UR70 ;  /* 0x0000004600057c82 */ /* 0x000fe20008000000 */
[----:B-1----:R-:W-:Y:S01]  /*5040*/  R2UR UR59, R14 ;  /* 0x000000000e3b72ca */ /* 0x002fe200000e0000 */
[----:B------:R-:W-:Y:S01]  /*5050*/  UIADD3 UR56, UPT, UPT, UR7, 0x8800, URZ ;  /* 0x0000880007387890 */ /* 0x000fe2000fffe0ff */
[----:B------:R-:W-:Y:S01]  /*5060*/  R2UR UR60, R13 ;  /* 0x000000000d3c72ca */ /* 0x000fe200000e0000 */
[----:B------:R-:W-:Y:S01]  /*5070*/  UMOV UR57, UR22 ;  /* 0x0000001600397c82 */ /* 0x000fe20008000000 */
[----:B------:R-:W-:Y:S01]  /*5080*/  R2UR UR61, R32 ;  /* 0x00000000203d72ca */ /* 0x000fe200000e0000 */
[----:B------:R-:W-:Y:S01]  /*5090*/  UMOV UR58, UR18 ;  /* 0x00000012003a7c82 */ /* 0x000fe20008000000 */
[----:B------:R-:W-:Y:S02]  /*50a0*/  R2UR UR62, R15 ;  /* 0x000000000f3e72ca */ /* 0x000fe400000e0000 */
[----:B------:R-:W-:Y:S02]  /*50b0*/  R2UR.FILL UR55, R49 ;  /* 0x00000000313772ca */ /* 0x000fe400004e0000 */
[----:B--2---:R-:W-:Y:S01]  /*50c0*/  R2UR UR35, R17 ;  /* 0x00000000112372ca */ /* 0x004fe200000e0000 */
[----:B------:R-:W-:Y:S01]  /*50d0*/  UIADD3 UR32, UPT, UPT, UR7, 0x8000, URZ ;  /* 0x0000800007207890 */ /* 0x000fe2000fffe0ff */
[----:B------:R-:W-:Y:S01]  /*50e0*/  R2UR UR36, R16 ;  /* 0x00000000102472ca */ /* 0x000fe200000e0000 */
[----:B------:R-:W-:Y:S01]  /*50f0*/  UMOV UR34, UR18 ;  /* 0x0000001200227c82 */ /* 0x000fe20008000000 */
[----:B------:R-:W-:Y:S02]  /*5100*/  R2UR UR37, R33 ;  /* 0x00000000212572ca */ /* 0x000fe400000e0000 */
[----:B------:R-:W-:Y:S02]  /*5110*/  R2UR UR38, R18 ;  /* 0x00000000122672ca */ /* 0x000fe400000e0000 */
[----:B-----5:R-:W-:Y:S01]  /*5120*/  R2UR UR51, R8 ;  /* 0x00000000083372ca */ /* 0x020fe200000e0000 */
[----:B------:R-:W-:Y:S01]  /*5130*/  UIADD3 UR48, UPT, UPT, UR7, 0x9800, URZ ;  /* 0x0000980007307890 */ /* 0x000fe2000fffe0ff */
[----:B------:R-:W-:Y:S02]  /*5140*/  R2UR UR52, R7 ;  /* 0x00000000073472ca */ /* 0x000fe400000e0000 */
[----:B------:R-:W-:Y:S02]  /*5150*/  R2UR UR53, R30 ;  /* 0x000000001e3572ca */ /* 0x000fe400000e0000 */
[----:B------:R-:W-:Y:S01]  /*5160*/  R2UR UR54, R9 ;  /* 0x00000000093672ca */ /* 0x000fe200000e0000 */
[----:B---3--:R-:W-:Y:S01]  /*5170*/  UIADD3 UR8, UPT, UPT, UR7, 0x7c00, URZ ;  /* 0x00007c0007087890 */ /* 0x008fe2000fffe0ff */
[----:B------:R-:W-:Y:S01]  /*5180*/  UMOV UR10, UR68 ;  /* 0x00000044000a7c82 */ /* 0x000fe20008000000 */
[----:B------:R-:W-:Y:S01]  /*5190*/  UMOV UR11, UR67 ;  /* 0x00000043000b7c82 */ /* 0x000fe20008000000 */
[----:B------:R-:W-:Y:S01]  /*51a0*/  UMOV UR12, UR10 ;  /* 0x0000000a000c7c82 */ /* 0x000fe20008000000 */
[----:B------:R-:W-:Y:S01]  /*51b0*/  UMOV UR13, UR6 ;  /* 0x00000006000d7c82 */ /* 0x000fe20008000000 */
[----:B------:R-:W-:Y:S01]  /*51c0*/  UMOV UR14, UR5 ;  /* 0x00000005000e7c82 */ /* 0x000fe20008000000 */
[----:B------:R-:W-:Y:S01]  /*51d0*/  UMOV UR10, UR21 ;  /* 0x00000015000a7c82 */ /* 0x000fe20008000000 */
[----:B------:R-:W-:Y:S02]  /*51e0*/  R2UR UR67, R11 ;  /* 0x000000000b4372ca */ /* 0x000fe400000e0000 */
[----:B------:R1:W-:Y:S01]  /*51f0*/  UTMALDG.5D.IM2COL [UR8], [UR16], UR4 ;  /* 0x00000008100073b4 */ /* 0x0003e20008060004 */
[----:B------:R-:W-:Y:S01]  /*5200*/  R2UR UR68, R10 ;  /* 0x000000000a4472ca */ /* 0x000fe200000e0000 */
[----:B------:R-:W-:Y:S01]  /*5210*/  UIADD3 UR64, UPT, UPT, UR7, 0x9000, URZ ;  /* 0x0000900007407890 */ /* 0x000fe2000fffe0ff */
[----:B------:R-:W-:Y:S01]  /*5220*/  R2UR UR69, R31 ;  /* 0x000000001f4572ca */ /* 0x000fe200000e0000 */
[----:B------:R-:W-:Y:S01]  /*5230*/  UMOV UR6, UR37 ;  /* 0x0000002500067c82 */ /* 0x000fe20008000000 */
[----:B------:R-:W-:Y:S01]  /*5240*/  R2UR UR70, R12 ;  /* 0x000000000c4672ca */ /* 0x000fe200000e0000 */
[----:B------:R-:W-:Y:S01]  /*5250*/  UMOV UR5, UR38 ;  /* 0x0000002600057c82 */ /* 0x000fe20008000000 */
[----:B------:R2:W-:Y:S01]  /*5260*/  UTMALDG.5D.IM2COL [UR32], [UR16], UR4 ;  /* 0x00000020100073b4 */ /* 0x0005e20008060004 */
[----:B-1----:R-:W-:Y:S01]  /*5270*/  UIADD3 UR8, UPT, UPT, UR7, 0x8400, URZ ;  /* 0x0000840007087890 */ /* 0x002fe2000fffe0ff */
[----:B------:R-:W-:Y:S01]  /*5280*/  UMOV UR10, UR36 ;  /* 0x00000024000a7c82 */ /* 0x000fe20008000000 */
[----:B------:R-:W-:Y:S01]  /*5290*/  UMOV UR11, UR35 ;  /* 0x00000023000b7c82 */ /* 0x000fe20008000000 */
[----:B------:R-:W-:Y:S01]  /*52a0*/  UMOV UR12, UR10 ;  /* 0x0000000a000c7c82 */ /* 0x000fe20008000000 */
[----:B------:R-:W-:Y:S01]  /*52b0*/  UMOV UR13, UR6 ;  /* 0x00000006000d7c82 */ /* 0x000fe20008000000 */
[----:B------:R-:W-:Y:S01]  /*52c0*/  UMOV UR14, UR5 ;  /* 0x00000005000e7c82 */ /* 0x000fe20008000000 */
[----:B------:R-:W-:Y:S01]  /*52d0*/  UMOV UR10, UR21 ;  /* 0x00000015000a7c82 */ /* 0x000fe20008000000 */
[----:B--2---:R-:W-:Y:S02]  /*52e0*/  R2UR UR35, R5 ;  /* 0x00000000052372ca */ /* 0x004fe400000e0000 */
        /* <DEDUP_REMOVED lines=15> */
[----:B--2---:R-:W-:Y:S02]  /*53e0*/  R2UR.FILL UR59, R52 ;  /* 0x00000000343b72ca */ /* 0x004fe400004e0000 */
[----:B------:R1:W-:Y:S01]  /*53f0*/  UTMALDG.5D.IM2COL [UR8], [UR16], UR4 ;  /* 0x00000008100073b4 */ /* 0x0003e20008060004 */
[----:B------:R-:W-:Y:S01]  /*5400*/  UMOV UR62, UR63 ;  /* 0x0000003f003e7c82 */ /* 0x000fe20008000000 */
[----:B------:R-:W-:Y:S01]  /*5410*/  UMOV UR6, UR69 ;  /* 0x0000004500067c82 */ /* 0x000fe20008000000 */
        /* <DEDUP_REMOVED lines=36> */
[----:B------:R-:W-:Y:S02]  /*5660*/  UMOV UR7, 0x30000 ;  /* 0x0003000000077882 */ /* 0x000fe40000000000 */
[----:B------:R1:W-:Y:S01]  /*5670*/  UTMALDG.5D.IM2COL [UR8], [UR16], UR4 ;  /* 0x00000008100073b4 */ /* 0x0003e20008060004 */
[----:B------:R-:W-:Y:S01]  /*5680*/  ULEA UR6, UR15, UR76, 0xc ;  /* 0x0000004c0f067291 */ /* 0x000fe2000f8e60ff */
[----:B--2---:R-:W-:Y:S01]  /*5690*/  R2UR.FILL UR35, R46 ;  /* 0x000000002e2372ca */ /* 0x004fe200004e0000 */
[----:B------:R-:W-:Y:S01]  /*56a0*/  UMOV UR38, UR63 ;  /* 0x0000003f00267c82 */ /* 0x000fe20008000000 */
[----:B------:R-:W-:Y:S01]  /*56b0*/  UMOV UR15, UR25 ;  /* 0x00000019000f7c82 */ /* 0x000fe20008000000 */
[----:B------:R-:W-:Y:S01]  /*56c0*/  ULEA UR6, UR6, UR31, 0x2 ;  /* 0x0000001f06067291 */ /* 0x000fe2000f8e10ff */
[----:B------:R-:W-:Y:S01]  /*56d0*/  UMOV UR69, UR15 ;  /* 0x0000000f00457c82 */ /* 0x000fe20008000000 */
[----:B------:R-:W-:Y:S02]  /*56e0*/  UMOV UR61, UR15 ;  /* 0x0000000f003d7c82 */ /* 0x000fe40008000000 */
[----:B------:R-:W-:Y:S02]  /*56f0*/  UIADD3 UR64, UPT, UPT, UR6, 0x1f000, URZ ;  /* 0x0001f00006407890 */ /* 0x000fe4000fffe0ff */
[----:B------:R-:W-:Y:S02]  /*5700*/  UIADD3 UR56, UPT, UPT, UR6, 0x1f800, URZ ;  /* 0x0001f80006387890 */ /* 0x000fe4000fffe0ff */
[----:B------:R-:W-:Y:S01]  /*5710*/  UIADD3 UR48, UPT, UPT, UR6, 0x20000, URZ ;  /* 0x0002000006307890 */ /* 0x000fe2000fffe0ff */
[----:B------:R-:W-:Y:S01]  /*5720*/  UMOV UR53, UR15 ;  /* 0x0000000f00357c82 */ /* 0x000fe20008000000 */
[----:B------:R-:W-:Y:S01]  /*5730*/  UIADD3 UR40, UPT, UPT, UR6, 0x20800, URZ ;  /* 0x0002080006287890 */ /* 0x000fe2000fffe0ff */
[----:B------:R-:W-:Y:S01]  /*5740*/  UMOV UR45, UR15 ;  /* 0x0000000f002d7c82 */ /* 0x000fe20008000000 */
[----:B------:R-:W-:Y:S01]  /*5750*/  UIADD3 UR32, UPT, UPT, UR6, 0x21000, URZ ;  /* 0x0002100006207890 */ /* 0x000fe2000fffe0ff */
[----:B------:R-:W-:Y:S01]  /*5760*/  UMOV UR37, UR15 ;  /* 0x0000000f00257c82 */ /* 0x000fe20008000000 */
[----:B-1----:R-:W-:Y:S02]  /*5770*/  UIADD3 UR4, UP0, UPT, UR28, 0x200, URZ ;  /* 0x000002001c047890 */ /* 0x002fe4000ff1e0ff */
[----:B------:R-:W-:Y:S02]  /*5780*/  UIADD3 UR8, UPT, UPT, UR6, 0x1e800, URZ ;  /* 0x0001e80006087890 */ /* 0x000fe4000fffe0ff */
[----:B------:R-:W-:Y:S01]  /*5790*/  UIADD3.X UR5, UPT, UPT, URZ, UR29, URZ, UP0, !UPT ;  /* 0x0000001dff057290 */ /* 0x000fe200087fe4ff */
[----:B------:R-:W-:Y:S01]  /*57a0*/  UMOV UR11, UR24 ;  /* 0x00000018000b7c82 */ /* 0x000fe20008000000 */
[----:B------:R-:W-:Y:S01]  /*57b0*/  UMOV UR12, UR20 ;  /* 0x00000014000c7c82 */ /* 0x000fe20008000000 */
[----:B------:R-:W-:Y:S01]  /*57c0*/  UMOV UR13, UR15 ;  /* 0x0000000f000d7c82 */ /* 0x000fe20008000000 */
[----:B------:R-:W-:Y:S01]  /*57d0*/  UMOV UR14, UR63 ;  /* 0x0000003f000e7c82 */ /* 0x000fe20008000000 */
[----:B------:R-:W-:Y:S01]  /*57e0*/  UMOV UR10, UR18 ;  /* 0x00000012000a7c82 */ /* 0x000fe20008000000 */
[----:B------:R-:W-:Y:S03]  /*57f0*/  UIADD3 UR24, UPT, UPT, UR6, 0x21800, URZ ;  /* 0x0002180006187890 */ /* 0x000fe6000fffe0ff */
[----:B------:R1:W-:Y:S01]  /*5800*/  UTMALDG.5D.MULTICAST [UR8], [UR4], UR7, desc[UR72] ;  /* 0x00004808040073b4 */ /* 0x0003e20008021807 */
[----:B------:R-:W-:Y:S01]  /*5810*/  UMOV UR29, UR15 ;  /* 0x0000000f001d7c82 */ /* 0x000fe20008000000 */
[----:B------:R-:W-:Y:S02]  /*5820*/  UIADD3 UR16, UPT, UPT, UR6, 0x22000, URZ ;  /* 0x0002200006107890 */ /* 0x000fe4000fffe0ff */
[----:B-1----:R-:W-:Y:S01]  /*5830*/  UIADD3 UR8, UPT, UPT, UR6, 0x1ec00, URZ ;  /* 0x0001ec0006087890 */ /* 0x002fe2000fffe0ff */
[----:B------:R-:W-:Y:S08]  /*5840*/  UMOV UR10, UR21 ;  /* 0x00000015000a7c82 */ /* 0x000ff00008000000 */
[----:B------:R1:W-:Y:S01]  /*5850*/  UTMALDG.5D.MULTICAST [UR8], [UR4], UR7, desc[UR72] ;  /* 0x00004808040073b4 */ /* 0x0003e20008021807 */
[----:B------:R2:W-:Y:S01]  /*5860*/  UTMALDG.5D.MULTICAST [UR64], [UR4], UR7, desc[UR72] ;  /* 0x00004840040073b4 */ /* 0x0005e20008021807 */
[----:B-1----:R-:W-:Y:S01]  /*5870*/  UIADD3 UR8, UPT, UPT, UR6, 0x1f400, URZ ;  /* 0x0001f40006087890 */ /* 0x002fe2000fffe0ff */
[----:B------:R-:W-:Y:S01]  /*5880*/  UMOV UR11, UR67 ;  /* 0x00000043000b7c82 */ /* 0x000fe20008000000 */
[----:B--2---:R-:W-:Y:S01]  /*5890*/  UMOV UR68, UR22 ;  /* 0x0000001600447c82 */ /* 0x004fe20008000000 */
[----:B------:R-:W-:Y:S01]  /*58a0*/  UMOV UR69, UR21 ;  /* 0x0000001500457c82 */ /* 0x000fe20008000000 */
[----:B------:R-:W-:Y:S01]  /*58b0*/  UMOV UR70, UR20 ;  /* 0x0000001400467c82 */ /* 0x000fe20008000000 */
[----:B------:R-:W-:Y:S01]  /*58c0*/  UMOV UR9, UR68 ;  /* 0x0000004400097c82 */ /* 0x000fe20008000000 */
[----:B------:R-:W-:Y:S01]  /*58d0*/  UMOV UR12, UR70 ;  /* 0x00000046000c7c82 */ /* 0x000fe20008000000 */
[----:B------:R-:W-:Y:S01]  /*58e0*/  UMOV UR10, UR69 ;  /* 0x00000045000a7c82 */ /* 0x000fe20008000000 */
[----:B------:R-:W-:Y:S01]  /*58f0*/  UMOV UR57, UR68 ;  /* 0x0000004400397c82 */ /* 0x000fe20008000000 */
        /* <DEDUP_REMOVED lines=11> */
[----:B------:R-:W-:Y:S01]  /*59b0*/  UMOV UR17, UR68 ;  /* 0x0000004400117c82 */ /* 0x000fe20008000000 */
[----:B------:R-:W-:Y:S01]  /*59c0*/  UMOV UR20, UR70 ;  /* 0x0000004600147c82 */ /* 0x000fe20008000000 */
[----:B------:R-:W-:Y:S01]  /*59d0*/  UMOV UR21, UR15 ;  /* 0x0000000f00157c82 */ /* 0x000fe20008000000 */
[----:B------:R-:W-:Y:S01]  /*59e0*/  UMOV UR22, UR63 ;  /* 0x0000003f00167c82 */ /* 0x000fe20008000000 */
[----:B-1----:R-:W-:Y:S01]  /*59f0*/  UIADD3 UR8, UPT, UPT, UR6, 0x1fc00, URZ ;  /* 0x0001fc0006087890 */ /* 0x002fe2000fffe0ff */
[----:B------:R-:W-:Y:S08]  /*5a00*/  UMOV UR11, UR59 ;  /* 0x0000003b000b7c82 */ /* 0x000ff00008000000 */
[----:B------:R1:W-:Y:S01]  /*5a10*/  UTMALDG.5D.MULTICAST [UR8], [UR4], UR7, desc[UR72] ;  /* 0x00004808040073b4 */ /* 0x0003e20008021807 */
[----:B------:R-:W-:Y:S01]  /*5a20*/  UTMALDG.5D.MULTICAST [UR48], [UR4], UR7, desc[UR72] ;  /* 0x00004830040073b4 */ /* 0x000fe20008021807 */
        /* <DEDUP_REMOVED lines=16> */
[----:B-1----:R-:W-:Y:S02]  /*5b30*/  UIADD3 UR8, UPT, UPT, UR6, 0x22400, URZ ;  /* 0x0002240006087890 */ /* 0x002fe4000fffe0ff */
[----:B------:R-:W-:Y:S01]  /*5b40*/  UIADD3 UR6, UPT, UPT, UR70, 0x1, URZ ;  /* 0x0000000146067890 */ /* 0x000fe2000fffe0ff */
[----:B------:R-:W-:Y:S06]  /*5b50*/  UMOV UR11, UR19 ;  /* 0x00000013000b7c82 */ /* 0x000fec0008000000 */
[----:B------:R1:W-:Y:S02]  /*5b60*/  UTMALDG.5D.MULTICAST [UR8], [UR4], UR7, desc[UR72] ;  /* 0x00004808040073b4 */ /* 0x0003e40008021807 */
[----:B-1----:R-:W1:Y:S01]  /*5b70*/  LDCU UR4, c[0x0][0x38c] ;  /* 0x00007180ff0477ac */ /* 0x002e620008000800 */
[----:B------:R-:W-:Y:S02]  /*5b80*/  UIADD3 UR5, UPT, UPT, UR15, 0x1, URZ ;  /* 0x000000010f057890 */ /* 0x000fe4000fffe0ff */
[----:B------:R-:W-:Y:S02]  /*5b90*/  UIADD3 UR7, UPT, UPT, UR23, 0x1, URZ ;  /* 0x0000000117077890 */ /* 0x000fe4000fffe0ff */
[----:B------:R-:W-:Y:S02]  /*5ba0*/  UIADD3 UR8, UPT, UPT, UR39, -0x1, URZ ;  /* 0xffffffff27087890 */ /* 0x000fe4000fffe0ff */
[----:B-1----:R-:W-:Y:S02]  /*5bb0*/  UISETP.NE.AND UP2, UPT, UR6, UR4, UPT ;  /* 0x000000040600728c */ /* 0x002fe4000bf45270 */
[----:B------:R-:W-:Y:S02]  /*5bc0*/  UIADD3 UR4, UPT, UPT, UR63, 0x1, URZ ;  /* 0x000000013f047890 */ /* 0x000fe4000fffe0ff */
[----:B------:R-:W-:Y:S06]  /*5bd0*/  USEL UR6, UR6, URZ, UP2 ;  /* 0x000000ff06067287 */ /* 0x000fec0009000000 */
[----:B------:R-:W-:Y:S01]  /*5be0*/  IMAD.U32 R53, RZ, RZ, UR6 ;  /* 0x00000006ff357e24 */ /* 0x000fe2000f8e00ff */
[----:B------:R-:W-:Y:S03]  /*5bf0*/  @UP2 UIADD3 UR5, UPT, UPT, UR15, URZ, URZ ;  /* 0x000000ff0f052290 */ /* 0x000fe6000fffe0ff */
[----:B------:R-:W-:Y:S01]  /*5c00*/  UMOV UR15, UR47 ;  /* 0x0000002f000f7c82 */ /* 0x000fe20008000000 */
[----:B------:R-:W-:Y:S04]  /*5c10*/  UISETP.NE.AND UP1, UPT, UR5, UR74, UPT ;  /* 0x0000004a0500728c */ /* 0x000fe8000bf25270 */
[----:B------:R-:W-:Y:S06]  /*5c20*/  USEL UR5, UR5, URZ, UP1 ;  /* 0x000000ff05057287 */ /* 0x000fec0008800000 */
[----:B------:R-:W-:Y:S01]  /*5c30*/  IMAD.U32 R0, RZ, RZ, UR5 ;  /* 0x00000005ff007e24 */ /* 0x000fe2000f8e00ff */
[----:B------:R-:W-:Y:S04]  /*5c40*/  @UP1 UIADD3 UR4, UPT, UPT, UR63, URZ, URZ ;  /* 0x000000ff3f041290 */ /* 0x000fe8000fffe0ff */
[----:B------:R-:W-:Y:S04]  /*5c50*/  UISETP.NE.AND UP0, UPT, UR4, UR75, UPT ;  /* 0x0000004b0400728c */ /* 0x000fe8000bf05270 */
[----:B------:R-:W-:Y:S06]  /*5c60*/  USEL UR4, UR4, URZ, UP0 ;  /* 0x000000ff04047287 */ /* 0x000fec0008000000 */
[----:B------:R-:W-:Y:S01]  /*5c70*/  IMAD.U32 R54, RZ, RZ, UR4 ;  /* 0x00000004ff367e24 */ /* 0x000fe2000f8e00ff */
[----:B------:R-:W-:Y:S02]  /*5c80*/  @UP0 UIADD3 UR7, UPT, UPT, UR23, URZ, URZ ;  /* 0x000000ff17070290 */ /* 0x000fe4000fffe0ff */
[----:B------:R-:W-:Y:S03]  /*5c90*/  UISETP.GT.U32.AND UP0, UPT, UR39, 0x1, UPT ;  /* 0x000000012700788c */ /* 0x000fe6000bf04070 */
[----:B------:R-:W-:Y:S02]  /*5ca0*/  UMOV UR39, UR8 ;  /* 0x0000000800277c82 */ /* 0x000fe40008000000 */
[----:B------:R-:W-:Y:S04]  /*5cb0*/  UMOV UR23, UR7 ;  /* 0x0000000700177c82 */ /* 0x000fe80008000000 */
[----:B----4-:R-:W-:Y:S05]  /*5cc0*/  BRA.U UP0, `(.L_x_35) ;  /* 0xffffffed00147547 */ /* 0x010fea000b83ffff */
.L_x_29:
[----:B------:R-:W-:Y:S01]  /*5cd0*/  SHF.L.U32 R5, R2, 0x1f, RZ ;  /* 0x0000001f02057819 */ /* 0x000fe200000006ff */
[----:B------:R-:W-:-:S03]  /*5ce0*/  NOP ;  /* 0x0000000000007918 */ /* 0x000fc60000000000 */
[----:B--2---:R-:W2:Y:S02]  /*5cf0*/  SYNCS.PHASECHK.TRANS64.TRYWAIT P0, [UR31+0xa0], R5 ;  /* 0x0000a005ff0075a7 */ /* 0x004ea4000800111f */
[----:B--2---:R-:W-:Y:S05]  /*5d00*/  @!P0 BRA `(.L_x_36) ;  /* 0x0000005c00388947 */ /* 0x004fea0003800000 */
.L_x_119:
[----:B-12---:R-:W1:Y:S01]  /*5d10*/  LDS.128 R4, [UR31+0xe0] ;  /* 0x0000e01fff047984 */ /* 0x006e620008000c00 */
[----:B------:R-:W-:Y:S01]  /*5d20*/  UIADD3 UR4, UPT, UPT, UR31, 0xa8, URZ ;  /* 0x000000a81f047890 */ /* 0x000fe2000fffe0ff */
[----:B------:R-:W-:Y:S01]  /*5d30*/  R2UR UR8, R41 ;  /* 0x00000000290872ca */ /* 0x000fe200000e0000 */
[----:B------:R-:W-:Y:S01]  /*5d40*/  UISETP.GE.AND UP0, UPT, UR55, 0x1, UPT ;  /* 0x000000013700788c */ /* 0x000fe2000bf06270 */
[----:B------:R-:W-:Y:S01]  /*5d50*/  @!PT LDS RZ, [RZ] ;  /* 0x00000000fffff984 */ /* 0x000fe20000000800 */
[----:B------:R-:W-:Y:S01]  /*5d60*/  @!PT LDS RZ, [RZ] ;  /* 0x00000000fffff984 */ /* 0x000fe20000000800 */
[----:B------:R-:W-:Y:S01]  /*5d70*/  @!PT LDS RZ, [RZ] ;  /* 0x00000000fffff984 */ /* 0x000fe20000000800 */
[----:B------:R-:W-:Y:S01]  /*5d80*/  @!PT LDS RZ, [RZ] ;  /* 0x00000000fffff984 */ /* 0x000fe20000000800 */
[----:B------:R2:W-:Y:S06]  /*5d90*/  MEMBAR.ALL.CTA ;  /* 0x0000000000007992 */ /* 0x0005ec0000008000 */
[----:B--2---:R-:W2:Y:S01]  /*5da0*/  FENCE.VIEW.ASYNC.S ;  /* 0x00000000000073c6 */ /* 0x004ea20000000000 */
[----:B------:R-:W-:Y:S01]  /*5db0*/  UPRMT UR4, URZ, 0x654, UR4 ;  /* 0x00000654ff047896 */ /* 0x000fe20008000004 */
[----:B------:R-:W-:-:S08]  /*5dc0*/  R2UR UR7, R40 ;  /* 0x00000000280772ca */ /* 0x000fd000000e0000 */
[----:B--2---:R-:W-:Y:S01]  /*5dd0*/  SYNCS.ARRIVE.TRANS64.RED.A1T0 RZ, [UR4], RZ ;  /* 0x000000ffffff79a7 */ /* 0x004fe20008100404 */
[----:B-1----:R-:W-:-:S13]  /*5de0*/  LOP3.LUT P0, RZ, R6, 0x1, RZ, 0xc0, !PT ;  /* 0x0000000106ff7812 */ /* 0x002fda000780c0ff */
[----:B------:R-:W-:Y:S01]  /*5df0*/  VOTEU.ANY UP1, P0 ;  /* 0x0000000000ff7886 */ /* 0x000fe20000020100 */
[----:B------:R-:W-:-:S13]  /*5e00*/  PLOP3.LUT P0, PT, PT, PT, UP1, 0x80, 0x8 ;  /* 0x000000000008781c */ /* 0x000fda0003f0f018 */
[----:B------:R-:W-:Y:S02]  /*5e10*/  @P0 MOV R0, R4 ;  /* 0x0000000400000202 */ /* 0x000fe40000000f00 */
[----:B------:R-:W-:Y:S02]  /*5e20*/  @P0 LOP3.LUT R4, R5, 0xffff, RZ, 0xc0, !PT ;  /* 0x0000ffff05040812 */ /* 0x000fe400078ec0ff */
[----:B------:R-:W-:Y:S02]  /*5e30*/  @P0 R2UR UR6, R0 ;  /* 0x00000000000602ca */ /* 0x000fe400000e0000 */
[----:B------:R-:W-:-:S11]  /*5e40*/  @P0 R2UR UR5, R4 ;  /* 0x00000000040502ca */ /* 0x000fd600000e0000 */
[----:B------:R-:W-:Y:S02]  /*5e50*/  @UP1 UMOV UR8, UR6 ;  /* 0x0000000600081c82 */ /* 0x000fe40008000000 */
[----:B------:R-:W-:Y:S01]  /*5e60*/  @UP1 UMOV UR7, UR5 ;  /* 0x0000000500071c82 */ /* 0x000fe20008000000 */
[----:B------:R-:W-:Y:S02]  /*5e70*/  IMAD.U32 R41, RZ, RZ, UR8 ;  /* 0x00000008ff297e24 */ /* 0x000fe4000f8e00ff */
[----:B------:R-:W-:Y:S01]  /*5e80*/  IMAD.U32 R40, RZ, RZ, UR7 ;  /* 0x00000007ff287e24 */ /* 0x000fe2000f8e00ff */
[----:B------:R-:W-:Y:S06]  /*5e90*/  BRA.U !UP0, `(.L_x_37) ;  /* 0x0000000108ec7547 */ /* 0x000fec000b800000 */
[----:B------:R-:W1:Y:S01]  /*5ea0*/  LDCU.128 UR12, c[0x0][0xc10] ;  /* 0x00018200ff0c77ac */ /* 0x000e620008000c00 */
[----:B------:R-:W-:Y:S02]  /*5eb0*/  R2UR UR8, R38 ;  /* 0x00000000260872ca */ /* 0x000fe400000e0000 */
[----:B------:R-:W-:Y:S01]  /*5ec0*/  R2UR UR9, R39 ;  /* 0x00000000270972ca */ /* 0x000fe200000e0000 */
[----:B------:R-:W2:Y:S01]  /*5ed0*/  LDCU UR19, c[0x0][0xc20] ;  /* 0x00018400ff1377ac */ /* 0x000ea20008000800 */
[----:B------:R-:W-:Y:S02]  /*5ee0*/  R2UR UR21, R40 ;  /* 0x00000000281572ca */ /* 0x000fe400000e0000 */
[----:B------:R-:W-:Y:S01]  /*5ef0*/  R2UR UR20, R41 ;  /* 0x00000000291472ca */ /* 0x000fe200000e0000 */
[----:B------:R-:W3:Y:S01]  /*5f00*/  LDCU UR18, c[0x0][0xc0c] ;  /* 0x00018180ff1277ac */ /* 0x000ee20008000800 */
[----:B------:R-:W4:Y:S01]  /*5f10*/  LDCU.64 UR16, c[0x0][0xc28] ;  /* 0x00018500ff1077ac */ /* 0x000f220008000a00 */
[----:B------:R-:W-:-:S04]  /*5f20*/  UISETP.NE.AND UP3, UPT, UR55, 0x1, UPT ;  /* 0x000000013700788c */ /* 0x000fc8000bf65270 */
[----:B-1----:R-:W-:Y:S02]  /*5f30*/  UIMAD.WIDE.U32 UR4, UR8, UR15, URZ ;  /* 0x0000000f080472a5 */ /* 0x002fe4000f8e00ff */
[----:B------:R-:W-:Y:S02]  /*5f40*/  UIMAD.WIDE.U32 UR6, UR9, UR12, URZ ;  /* 0x0000000c090672a5 */ /* 0x000fe4000f8e00ff */
[----:B------:R-:W-:Y:S02]  /*5f50*/  UISETP.NE.AND UP0, UPT, UR14, 0x1, UPT ;  /* 0x000000010e00788c */ /* 0x000fe4000bf05270 */
[----:B------:R-:W-:Y:S01]  /*5f60*/  UIMAD.WIDE.U32 UR10, UR21, UR15, URZ ;  /* 0x0000000f150a72a5 */ /* 0x000fe2000f8e00ff */
[----:B------:R-:W-:Y:S01]  /*5f70*/  UMOV UR4, UR5 ;  /* 0x0000000500047c82 */ /* 0x000fe20008000000 */
[----:B---3--:R-:W-:Y:S02]  /*5f80*/  UISETP.NE.AND UP2, UPT, UR18, 0x1, UPT ;  /* 0x000000011200788c */ /* 0x008fe4000bf45270 */
[----:B--2---:R-:W-:-:S03]  /*5f90*/  USHF.R.U32.HI UR5, URZ, UR19, UR4 ;  /* 0x00000013ff057299 */ /* 0x004fc60008011604 */
[----:B------:R-:W-:Y:S01]  /*5fa0*/  UMOV UR4, UR7 ;  /* 0x0000000700047c82 */ /* 0x000fe20008000000 */
[----:B------:R-:W-:Y:S02]  /*5fb0*/  USEL UR8, UR8, UR5, !UP0 ;  /* 0x0000000508087287 */ /* 0x000fe4000c000000 */
[----:B------:R-:W-:Y:S02]  /*5fc0*/  USHF.R.U32.HI UR4, URZ, UR13, UR4 ;  /* 0x0000000dff047299 */ /* 0x000fe40008011604 */
[----:B------:R-:W-:Y:S02]  /*5fd0*/  UIMAD.WIDE.U32 UR6, UR20, UR12, URZ ;  /* 0x0000000c140672a5 */ /* 0x000fe4000f8e00ff */
[----:B------:R-:W-:Y:S02]  /*5fe0*/  USEL UR12, UR9, UR4, !UP2 ;  /* 0x00000004090c7287 */ /* 0x000fe4000d000000 */
[----:B----4-:R-:W-:Y:S01]  /*5ff0*/  UIMAD.WIDE.U32 UR4, UR8, UR16, URZ ;  /* 0x00000010080472a5 */ /* 0x010fe2000f8e00ff */
[----:B------:R-:W-:Y:S01]  /*6000*/  UMOV UR9, UR11 ;  /* 0x0000000b00097c82 */ /* 0x000fe20008000000 */
[----:B------:R-:W-:-:S02]  /*6010*/  UIMAD.WIDE.U32 UR10, UR12, UR16, URZ ;  /* 0x000000100c0a72a5 */ /* 0x000fc4000f8e00ff */
[----:B------:R-:W-:-:S03]  /*6020*/  USHF.R.U32.HI UR9, URZ, UR19, UR9 ;  /* 0x00000013ff097299 */ /* 0x000fc60008011609 */
[----:B------:R-:W-:Y:S01]  /*6030*/  UMOV UR4, UR5 ;  /* 0x0000000500047c82 */ /* 0x000fe20008000000 */
[----:B------:R-:W-:Y:S01]  /*6040*/  UMOV UR6, UR7 ;  /* 0x0000000700067c82 */ /* 0x000fe20008000000 */
[----:B------:R-:W-:Y:S01]  /*6050*/  @UP3 USHF.R.U32.HI UR8, URZ, UR17, UR4 ;  /* 0x00000011ff083299 */ /* 0x000fe20008011604 */
[----:B------:R-:W-:Y:S01]  /*6060*/  UMOV UR5, UR11 ;  /* 0x0000000b00057c82 */ /* 0x000fe20008000000 */
[----:B------:R-:W-:Y:S02]  /*6070*/  USHF.R.U32.HI UR13, URZ, UR13, UR6 ;  /* 0x0000000dff0d7299 */ /* 0x000fe40008011606 */
[----:B------:R-:W-:Y:S02]  /*6080*/  USEL UR4, UR21, UR9, !UP0 ;  /* 0x0000000915047287 */ /* 0x000fe4000c000000 */
[----:B------:R-:W-:Y:S02]  /*6090*/  @UP3 USHF.R.U32.HI UR12, URZ, UR17, UR5 ;  /* 0x00000011ff0c3299 */ /* 0x000fe40008011605 */
[----:B------:R-:W-:-:S02]  /*60a0*/  UIMAD UR6, UR55, UR8, URZ ;  /* 0x00000008370672a4 */ /* 0x000fc4000f8e02ff */
[----:B------:R-:W-:Y:S02]  /*60b0*/  USEL UR5, UR20, UR13, !UP2 ;  /* 0x0000000d14057287 */ /* 0x000fe4000d000000 */
[----:B------:R-:W-:Y:S02]  /*60c0*/  UIMAD UR8, UR55, UR12, URZ ;  /* 0x0000000c370872a4 */ /* 0x000fe4000f8e02ff */
[----:B------:R-:W-:Y:S02]  /*60d0*/  UISETP.GE.AND UP0, UPT, UR4, UR6, UPT ;  /* 0x000000060400728c */ /* 0x000fe4000bf06270 */
[----:B------:R-:W-:Y:S02]  /*60e0*/  UIMAD.WIDE.U32 UR6, UR4, UR16, URZ ;  /* 0x00000010040672a5 */ /* 0x000fe4000f8e00ff */
[----:B------:R-:W-:Y:S02]  /*60f0*/  UISETP.GE.OR UP0, UPT, UR5, UR8, UP0 ;  /* 0x000000080500728c */ /* 0x000fe40008706670 */
[----:B------:R-:W-:-:S02]  /*6100*/  UIMAD.WIDE.U32 UR8, UR5, UR16, URZ ;  /* 0x00000010050872a5 */ /* 0x000fc4000f8e00ff */
[----:B------:R-:W-:Y:S01]  /*6110*/  UIADD3 UR10, UPT, UPT, -UR4, URZ, URZ ;  /* 0x000000ff040a7290 */ /* 0x000fe2000fffe1ff */
[----:B------:R-:W-:Y:S02]  /*6120*/  UMOV UR6, UR7 ;  /* 0x0000000700067c82 */ /* 0x000fe40008000000 */
[----:B------:R-:W-:Y:S02]  /*6130*/  USHF.R.U32.HI UR6, URZ, UR17, UR6 ;  /* 0x00000011ff067299 */ /* 0x000fe40008011606 */
[----:B------:R-:W-:Y:S02]  /*6140*/  UIMAD UR10, UR14, UR10, UR21 ;  /* 0x0000000a0e0a72a4 */ /* 0x000fe4000f8e0215 */
[----:B------:R-:W-:Y:S01]  /*6150*/  USEL UR6, UR4, UR6, !UP3 ;  /* 0x0000000604067287 */ /* 0x000fe2000d800000 */
[----:B------:R-:W-:Y:S01]  /*6160*/  @!UP0 UMOV UR7, UR9 ;  /* 0x0000000900078c82 */ /* 0x000fe20008000000 */
[----:B------:R-:W-:Y:S02]  /*6170*/  UIADD3 UR9, UPT, UPT, -UR5, URZ, URZ ;  /* 0x000000ff05097290 */ /* 0x000fe4000fffe1ff */
[----:B------:R-:W-:-:S02]  /*6180*/  @!UP0 USHF.R.U32.HI UR7, URZ, UR17, UR7 ;  /* 0x00000011ff078299 */ /* 0x000fc40008011607 */
[----:B------:R-:W-:Y:S02]  /*6190*/  UIADD3 UR8, UPT, UPT, -UR6, URZ, URZ ;  /* 0x000000ff06087290 */ /* 0x000fe4000fffe1ff */
[----:B------:R-:W-:Y:S02]  /*61a0*/  @!UP0 USEL UR7, UR5, UR7, !UP3 ;  /* 0x0000000705078287 */ /* 0x000fe4000d800000 */
[----:B------:R-:W-:Y:S02]  /*61b0*/  UIMAD UR8, UR55, UR8, UR4 ;  /* 0x00000008370872a4 */ /* 0x000fe4000f8e0204 */
[----:B------:R-:W-:Y:S02]  /*61c0*/  @!UP0 UIADD3 UR6, UPT, UPT, UR6, -UR7, URZ ;  /* 0x8000000706068290 */ /* 0x000fe4000fffe0ff */
[----:B------:R-:W-:Y:S02]  /*61d0*/  @!UP0 UIMAD UR7, UR8, UR12, UR7 ;  /* 0x0000000c080782a4 */ /* 0x000fe4000f8e0207 */
[----:B------:R-:W-:-:S02]  /*61e0*/  @!UP0 UIMAD UR4, UR55, UR6, UR5 ;  /* 0x00000006370482a4 */ /* 0x000fc4000f8e0205 */
[----:B------:R-:W-:Y:S02]  /*61f0*/  UIMAD UR6, UR18, UR9, UR20 ;  /* 0x00000009120672a4 */ /* 0x000fe4000f8e0214 */
[----:B------:R-:W-:Y:S01]  /*6200*/  UIMAD UR8, UR4, UR14, UR10 ;  /* 0x0000000e040872a4 */ /* 0x000fe2000f8e020a */
[----:B------:R-:W-:Y:S02]  /*6210*/  @!UP0 UMOV UR5, UR7 ;  /* 0x0000000700058c82 */ /* 0x000fe40008000000 */
[----:B------:R-:W-:-:S03]  /*6220*/  UIMAD UR4, UR5, UR18, UR6 ;  /* 0x00000012050472a4 */ /* 0x000fc6000f8e0206 */
[----:B------:R-:W-:-:S03]  /*6230*/  IMAD.U32 R40, RZ, RZ, UR8 ;  /* 0x00000008ff287e24 */ /* 0x000fc6000f8e00ff */
[----:B------:R-:W-:-:S07]  /*6240*/  IMAD.U32 R41, RZ, RZ, UR4 ;  /* 0x00000004ff297e24 */ /* 0x000fce000f8e00ff */
.L_x_37:
[----:B------:R-:W1:Y:S02]  /*6250*/  LDCU UR4, c[0x0][0xc30] ;  /* 0x00018600ff0477ac */ /* 0x000e640008000800 */
[----:B-1----:R-:W-:-:S09]  /*6260*/  UISETP.NE.AND UP0, UPT, UR4, 0x1, UPT ;  /* 0x000000010400788c */ /* 0x002fd2000bf05270 */
[----:B------:R-:W-:Y:S05]  /*6270*/  BRA.U UP0, `(.L_x_38) ;  /* 0x0000000100547547 */ /* 0x000fea000b800000 */
[----:B------:R-:W1:Y:S01]  /*6280*/  LDCU.128 UR8, c[0x0][0xc10] ;  /* 0x00018200ff0877ac */ /* 0x000e620008000c00 */
[----:B------:R-:W-:Y:S02]  /*6290*/  R2UR UR15, R40 ;  /* 0x00000000280f72ca */ /* 0x000fe400000e0000 */
[----:B------:R-:W-:Y:S01]  /*62a0*/  R2UR UR14, R41 ;  /* 0x00000000290e72ca */ /* 0x000fe200000e0000 */
[----:B------:R-:W2:Y:S01]  /*62b0*/  LDCU UR12, c[0x0][0xc0c] ;  /* 0x00018180ff0c77ac */ /* 0x000ea20008000800 */
[----:B------:R-:W3:Y:S11]  /*62c0*/  LDCU UR13, c[0x0][0xc20] ;  /* 0x00018400ff0d77ac */ /* 0x000ef60008000800 */
[----:B-1----:R-:W-:-:S02]  /*62d0*/  UIMAD.WIDE.U32 UR6, UR14, UR8, URZ ;  /* 0x000000080e0672a5 */ /* 0x002fc4000f8e00ff */
[----:B------:R-:W-:Y:S02]  /*62e0*/  UIMAD.WIDE.U32 UR4, UR15, UR11, URZ ;  /* 0x0000000b0f0472a5 */ /* 0x000fe4000f8e00ff */
[----:B--2---:R-:W-:Y:S02]  /*62f0*/  UISETP.NE.AND UP2, UPT, UR12, 0x1, UPT ;  /* 0x000000010c00788c */ /* 0x004fe4000bf45270 */
[----:B------:R-:W-:Y:S01]  /*6300*/  UISETP.NE.AND UP0, UPT, UR10, 0x1, UPT ;  /* 0x000000010a00788c */ /* 0x000fe2000bf05270 */
[----:B------:R-:W-:Y:S02]  /*6310*/  UMOV UR6, UR7 ;  /* 0x0000000700067c82 */ /* 0x000fe40008000000 */
[----:B------:R-:W-:Y:S01]  /*6320*/  UMOV UR4, UR5 ;  /* 0x0000000500047c82 */ /* 0x000fe20008000000 */
[----:B------:R-:W-:Y:S02]  /*6330*/  USHF.R.U32.HI UR6, URZ, UR9, UR6 ;  /* 0x00000009ff067299 */ /* 0x000fe40008011606 */
[----:B---3--:R-:W-:-:S02]  /*6340*/  USHF.R.U32.HI UR4, URZ, UR13, UR4 ;  /* 0x0000000dff047299 */ /* 0x008fc40008011604 */
[----:B------:R-:W-:Y:S02]  /*6350*/  USEL UR5, UR14, UR6, !UP2 ;  /* 0x000000060e057287 */ /* 0x000fe4000d000000 */
[----:B------:R-:W-:-:S04]  /*6360*/  USEL UR4, UR15, UR4, !UP0 ;  /* 0x000000040f047287 */ /* 0x000fc8000c000000 */
[----:B------:R-:W-:Y:S02]  /*6370*/  UIADD3 UR6, UPT, UPT, UR5, -UR4, URZ ;  /* 0x8000000405067290 */ /* 0x000fe4000fffe0ff */
[----:B------:R-:W-:Y:S02]  /*6380*/  UIADD3 UR4, UPT, UPT, -UR5, UR4, URZ ;  /* 0x0000000405047290 */ /* 0x000fe4000fffe1ff */
[----:B------:R-:W-:Y:S02]  /*6390*/  UIMAD UR15, UR6, UR10, UR15 ;  /* 0x0000000a060f72a4 */ /* 0x000fe4000f8e020f */
[----:B------:R-:W-:-:S04]  /*63a0*/  UIMAD UR14, UR4, UR12, UR14 ;  /* 0x0000000c040e72a4 */ /* 0x000fc8000f8e020e */
[----:B------:R-:W-:Y:S02]  /*63b0*/  IMAD.U32 R40, RZ, RZ, UR15 ;  /* 0x0000000fff287e24 */ /* 0x000fe4000f8e00ff */
[----:B------:R-:W-:-:S07]  /*63c0*/  IMAD.U32 R41, RZ, RZ, UR14 ;  /* 0x0000000eff297e24 */ /* 0x000fce000f8e00ff */
.L_x_38:
[----:B------:R-:W-:Y:S01]  /*63d0*/  R2UR UR7, R57 ;  /* 0x00000000390772ca */ /* 0x000fe200000e0000 */
[----:B------:R-:W-:Y:S01]  /*63e0*/  UMOV UR39, UR77 ;  /* 0x0000004d00277c82 */ /* 0x000fe20008000000 */
[----:B------:R-:W-:Y:S02]  /*63f0*/  R2UR UR6, R41 ;  /* 0x00000000290672ca */ /* 0x000fe400000e0000 */
[----:B------:R-:W-:Y:S02]  /*6400*/  R2UR UR5, R56 ;  /* 0x00000000380572ca */ /* 0x000fe400000e0000 */
[----:B------:R-:W-:Y:S02]  /*6410*/  R2UR UR4, R40 ;  /* 0x00000000280472ca */ /* 0x000fe400000e0000 */
[----:B------:R-:W-:Y:S02]  /*6420*/  PLOP3.LUT P1, PT, PT, PT, PT, 0x80, 0x8 ;  /* 0x000000000008781c */ /* 0x000fe40003f2f070 */
[----:B------:R-:W-:-:S05]  /*6430*/  LOP3.LUT R2, R2, 0x1, RZ, 0x3c, !PT ;  /* 0x0000000102027812 */ /* 0x000fca00078e3cff */
[----:B------:R-:W-:-:S04]  /*6440*/  UIADD3 UR50, UPT, UPT, UR6, UR7, URZ ;  /* 0x0000000706327290 */ /* 0x000fc8000fffe0ff */
[----:B------:R-:W-:Y:S01]  /*6450*/  UIADD3 UR23, UPT, UPT, UR4, UR5, URZ ;  /* 0x0000000504177290 */ /* 0x000fe2000fffe0ff */
[----:B------:R-:W-:Y:S11]  /*6460*/  BRA.U UP1, `(.L_x_39) ;  /* 0xffffffb101bc7547 */ /* 0x000ff6000b83ffff */
[----:B------:R-:W-:Y:S01]  /*6470*/  UIADD3 UR31, UPT, UPT, UR31, 0x30, URZ ;  /* 0x000000301f1f7890 */ /* 0x000fe2000fffe0ff */
[----:B------:R-:W-:-:S03]  /*6480*/  SHF.L.U32 R5, R3, 0x1f, RZ ;  /* 0x0000001f03057819 */ /* 0x000fc600000006ff */
[----:B------:R-:W-:-:S09]  /*6490*/  ULEA UR4, UR47, UR31, 0x3 ;  /* 0x0000001f2f047291 */ /* 0x000fd2000f8e18ff */
[----:B------:R-:W1:Y:S02]  /*64a0*/  SYNCS.PHASECHK.TRANS64.TRYWAIT P0, [UR4], R5 ;  /* 0x00000005ff0075a7 */ /* 0x000e640008001104 */
[----:B-1----:R-:W-:Y:S05]  /*64b0*/  @!P0 BRA `(.L_x_40) ;  /* 0x0000005400648947 */ /* 0x002fea0003800000 */
.L_x_121:
[----:B------:R-:W-:-:S04]  /*64c0*/  UIADD3 UR4, UPT, UPT, UR47, 0x1, URZ ;  /* 0x000000012f047890 */ /* 0x000fc8000fffe0ff */
[----:B------:R-:W-:-:S04]  /*64d0*/  UISETP.NE.AND UP0, UPT, UR4, 0x6, UPT ;  /* 0x000000060400788c */ /* 0x000fc8000bf05270 */
[----:B------:R-:W-:Y:S02]  /*64e0*/  USEL UR6, URZ, 0x1, UP0 ;  /* 0x00000001ff067887 */ /* 0x000fe40008000000 */
[----:B------:R-:W-:-:S04]  /*64f0*/  USEL UR4, UR4, URZ, UP0 ;  /* 0x000000ff04047287 */ /* 0x000fc80008000000 */
[----:B------:R-:W-:Y:S01]  /*6500*/  ULEA UR5, UR4, UR31, 0x3 ;  /* 0x0000001f04057291 */ /* 0x000fe2000f8e18ff */
[----:B------:R-:W-:-:S04]  /*6510*/  LOP3.LUT R2, R3, UR6, RZ, 0x3c, !PT ;  /* 0x0000000603027c12 */ /* 0x000fc8000f8e3cff */
[----:B------:R-:W-:-:S04]  /*6520*/  SHF.L.U32 R3, R2, 0x1f, RZ ;  /* 0x0000001f02037819 */ /* 0x000fc800000006ff */
[----:B------:R-:W2:Y:S02]  /*6530*/  SYNCS.PHASECHK.TRANS64.TRYWAIT P0, [UR5], R3 ;  /* 0x00000003ff0075a7 */ /* 0x000ea40008001105 */
[----:B--2---:R-:W-:Y:S05]  /*6540*/  @!P0 BRA `(.L_x_41) ;  /* 0x0000005400588947 */ /* 0x004fea0003800000 */
.L_x_123:
[----:B------:R-:W-:-:S04]  /*6550*/  UIADD3 UR4, UPT, UPT, UR4, 0x1, URZ ;  /* 0x0000000104047890 */ /* 0x000fc8000fffe0ff */
[----:B------:R-:W-:-:S04]  /*6560*/  UISETP.NE.AND UP0, UPT, UR4, 0x6, UPT ;  /* 0x000000060400788c */ /* 0x000fc8000bf05270 */
[----:B------:R-:W-:Y:S02]  /*6570*/  USEL UR6, URZ, 0x1, UP0 ;  /* 0x00000001ff067887 */ /* 0x000fe40008000000 */
[----:B------:R-:W-:-:S04]  /*6580*/  USEL UR4, UR4, URZ, UP0 ;  /* 0x000000ff04047287 */ /* 0x000fc80008000000 */
[----:B------:R-:W-:Y:S01]  /*6590*/  ULEA UR5, UR4, UR31, 0x3 ;  /* 0x0000001f04057291 */ /* 0x000fe2000f8e18ff */
[----:B------:R-:W-:-:S04]  /*65a0*/  LOP3.LUT R2, R2, UR6, RZ, 0x3c, !PT ;  /* 0x0000000602027c12 */ /* 0x000fc8000f8e3cff */
[----:B-1----:R-:W-:-:S04]  /*65b0*/  SHF.L.U32 R3, R2, 0x1f, RZ ;  /* 0x0000001f02037819 */ /* 0x002fc800000006ff */
[----:B------:R-:W1:Y:S02]  /*65c0*/  SYNCS.PHASECHK.TRANS64.TRYWAIT P0, [UR5], R3 ;  /* 0x00000003ff0075a7 */ /* 0x000e640008001105 */
[----:B-1----:R-:W-:Y:S05]  /*65d0*/  @!P0 BRA `(.L_x_42) ;  /* 0x00000054004c8947 */ /* 0x002fea0003800000 */
.L_x_125:
        /* <DEDUP_REMOVED lines=9> */
.L_x_127:
        /* <DEDUP_REMOVED lines=9> */
.L_x_129:
[----:B------:R-:W-:-:S04]  /*6700*/  UIADD3 UR4, UPT, UPT, UR4, 0x1, URZ ;  /* 0x0000000104047890 */ /* 0x000fc8000fffe0ff */
[----:B------:R-:W-:-:S04]  /*6710*/  UISETP.NE.AND UP0, UPT, UR4, 0x6, UPT ;  /* 0x000000060400788c */ /* 0x000fc8000bf05270 */
[----:B------:R-:W-:Y:S02]  /*6720*/  USEL UR5, URZ, 0x1, UP0 ;  /* 0x00000001ff057887 */ /* 0x000fe40008000000 */
[----:B------:R-:W-:-:S04]  /*6730*/  USEL UR4, UR4, URZ, UP0 ;  /* 0x000000ff04047287 */ /* 0x000fc80008000000 */
[----:B------:R-:W-:Y:S01]  /*6740*/  ULEA UR4, UR4, UR31, 0x3 ;  /* 0x0000001f04047291 */ /* 0x000fe2000f8e18ff */
[----:B-1----:R-:W-:-:S04]  /*6750*/  LOP3.LUT R3, R2, UR5, RZ, 0x3c, !PT ;  /* 0x0000000502037c12 */ /* 0x002fc8000f8e3cff */
[----:B------:R-:W-:Y:S01]  /*6760*/  SHF.L.U32 R3, R3, 0x1f, RZ ;  /* 0x0000001f03037819 */ /* 0x000fe200000006ff */
[----:B------:R-:W-:-:S07]  /*6770*/  IMAD.U32 R0, RZ, RZ, UR4 ;  /* 0x00000004ff007e24 */ /* 0x000fce000f8e00ff */
.L_x_45:
[----:B-1----:R1:W2:Y:S02]  /*6780*/  SYNCS.PHASECHK.TRANS64.TRYWAIT P0, [R0+URZ], R3 ;  /* 0x00000003000075a7 */ /* 0x0022a400080011ff */
[----:B--2---:R-:W-:Y:S05]  /*6790*/  @!P0 NANOSLEEP.SYNCS 0x989680 ;  /* 0x009896800000895d */ /* 0x004fea0003900000 */
[----:B------:R-:W2:Y:S02]  /*67a0*/  @!P0 SYNCS.PHASECHK.TRANS64 P0, [R0+URZ], R3 ;  /* 0x00000003000085a7 */ /* 0x000ea400080010ff */
[----:B--2---:R-:W-:Y:S05]  /*67b0*/  @P0 EXIT ;  /* 0x000000000000094d */ /* 0x004fea0003800000 */
[----:B------:R-:W-:Y:S05]  /*67c0*/  BRA `(.L_x_45) ;  /* 0xfffffffc00ec7947 */ /* 0x000fea000383ffff */
.L_x_21:
[----:B------:R-:W2:Y:S02]  /*67d0*/  S2UR UR4, SR_CgaCtaId ;  /* 0x00000000000479c3 */ /* 0x000ea40000008800 */
[----:B--2---:R-:W-:-:S04]  /*67e0*/  UISETP.NE.AND UP0, UPT, UR4, URZ, UPT ;  /* 0x000000ff0400728c */ /* 0x004fc8000bf05270 */
[----:B------:R-:W-:-:S09]  /*67f0*/  UISETP.NE.OR UP0, UPT, UR18, 0x1, UP0 ;  /* 0x000000011200788c */ /* 0x000fd20008705670 */
[----:B------:R-:W-:Y:S05]  /*6800*/  BRA.U UP0, `(.L_x_46) ;  /* 0x0000000100b47547 */ /* 0x000fea000b800000 */
[----:B------:R-:W2:Y:S01]  /*6810*/  S2UR UR5, SR_CgaCtaId ;  /* 0x00000000000579c3 */ /* 0x000ea20000008800 */
[----:B------:R-:W-:Y:S01]  /*6820*/  UMOV UR4, 0x400 ;  /* 0x0000040000047882 */ /* 0x000fe20000000000 */
[----:B------:R-:W-:Y:S01]  /*6830*/  HFMA2 R3, -RZ, RZ, 0, 5.9604644775390625e-08 ;  /* 0x00000001ff037431 */ /* 0x000fe200000001ff */
[----:B------:R-:W-:Y:S01]  /*6840*/  ISETP.GE.U32.AND P0, PT, R0, 0x2, PT ;  /* 0x000000020000780c */ /* 0x000fe20003f06070 */
[----:B------:R-:W-:Y:S01]  /*6850*/  IMAD.MOV.U32 R8, RZ, RZ, RZ ;  /* 0x000000ffff087224 */ /* 0x000fe200078e00ff */
[----:B--2---:R-:W-:-:S04]  /*6860*/  ULEA UR4, UR5, UR4, 0x18 ;  /* 0x0000000405047291 */ /* 0x004fc8000f8ec0ff */
[----:B------:R-:W-:Y:S02]  /*6870*/  UIADD3 UR5, UPT, UPT, UR4, 0xa8, URZ ;  /* 0x000000a804057890 */ /* 0x000fe4000fffe0ff */
[----:B------:R-:W-:Y:S02]  /*6880*/  UIADD3 UR8, UPT, UPT, UR4, 0xa0, URZ ;  /* 0x000000a004087890 */ /* 0x000fe4000fffe0ff */
[----:B------:R-:W-:-:S12]  /*6890*/  UPRMT UR5, URZ, 0x654, UR5 ;  /* 0x00000654ff057896 */ /* 0x000fd80008000005 */
.L_x_49:
[----:B------:R-:W-:Y:S01]  /*68a0*/  SHF.L.U32 R7, R3, 0x1f, RZ ;  /* 0x0000001f03077819 */ /* 0x000fe200000006ff */
[----:B------:R-:W-:Y:S02]  /*68b0*/  IMAD.U32 R9, RZ, RZ, UR8 ;  /* 0x00000008ff097e24 */ /* 0x000fe4000f8e00ff */
[----:B------:R-:W-:Y:S01]  /*68c0*/  @!P0 IMAD.MOV.U32 R5, RZ, RZ, 0x10 ;  /* 0x00000010ff058424 */ /* 0x000fe200078e00ff */
[----:B------:R-:W2:Y:S02]  /*68d0*/  SYNCS.PHASECHK.TRANS64.TRYWAIT P1, [UR4+0xa8], R7 ;  /* 0x0000a807ff0075a7 */ /* 0x000ea40008021104 */
[----:B------:R-:W-:-:S04]  /*68e0*/  PRMT R9, R0, 0x654, R9 ;  /* 0x0000065400097816 */ /* 0x000fc80000000009 */
[----:B------:R-:W-:Y:S01]  /*68f0*/  SEL R2, R9, R2, !P0 ;  /* 0x0000000209027207 */ /* 0x000fe20004000000 */
[----:B--2---:R-:W-:Y:S06]  /*6900*/  @!P1 BRA `(.L_x_47) ;  /* 0x0000005000c89947 */ /* 0x004fec0003800000 */
.L_x_131:
[----:B------:R-:W-:Y:S01]  /*6910*/  UIADD3 UR6, UPT, UPT, UR4, 0xe0, URZ ;  /* 0x000000e004067890 */ /* 0x000fe2000fffe0ff */
[----:B------:R3:W-:Y:S01]  /*6920*/  @!P0 SYNCS.ARRIVE.TRANS64.RED RZ, [R2+URZ], R5 ;  /* 0x0000000502ff89a7 */ /* 0x0007e200080004ff */
[----:B------:R-:W-:Y:S01]  /*6930*/  UIADD3 UR7, UPT, UPT, UR4, 0xa0, URZ ;  /* 0x000000a004077890 */ /* 0x000fe2000fffe0ff */
[----:B------:R-:W-:-:S08]  /*6940*/  LOP3.LUT R3, R3, 0x1, RZ, 0x3c, !PT ;  /* 0x0000000103037812 */ /* 0x000fd000078e3cff */
[----:B------:R-:W-:Y:S06]  /*6950*/  UGETNEXTWORKID.BROADCAST [UR6], [UR7] ;  /* 0x00000000060073ca */ /* 0x000fec0008000100 */
[----:B---3--:R-:W-:-:S04]  /*6960*/  SHF.L.U32 R5, R8, 0x1f, RZ ;  /* 0x0000001f08057819 */ /* 0x008fc800000006ff */
[----:B------:R-:W3:Y:S02]  /*6970*/  SYNCS.PHASECHK.TRANS64.TRYWAIT P1, [UR4+0xa0], R5 ;  /* 0x0000a005ff0075a7 */ /* 0x000ee40008021104 */
[----:B---3--:R-:W-:Y:S05]  /*6980*/  @!P1 BRA `(.L_x_48) ;  /* 0x0000005000c09947 */ /* 0x008fea0003800000 */
.L_x_133:
[----:B--2---:R-:W2:Y:S01]  /*6990*/  LDS.128 R4, [UR4+0xe0] ;  /* 0x0000e004ff047984 */ /* 0x004ea20008000c00 */
[----:B------:R-:W-:Y:S01]  /*69a0*/  LOP3.LUT R8, R8, 0x1, RZ, 0x3c, !PT ;  /* 0x0000000108087812 */ /* 0x000fe200078e3cff */
[----:B------:R-:W-:Y:S01]  /*69b0*/  @!PT LDS RZ, [RZ] ;  /* 0x00000000fffff984 */ /* 0x000fe20000000800 */
[----:B------:R-:W-:Y:S01]  /*69c0*/  @!PT LDS RZ, [RZ] ;  /* 0x00000000fffff984 */ /* 0x000fe20000000800 */
[----:B------:R-:W-:Y:S01]  /*69d0*/  @!PT LDS RZ, [RZ] ;  /* 0x00000000fffff984 */ /* 0x000fe20000000800 */
[----:B------:R-:W-:Y:S01]  /*69e0*/  @!PT LDS RZ, [RZ] ;  /* 0x00000000fffff984 */ /* 0x000fe20000000800 */
[----:B------:R3:W-:Y:S06]  /*69f0*/  MEMBAR.ALL.CTA ;  /* 0x0000000000007992 */ /* 0x0007ec0000008000 */
[----:B---3--:R-:W3:Y:S02]  /*6a00*/  FENCE.VIEW.ASYNC.S ;  /* 0x00000000000073c6 */ /* 0x008ee40000000000 */
[----:B---3--:R-:W-:Y:S01]  /*6a10*/  SYNCS.ARRIVE.TRANS64.RED.A1T0 RZ, [UR5], RZ ;  /* 0x000000ffffff79a7 */ /* 0x008fe20008100405 */
[----:B--2---:R-:W-:-:S13]  /*6a20*/  LOP3.LUT P1, RZ, R6, 0x1, RZ, 0xc0, !PT ;  /* 0x0000000106ff7812 */ /* 0x004fda000782c0ff */
[----:B------:R-:W-:Y:S05]  /*6a30*/  @P1 BRA `(.L_x_49) ;  /* 0xfffffffc00981947 */ /* 0x000fea000383ffff */
[----:B------:R-:W-:-:S04]  /*6a40*/  SHF.L.U32 R0, R3, 0x1f, RZ ;  /* 0x0000001f03007819 */ /* 0x000fc800000006ff */
[----:B------:R-:W2:Y:S02]  /*6a50*/  SYNCS.PHASECHK.TRANS64 P0, [UR4+0xa8], R0 ;  /* 0x0000a800ff0075a7 */ /* 0x000ea40008001004 */
[----:B-12---:R-:W-:Y:S05]  /*6a60*/  @P0 EXIT ;  /* 0x000000000000094d */ /* 0x006fea0003800000 */
[----:B------:R-:W-:-:S07]  /*6a70*/  MOV R0, UR4 ;  /* 0x0000000400007c02 */ /* 0x000fce0008000f00 */
.L_x_50:
[----:B-1----:R-:W-:-:S04]  /*6a80*/  SHF.L.U32 R5, R3, 0x1f, RZ ;  /* 0x0000001f03057819 */ /* 0x002fc800000006ff */
[----:B------:R1:W2:Y:S03]  /*6a90*/  SYNCS.PHASECHK.TRANS64.TRYWAIT P0, [R0+URZ+0xa8], R5 ;  /* 0x0000a805000075a7 */ /* 0x0002a600080011ff */
[----:B--2---:R-:W-:Y:S05]  /*6aa0*/  @!P0 NANOSLEEP.SYNCS 0x989680 ;  /* 0x009896800000895d */ /* 0x004fea0003900000 */
[----:B------:R-:W2:Y:S02]  /*6ab0*/  @!P0 SYNCS.PHASECHK.TRANS64 P0, [R0+URZ+0xa8], R5 ;  /* 0x0000a805000085a7 */ /* 0x000ea400080010ff */
[----:B--2---:R-:W-:Y:S05]  /*6ac0*/  @P0 EXIT ;  /* 0x000000000000094d */ /* 0x004fea0003800000 */
[----:B------:R-:W-:Y:S05]  /*6ad0*/  BRA `(.L_x_50) ;  /* 0xfffffffc00e87947 */ /* 0x000fea000383ffff */
.L_x_46:
[----:B------:R-:W-:Y:S05]  /*6ae0*/  BRA.U UP4, `(.L_x_51) ;  /* 0x0000001104107547 */ /* 0x000fea000b800000 */
[----:B------:R-:W2:Y:S01]  /*6af0*/  S2UR UR7, SR_CgaCtaId ;  /* 0x00000000000779c3 */ /* 0x000ea20000008800 */
[----:B------:R-:W-:Y:S01]  /*6b00*/  UMOV UR4, 0x40 ;  /* 0x0000004000047882 */ /* 0x000fe20000000000 */
[----:B------:R-:W-:Y:S01]  /*6b10*/  NOP ;  /* 0x0000000000007918 */ /* 0x000fe20000000000 */
[----:B------:R-:W-:Y:S01]  /*6b20*/  UMOV UR6, 0x400 ;  /* 0x0000040000067882 */ /* 0x000fe20000000000 */
[----:B--2---:R-:W-:Y:S02]  /*6b30*/  ULEA UR5, UR7, UR4, 0x18 ;  /* 0x0000000407057291 */ /* 0x004fe4000f8ec0ff */
[----:B------:R-:W-:-:S07]  /*6b40*/  ULEA UR6, UR7, UR6, 0x18 ;  /* 0x0000000607067291 */ /* 0x000fce000f8ec0ff */
[----:B------:R-:W2:Y:S02]  /*6b50*/  LDS.U8 R0, [UR5+0x1c] ;  /* 0x00001c05ff007984 */ /* 0x000ea40008000000 */
[----:B--2---:R-:W-:-:S13]  /*6b60*/  ISETP.NE.AND P0, PT, R0, RZ, PT ;  /* 0x000000ff0000720c */ /* 0x004fda0003f05270 */
[----:B------:R-:W-:Y:S05]  /*6b70*/  @P0 BRA `(.L_x_52) ;  /* 0x0000000000580947 */ /* 0x000fea0003800000 */
[----:B------:R-:W-:-:S13]  /*6b80*/  ELECT P0, URZ, PT ;  /* 0x0000000000ff782f */ /* 0x000fda0003800000 */
[----:B------:R-:W-:Y:S05]  /*6b90*/  @!P0 BRA `(.L_x_53) ;  /* 0x0000000000608947 */ /* 0x000fea0003800000 */
[----:B------:R-:W-:Y:S01]  /*6ba0*/  UMOV UR4, 0x10 ;  /* 0x0000001000047882 */ /* 0x000fe20000000000 */
[----:B------:R-:W-:Y:S01]  /*6bb0*/  HFMA2 R0, -RZ, RZ, 0, 5.9604644775390625e-08 ;  /* 0x00000001ff007431 */ /* 0x000fe200000001ff */
[----:B------:R-:W-:-:S03]  /*6bc0*/  MOV R3, 0xffff ;  /* 0x0000ffff00037802 */ /* 0x000fc60000000f00 */
[----:B------:R-:W-:Y:S04]  /*6bd0*/  DEPBAR.LE SB2, 0x36 ;  /* 0x0000ad800000791a */ /* 0x000fe80000000000 */
[----:B------:R-:W2:Y:S02]  /*6be0*/  UTCATOMSWS.FIND_AND_SET.ALIGN UP0, UR4, UR4 ;  /* 0x00000004000475e3 */ /* 0x000ea40008000800 */
[----:B--2---:R-:W-:Y:S01]  /*6bf0*/  MOV R4, UR4 ;  /* 0x0000000400047c02 */ /* 0x004fe20008000f00 */
[----:B------:R-:W-:Y:S06]  /*6c00*/  BRA.U UP0, `(.L_x_54) ;  /* 0x0000000100187547 */ /* 0x000fec000b800000 */
.L_x_55:
[----:B------:R-:W-:Y:S05]  /*6c10*/  NANOSLEEP 0x64 ;  /* 0x000000640000795d */ /* 0x000fea0003800000 */
[----:B------:R-:W-:-:S05]  /*6c20*/  UMOV UR4, 0x10 ;  /* 0x0000001000047882 */ /* 0x000fca0000000000 */
[----:B------:R-:W-:Y:S04]  /*6c30*/  DEPBAR.LE SB2, 0x36 ;  /* 0x0000ad800000791a */ /* 0x000fe80000000000 */
[----:B------:R-:W2:Y:S02]  /*6c40*/  UTCATOMSWS.FIND_AND_SET.ALIGN UP0, UR4, UR4 ;  /* 0x00000004000475e3 */ /* 0x000ea40008000800 */
[----:B--2---:R-:W-:Y:S01]  /*6c50*/  MOV R4, UR4 ;  /* 0x0000000400047c02 */ /* 0x004fe20008000f00 */
[----:B------:R-:W-:Y:S05]  /*6c60*/  BRA.U !UP0, `(.L_x_55) ;  /* 0xfffffffd08e87547 */ /* 0x000fea000b83ffff */
.L_x_54:
[-C--:B------:R-:W-:Y:S02]  /*6c70*/  SHF.L.U32 R3, R3, R4.reuse, RZ ;  /* 0x0000000403037219 */ /* 0x080fe400000006ff */
[----:B------:R-:W-:Y:S01]  /*6c80*/  SHF.L.U32 R0, R0, R4, RZ ;  /* 0x0000000400007219 */ /* 0x000fe200000006ff */
[----:B------:R-:W-:Y:S02]  /*6c90*/  IMAD.SHL.U32 R4, R4, 0x20, RZ ;  /* 0x0000002004047824 */ /* 0x000fe400078e00ff */
[----:B------:R2:W-:Y:S04]  /*6ca0*/  ATOMS.OR RZ, [UR5+0x14], R3 ;  /* 0x00001403ffff798c */ /* 0x0005e8000b000005 */
[----:B------:R2:W-:Y:S04]  /*6cb0*/  ATOMS.OR RZ, [UR5+0x18], R0 ;  /* 0x00001800ffff798c */ /* 0x0005e8000b000005 */
[----:B------:R2:W-:Y:S01]  /*6cc0*/  STS [UR6+0xf0], R4 ;  /* 0x0000f004ff007988 */ /* 0x0005e20008000806 */
[----:B------:R-:W-:Y:S05]  /*6cd0*/  BRA `(.L_x_53) ;  /* 0x0000000000107947 */ /* 0x000fea0003800000 */
.L_x_52:
[----:B------:R-:W-:Y:S02]  /*6ce0*/  MOV R0, 0xffffffff ;  /* 0xffffffff00007802 */ /* 0x000fe40000000f00 */
[----:B------:R-:W-:-:S03]  /*6cf0*/  MOV R4, 0x6d20 ;  /* 0x00006d2000047802 */ /* 0x000fc60000000f00 */
[----:B------:R2:W-:Y:S04]  /*6d00*/  STS [UR6+0xf0], R0 ;  /* 0x0000f000ff007988 */ /* 0x0005e80008000806 */
[----:B-12--5:R-:W-:Y:S05]  /*6d10*/  CALL.REL.NOINC `($__internal_1_$__cuda_sm10x_tcgen05_guardrail_trap_phase_invalid_during_alloc) ;  /* 0x00000054005c7944 */ /* 0x026fea0003c00000 */
.L_x_53:
[----:B------:R-:W-:Y:S05]  /*6d20*/  WARPSYNC.ALL ;  /* 0x0000000000007948 */ /* 0x000fea0003800000 */
[----:B------:R-:W3:Y:S01]  /*6d30*/  S2UR UR4, SR_CgaCtaId ;  /* 0x00000000000479c3 */ /* 0x000ee20000008800 */
[----:B------:R-:W-:Y:S01]  /*6d40*/  UMOV UR23, 0x400 ;  /* 0x0000040000177882 */ /* 0x000fe20000000000 */
[----:B------:R-:W-:-:S06]  /*6d50*/  NOP ;  /* 0x0000000000007918 */ /* 0x000fcc0000000000 */
[----:B------:R-:W-:Y:S06]  /*6d60*/  BAR.ARV 0x6, 0xa0 ;  /* 0x0182800000007b1d */ /* 0x000fec0000002000 */
[----:B------:R-:W4:Y:S01]  /*6d70*/  LDCU.64 UR6, c[0x0][0x388] ;  /* 0x00007100ff0677ac */ /* 0x000f220008000a00 */
[----:B------:R-:W-:Y:S01]  /*6d80*/  LOP3.LUT R2, R2, 0xffff, RZ, 0xc0, !PT ;  /* 0x0000ffff02027812 */ /* 0x000fe200078ec0ff */
[----:B------:R-:W-:Y:S01]  /*6d90*/  IMAD.MOV.U32 R9, RZ, RZ, 0x1 ;  /* 0x00000001ff097424 */ /* 0x000fe200078e00ff */
[----:B------:R-:W1:Y:S02]  /*6da0*/  LDCU.64 UR8, c[0x0][0x390] ;  /* 0x00007200ff0877ac */ /* 0x000e640008000a00 */
[----:B------:R-:W-:Y:S01]  /*6db0*/  R2UR UR24, R2 ;  /* 0x00000000021872ca */ /* 0x000fe200000e0000 */
[----:B------:R-:W-:-:S02]  /*6dc0*/  IMAD.MOV.U32 R8, RZ, RZ, RZ ;  /* 0x000000ffff087224 */ /* 0x000fc400078e00ff */
[----:B--2---:R-:W-:Y:S01]  /*6dd0*/  IMAD.MOV.U32 R3, RZ, RZ, RZ ;  /* 0x000000ffff037224 */ /* 0x004fe200078e00ff */
[----:B------:R-:W-:Y:S01]  /*6de0*/  UMOV UR27, URZ ;  /* 0x000000ff001b7c82 */ /* 0x000fe20008000000 */
[----:B---3--:R-:W-:Y:S01]  /*6df0*/  ULEA UR23, UR4, UR23, 0x18 ;  /* 0x0000001704177291 */ /* 0x008fe2000f8ec0ff */
[----:B------:R-:W-:Y:S01]  /*6e00*/  UMOV UR22, URZ ;  /* 0x000000ff00167c82 */ /* 0x000fe20008000000 */
[----:B------:R-:W-:Y:S02]  /*6e10*/  UMOV UR44, 0x0 ;  /* 0x00000000002c7882 */ /* 0x000fe40000000000 */
[----:B------:R-:W-:Y:S01]  /*6e20*/  UIADD3 UR29, UPT, UPT, UR23, 0xa8, URZ ;  /* 0x000000a8171d7890 */ /* 0x000fe2000fffe0ff */
[----:B------:R-:W-:Y:S01]  /*6e30*/  UMOV UR45, 0x4100910 ;  /* 0x04100910002d7882 */ /* 0x000fe20000000000 */
[----:B------:R-:W-:Y:S01]  /*6e40*/  UMOV UR42, 0x0 ;  /* 0x00000000002a7882 */ /* 0x000fe20000000000 */
[----:B----4-:R-:W-:Y:S02]  /*6e50*/  UIADD3 UR4, UPT, UPT, UR6, 0x3f, URZ ;  /* 0x0000003f06047890 */ /* 0x010fe4000fffe0ff */
[----:B------:R-:W2:Y:S01]  /*6e60*/  LDS R0, [UR23+0xf0] ;  /* 0x0000f017ff007984 */ /* 0x000ea20008000800 */
[----:B------:R-:W-:-:S02]  /*6e70*/  UIADD3 UR6, UPT, UPT, UR23, 0x6800, URZ ;  /* 0x0000680017067890 */ /* 0x000fc4000fffe0ff */
[----:B------:R-:W-:Y:S02]  /*6e80*/  USHF.R.S32.HI UR5, URZ, 0x1f, UR4 ;  /* 0x0000001fff057899 */ /* 0x000fe40008011404 */
[----:B------:R-:W-:Y:S02]  /*6e90*/  USHF.R.U32.HI UR6, URZ, 0x4, UR6 ;  /* 0x00000004ff067899 */ /* 0x000fe40008011606 */
[----:B------:R-:W-:Y:S02]  /*6ea0*/  ULEA.HI UR4, UR5, UR4, URZ, 0x6 ;  /* 0x0000000405047291 */ /* 0x000fe4000f8f30ff */
[----:B------:R-:W-:Y:S02]  /*6eb0*/  UIADD3 UR5, UPT, UPT, UR23, 0x1e800, URZ ;  /* 0x0001e80017057890 */ /* 0x000fe4000fffe0ff */
[----:B------:R-:W-:Y:S02]  /*6ec0*/  USHF.R.S32.HI UR4, URZ, 0x6, UR4 ;  /* 0x00000006ff047899 */ /* 0x000fe40008011404 */
[----:B------:R-:W-:-:S02]  /*6ed0*/  USHF.R.U32.HI UR5, URZ, 0x4, UR5 ;  /* 0x00000004ff057899 */ /* 0x000fc40008011605 */
[----:B------:R-:W-:Y:S02]  /*6ee0*/  UIMAD UR4, UR4, UR7, URZ ;  /* 0x00000007040472a4 */ /* 0x000fe4000f8e02ff */
[----:B------:R-:W-:Y:S02]  /*6ef0*/  ULOP3.LUT UR6, UR6, 0x3fff, URZ, 0xc0, !UPT ;  /* 0x00003fff06067892 */ /* 0x000fe4000f8ec0ff */
[----:B-1----:R-:W-:Y:S02]  /*6f00*/  UIMAD UR4, UR4, UR8, URZ ;  /* 0x00000008040472a4 */ /* 0x002fe4000f8e02ff */
[----:B------:R-:W-:Y:S02]  /*6f10*/  ULOP3.LUT UR5, UR5, 0x3fff, URZ, 0xc0, !UPT ;  /* 0x00003fff05057892 */ /* 0x000fe4000f8ec0ff */
[----:B------:R-:W-:Y:S01]  /*6f20*/  UIMAD UR4, UR4, UR9, URZ ;  /* 0x00000009040472a4 */ /* 0x000fe2000f8e02ff */
[----:B------:R-:W-:Y:S01]  /*6f30*/  UMOV UR43, 0x4100910 ;  /* 0x04100910002b7882 */ /* 0x000fe20000000000 */
[----:B------:R-:W-:Y:S01]  /*6f40*/  UMOV UR40, 0x0 ;  /* 0x0000000000287882 */ /* 0x000fe20000000000 */
[----:B------:R-:W-:Y:S01]  /*6f50*/  UMOV UR41, 0x4100910 ;  /* 0x0410091000297882 */ /* 0x000fe20000000000 */
[----:B------:R-:W-:Y:S01]  /*6f60*/  UMOV UR38, 0x0 ;  /* 0x0000000000267882 */ /* 0x000fe20000000000 */
[----:B------:R-:W-:Y:S01]  /*6f70*/  UMOV UR39, 0x4100910 ;  /* 0x0410091000277882 */ /* 0x000fe20000000000 */
[----:B------:R-:W-:Y:S01]  /*6f80*/  UMOV UR36, 0x0 ;  /* 0x0000000000247882 */ /* 0x000fe20000000000 */
[----:B------:R-:W-:Y:S01]  /*6f90*/  UMOV UR37, 0x4100910 ;  /* 0x0410091000257882 */ /* 0x000fe20000000000 */
[----:B------:R-:W-:-:S02]  /*6fa0*/  UPRMT UR29, URZ, 0x654, UR29 ;  /* 0x00000654ff1d7896 */ /* 0x000fc4000800001d */
[----:B------:R-:W-:Y:S02]  /*6fb0*/  ULOP3.LUT UR25, UR6, 0x10000, URZ, 0xfc, !UPT ;  /* 0x0001000006197892 */ /* 0x000fe4000f8efcff */
[----:B------:R-:W-:Y:S02]  /*6fc0*/  ULOP3.LUT UR26, UR5, 0x10000, URZ, 0xfc, !UPT ;  /* 0x00010000051a7892 */ /* 0x000fe4000f8efcff */
[----:B------:R-:W-:Y:S01]  /*6fd0*/  UIADD3 UR46, UPT, UPT, UR4, -0x1, URZ ;  /* 0xffffffff042e7890 */ /* 0x000fe2000fffe0ff */
[C---:B--2---:R-:W-:Y:S01]  /*6fe0*/  VIADD R5, R0.reuse, 0x40 ;  /* 0x0000004000057836 */ /* 0x044fe20000000000 */
[----:B------:R-:W-:Y:S01]  /*6ff0*/  LOP3.LUT R4, R0, 0xffff, RZ, 0xc0, !PT ;  /* 0x0000ffff00047812 */ /* 0x000fe200078ec0ff */
[----:B------:R-:W-:Y:S01]  /*7000*/  UISETP.GE.AND UP3, UPT, UR4, 0x1, UPT ;  /* 0x000000010400788c */ /* 0x000fe2000bf66270 */
[----:B------:R-:W-:Y:S02]  /*7010*/  UMOV UR34, 0x0 ;  /* 0x0000000000227882 */ /* 0x000fe40000000000 */
[----:B------:R-:W-:Y:S01]  /*7020*/  LOP3.LUT R5, R5, 0xffff, RZ, 0xc0, !PT ;  /* 0x0000ffff05057812 */ /* 0x000fe200078ec0ff */
[----:B------:R-:W-:Y:S01]  /*7030*/  UMOV UR35, 0x4100910 ;  /* 0x0410091000237882 */ /* 0x000fe20000000000 */
[----:B------:R-:W-:Y:S01]  /*7040*/  UMOV UR32, 0x0 ;  /* 0x0000000000207882 */ /* 0x000fe20000000000 */
[----:B------:R-:W-:Y:S01]  /*7050*/  UMOV UR33, 0x4100910 ;  /* 0x0410091000217882 */ /* 0x000fe20000000000 */
[----:B------:R-:W-:Y:S01]  /*7060*/  UMOV UR30, 0x0 ;  /* 0x00000000001e7882 */ /* 0x000fe20000000000 */
[----:B------:R1:W-:Y:S01]  /*7070*/  STL.64 [R1], R4 ;  /* 0x0000000401007387 */ /* 0x0003e20000100a00 */
[----:B------:R-:W-:-:S05]  /*7080*/  UMOV UR31, 0x4100910 ;  /* 0x04100910001f7882 */ /* 0x000fca0000000000 */
.L_x_62:
[----:B-1----:R-:W-:-:S04]  /*7090*/  SHF.L.U32 R5, R8, 0x1f, RZ ;  /* 0x0000001f08057819 */ /* 0x002fc800000006ff */
[----:B------:R-:W1:Y:S02]  /*70a0*/  SYNCS.PHASECHK.TRANS64.TRYWAIT P0, [UR23+0xa0], R5 ;  /* 0x0000a005ff0075a7 */ /* 0x000e640008001117 */
[----:B-12---:R-:W-:Y:S05]  /*70b0*/  @!P0 BRA `(.L_x_56) ;  /* 0x0000004c000c8947 */ /* 0x006fea0003800000 */
.L_x_135:
[----:B-1----:R-:W1:Y:S01]  /*70c0*/  LDS.128 R4, [UR23+0xe0] ;  /* 0x0000e017ff047984 */ /* 0x002e620008000c00 */
[----:B------:R-:W-:Y:S01]  /*70d0*/  ULEA UR28, UR27, UR23, 0x3 ;  /* 0x000000171b1c7291 */ /* 0x000fe2000f8e18ff */
[----:B------:R-:W-:Y:S01]  /*70e0*/  SHF.L.U32 R2, R9, 0x1f, RZ ;  /* 0x0000001f09027819 */ /* 0x000fe200000006ff */
[----:B------:R-:W-:Y:S01]  /*70f0*/  @!PT LDS RZ, [RZ] ;  /* 0x00000000fffff984 */ /* 0x000fe20000000800 */
[----:B------:R-:W-:Y:S01]  /*7100*/  @!PT LDS RZ, [RZ] ;  /* 0x00000000fffff984 */ /* 0x000fe20000000800 */
[----:B------:R-:W-:Y:S01]  /*7110*/  @!PT LDS RZ, [RZ] ;  /* 0x00000000fffff984 */ /* 0x000fe20000000800 */
[----:B------:R-:W-:Y:S01]  /*7120*/  @!PT LDS RZ, [RZ] ;  /* 0x00000000fffff984 */ /* 0x000fe20000000800 */
[----:B------:R2:W-:Y:S06]  /*7130*/  MEMBAR.ALL.CTA ;  /* 0x0000000000007992 */ /* 0x0005ec0000008000 */
[----:B--2---:R-:W2:Y:S02]  /*7140*/  FENCE.VIEW.ASYNC.S ;  /* 0x00000000000073c6 */ /* 0x004ea40000000000 */
[----:B--2---:R-:W-:Y:S01]  /*7150*/  SYNCS.ARRIVE.TRANS64.RED.A1T0 RZ, [UR29], RZ ;  /* 0x000000ffffff79a7 */ /* 0x004fe2000810041d */
[----:B------:R-:W2:Y:S01]  /*7160*/  SYNCS.PHASECHK.TRANS64.TRYWAIT P0, [UR28+0xc0], R2 ;  /* 0x0000c002ff0075a7 */ /* 0x000ea2000800111c */
[----:B-1----:R-:W-:Y:S01]  /*7170*/  LOP3.LUT P3, RZ, R6, 0x1, RZ, 0xc0, !PT ;  /* 0x0000000106ff7812 */ /* 0x002fe2000786c0ff */
[----:B--2---:R-:W-:-:S12]  /*7180*/  @!P0 BRA `(.L_x_57) ;  /* 0x0000004800f08947 */ /* 0x004fd80003800000 */
.L_x_137:
[----:B------:R-:W-:Y:S05]  /*7190*/  BRA.U !UP3, `(.L_x_58) ;  /* 0x000000050b547547 */ /* 0x000fea000b800000 */
[----:B-1----:R-:W-:Y:S01]  /*71a0*/  IMAD.U32 R2, RZ, RZ, UR27 ;  /* 0x0000001bff027e24 */ /* 0x002fe2000f8e00ff */
[----:B------:R-:W-:-:S04]  /*71b0*/  ULEA UR4, UR22, UR23, 0x3 ;  /* 0x0000001716047291 */ /* 0x000fc8000f8e18ff */
[----:B------:R-:W-:Y:S02]  /*71c0*/  LEA R4, R2, R1, 0x2 ;  /* 0x0000000102047211 */ /* 0x000fe400078e10ff */
[----:B------:R-:W-:Y:S01]  /*71d0*/  SHF.L.U32 R2, R3, 0x1f, RZ ;  /* 0x0000001f03027819 */ /* 0x000fe200000006ff */
[----:B------:R-:W-:-:S03]  /*71e0*/  UPLOP3.LUT UP2, UPT, UPT, UPT, UPT, 0x40, 0x4 ;  /* 0x000000000004789c */ /* 0x000fc60003f4e870 */
[----:B------:R-:W5:Y:S01]  /*71f0*/  LDL R4, [R4] ;  /* 0x0000000004047983 */ /* 0x000f620000100800 */
[----:B------:R1:W2:Y:S01]  /*7200*/  SYNCS.PHASECHK.TRANS64.TRYWAIT P2, [UR4], R2 ;  /* 0x00000002ff0075a7 */ /* 0x0002a20008041104 */
[----:B------:R-:W-:Y:S01]  /*7210*/  UMOV UR20, UR46 ;  /* 0x0000002e00147c82 */ /* 0x000fe20008000000 */
[----:B------:R-:W-:-:S05]  /*7220*/  UMOV UR4, UR22 ;  /* 0x0000001600047c82 */ /* 0x000fca0008000000 */
.L_x_61:
[----:B------:R-:W-:Y:S01]  /*7230*/  ULEA UR21, UR4, UR23, 0x3 ;  /* 0x0000001704157291 */ /* 0x000fe2000f8e18ff */
[----:B--23--:R-:W-:Y:S11]  /*7240*/  @P2 BRA `(.L_x_59) ;  /* 0x00000000000c2947 */ /* 0x00cff60003800000 */
[----:B------:R-:W-:Y:S04]  /*7250*/  SHF.L.U32 R5, R3, 0x1f, RZ ;  /* 0x0000001f03057819 */ /* 0x000fe800000006ff */
[----:B------:R-:W2:Y:S02]  /*7260*/  SYNCS.PHASECHK.TRANS64.TRYWAIT P0, [UR21], R5 ;  /* 0x00000005ff0075a7 */ /* 0x000ea40008001115 */
[----:B--2---:R-:W-:Y:S05]  /*7270*/  @!P0 BRA `(.L_x_60) ;  /* 0x0000004800cc8947 */ /* 0x004fea0003800000 */
.L_x_59:
[----:B------:R-:W-:Y:S01]  /*7280*/  UISETP.NE.AND UP0, UPT, UR20, URZ, UPT ;  /* 0x000000ff1400728c */ /* 0x000fe2000bf05270 */
[----:B------:R-:W-:Y:S01]  /*7290*/  PLOP3.LUT P2, PT, PT, PT, PT, 0x80, 0x8 ;  /* 0x000000000008781c */ /* 0x000fe20003f4f070 */
[----:B------:R-:W-:Y:S01]  /*72a0*/  UIADD3 UR5, UPT, UPT, UR4, 0x1, URZ ;  /* 0x0000000104057890 */ /* 0x000fe2000fffe0ff */
[----:B------:R-:W-:Y:S03]  /*72b0*/  ELECT P1, URZ, PT ;  /* 0x0000000000ff782f */ /* 0x000fe60003820000 */
[----:B------:R-:W-:Y:S01]  /*72c0*/  UISETP.NE.AND UP1, UPT, UR5, 0x6, UPT ;  /* 0x000000060500788c */ /* 0x000fe2000bf25270 */
[----:B------:R-:W-:Y:S01]  /*72d0*/  PLOP3.LUT P0, PT, PT, PT, UP0, 0x80, 0x8 ;  /* 0x000000000008781c */ /* 0x000fe20003f0f008 */
[----:B------:R-:W-:Y:S02]  /*72e0*/  ULEA UR18, UR4, UR26, 0xa ;  /* 0x0000001a04127291 */ /* 0x000fe4000f8e50ff */
[----:B------:R-:W-:Y:S02]  /*72f0*/  USEL UR6, URZ, 0x1, UP1 ;  /* 0x00000001ff067887 */ /* 0x000fe40008800000 */
[----:B------:R-:W-:Y:S02]  /*7300*/  USEL UR22, UR5, URZ, UP1 ;  /* 0x000000ff05167287 */ /* 0x000fe40008800000 */
[----:B------:R-:W-:Y:S02]  /*7310*/  ULEA UR16, UR4, UR25, 0xa ;  /* 0x0000001904107291 */ /* 0x000fe4000f8e50ff */
[----:B------:R-:W-:Y:S01]  /*7320*/  @UP0 ULEA UR5, UR22, UR23, 0x3 ;  /* 0x0000001716050291 */ /* 0x000fe2000f8e18ff */
[----:B------:R-:W-:Y:S01]  /*7330*/  LOP3.LUT R3, R3, UR6, RZ, 0x3c, !PT ;  /* 0x0000000603037c12 */ /* 0x000fe2000f8e3cff */
[----:B------:R-:W-:Y:S01]  /*7340*/  UIADD3 UR8, UPT, UPT, UR18, 0x2, URZ ;  /* 0x0000000212087890 */ /* 0x000fe2000fffe0ff */
[C---:B-----5:R-:W-:Y:S01]  /*7350*/  @P1 R2UR.BROADCAST UR6, R4.reuse ;  /* 0x00000000040612ca */ /* 0x060fe200008e0000 */
[----:B------:R-:W-:Y:S01]  /*7360*/  UIADD3 UR4, UPT, UPT, UR16, 0x2, URZ ;  /* 0x0000000210047890 */ /* 0x000fe2000fffe0ff */
[----:B-1----:R-:W-:Y:S01]  /*7370*/  @P0 SHF.L.U32 R2, R3, 0x1f, RZ ;  /* 0x0000001f03020819 */ /* 0x002fe200000006ff */
[----:B------:R-:W-:Y:S02]  /*7380*/  UIADD3 UR12, UPT, UPT, UR18, 0x4, URZ ;  /* 0x00000004120c7890 */ /* 0x000fe4000fffe0ff */
[----:B------:R-:W-:Y:S01]  /*7390*/  UIADD3 UR10, UPT, UPT, UR18, 0x6, URZ ;  /* 0x00000006120a7890 */ /* 0x000fe2000fffe0ff */
[----:B------:R3:W4:Y:S01]  /*73a0*/  @P0 SYNCS.PHASECHK.TRANS64.TRYWAIT P2, [UR5], R2 ;  /* 0x00000002ff0005a7 */ /* 0x0007220008041105 */
[----:B------:R-:W-:Y:S11]  /*73b0*/  ELECT P0, URZ, PT ;  /* 0x0000000000ff782f */ /* 0x000ff60003800000 */
[----:B------:R-:W-:Y:S02]  /*73c0*/  @!UPT UIADD3 URZ, UPT, UPT, URZ, URZ, URZ ;  /* 0x000000fffffff290 */ /* 0x000fe4000fffe0ff */
[C---:B------:R-:W-:Y:S02]  /*73d0*/  @P0 R2UR.BROADCAST UR15, R4.reuse ;  /* 0x00000000040f02ca */ /* 0x040fe400008e0000 */
[----:B------:R-:W-:Y:S11]  /*73e0*/  ELECT P0, URZ, PT ;  /* 0x0000000000ff782f */ /* 0x000ff60003800000 */
[----:B------:R-:W-:Y:S02]  /*73f0*/  @!UPT UIADD3 URZ, UPT, UPT, URZ, URZ, URZ ;  /* 0x000000fffffff290 */ /* 0x000fe4000fffe0ff */
[C---:B------:R-:W-:Y:S02]  /*7400*/  @P0 R2UR.BROADCAST UR14, R4.reuse ;  /* 0x00000000040e02ca */ /* 0x040fe400008e0000 */
[----:B------:R-:W-:Y:S01]  /*7410*/  ELECT P0, URZ, PT ;  /* 0x0000000000ff782f */ /* 0x000fe20003800000 */
[----:B------:R-:W-:Y:S01]  /*7420*/  UMOV UR19, 0x40004080 ;  /* 0x4000408000137882 */ /* 0x000fe20000000000 */
[----:B------:R-:W-:Y:S01]  /*7430*/  UMOV UR17, 0x40004080 ;  /* 0x4000408000117882 */ /* 0x000fe20000000000 */
[----:B------:R-:W-:Y:S01]  /*7440*/  UMOV UR9, 0x40004080 ;  /* 0x4000408000097882 */ /* 0x000fe20000000000 */
[----:B------:R1:W-:Y:S01]  /*7450*/  UTCHMMA gdesc[UR16], gdesc[UR18], tmem[UR6], tmem[UR44], idesc[UR45], UP2 ;  /* 0x00ff2c12100075ea */ /* 0x0003e20009000006 */
[----:B------:R-:W-:Y:S01]  /*7460*/  UPLOP3.LUT UP2, UPT, UPT, UPT, UPT, 0x80, 0x8 ;  /* 0x000000000008789c */ /* 0x000fe20003f4f070 */
[----:B------:R-:W-:Y:S01]  /*7470*/  UMOV UR5, 0x40004080 ;  /* 0x4000408000057882 */ /* 0x000fe20000000000 */
[----:B------:R-:W-:Y:S01]  /*7480*/  UMOV UR13, 0x40004080 ;  /* 0x40004080000d7882 */ /* 0x000fe20000000000 */
[----:B------:R2:W-:Y:S01]  /*7490*/  UTCHMMA gdesc[UR4], gdesc[UR8], tmem[UR15], tmem[UR42], idesc[UR43], UPT ;  /* 0x00ff2a08040075ea */ /* 0x0005e2000b80000f */
[----:B------:R-:W-:Y:S01]  /*74a0*/  UMOV UR7, 0x40004080 ;  /* 0x4000408000077882 */ /* 0x000fe20000000000 */
[----:B------:R-:W-:Y:S01]  /*74b0*/  UMOV UR11, 0x40004080 ;  /* 0x40004080000b7882 */ /* 0x000fe20000000000 */
[----:B-1----:R-:W-:Y:S02]  /*74c0*/  UIADD3 UR6, UPT, UPT, UR16, 0x4, URZ ;  /* 0x0000000410067890 */ /* 0x002fe4000fffe0ff */
[C---:B------:R-:W-:Y:S02]  /*74d0*/  @P0 R2UR.BROADCAST UR19, R4.reuse ;  /* 0x00000000041302ca */ /* 0x040fe400008e0000 */
[----:B------:R-:W-:Y:S11]  /*74e0*/  ELECT P0, URZ, PT ;  /* 0x0000000000ff782f */ /* 0x000ff60003800000 */
[----:B------:R-:W-:Y:S02]  /*74f0*/  @!UPT UIADD3 URZ, UPT, UPT, URZ, URZ, URZ ;  /* 0x000000fffffff290 */ /* 0x000fe4000fffe0ff */
[C---:B------:R-:W-:Y:S02]  /*7500*/  @P0 R2UR.BROADCAST UR17, R4.reuse ;  /* 0x00000000041102ca */ /* 0x040fe400008e0000 */
[----:B------:R-:W-:Y:S01]  /*7510*/  ELECT P0, URZ, PT ;  /* 0x0000000000ff782f */ /* 0x000fe20003800000 */
[----:B--2---:R-:W-:Y:S02]  /*7520*/  UIADD3 UR4, UPT, UPT, UR16, 0x6, URZ ;  /* 0x0000000610047890 */ /* 0x004fe4000fffe0ff */
[----:B------:R-:W-:Y:S01]  /*7530*/  UIADD3 UR8, UPT, UPT, UR18, 0x40, URZ ;  /* 0x0000004012087890 */ /* 0x000fe2000fffe0ff */
[----:B------:R1:W-:Y:S01]  /*7540*/  UTCHMMA gdesc[UR6], gdesc[UR12], tmem[UR14], tmem[UR40], idesc[UR41], UPT ;  /* 0x00ff280c060075ea */ /* 0x0003e2000b80000e */
[----:B------:R-:W-:Y:S05]  /*7550*/  UMOV UR15, 0x40004080 ;  /* 0x40004080000f7882 */ /* 0x000fea0000000000 */
[----:B------:R2:W-:Y:S01]  /*7560*/  UTCHMMA gdesc[UR4], gdesc[UR10], tmem[UR19], tmem[UR38], idesc[UR39], UPT ;  /* 0x00ff260a040075ea */ /* 0x0005e2000b800013 */
[----:B-1----:R-:W-:Y:S02]  /*7570*/  UIADD3 UR6, UPT, UPT, UR16, 0x40, URZ ;  /* 0x0000004010067890 */ /* 0x002fe4000fffe0ff */
[----:B------:R-:W-:Y:S02]  /*7580*/  UIADD3 UR14, UPT, UPT, UR18, 0x42, URZ ;  /* 0x00000042120e7890 */ /* 0x000fe4000fffe0ff */
[----:B------:R-:W-:Y:S02]  /*7590*/  UIADD3 UR12, UPT, UPT, UR18, 0x44, URZ ;  /* 0x00000044120c7890 */ /* 0x000fe4000fffe0ff */
[----:B--2---:R-:W-:Y:S01]  /*75a0*/  UIADD3 UR4, UPT, UPT, UR16, 0x42, URZ ;  /* 0x0000004210047890 */ /* 0x004fe2000fffe0ff */
[C---:B------:R-:W-:Y:S02]  /*75b0*/  @P0 R2UR.BROADCAST UR19, R4.reuse ;  /* 0x00000000041302ca */ /* 0x040fe400008e0000 */
[----:B------:R-:W-:Y:S01]  /*75c0*/  ELECT P0, URZ, PT ;  /* 0x0000000000ff782f */ /* 0x000fe20003800000 */
[----:B------:R1:W-:Y:S01]  /*75d0*/  UTCHMMA gdesc[UR6], gdesc[UR8], tmem[UR17], tmem[UR36], idesc[UR37], UPT ;  /* 0x00ff2408060075ea */ /* 0x0003e2000b800011 */
[----:B------:R-:W-:Y:S09]  /*75e0*/  UIADD3 UR10, UPT, UPT, UR18, 0x46, URZ ;  /* 0x00000046120a7890 */ /* 0x000ff2000fffe0ff */
[----:B------:R2:W-:Y:S01]  /*75f0*/  UTCHMMA gdesc[UR4], gdesc[UR14], tmem[UR19], tmem[UR34], idesc[UR35], UPT ;  /* 0x00ff220e040075ea */ /* 0x0005e2000b800013 */
[----:B-1----:R-:W-:Y:S01]  /*7600*/  UIADD3 UR8, UPT, UPT, UR16, 0x44, URZ ;  /* 0x0000004410087890 */ /* 0x002fe2000fffe0ff */
[C---:B------:R-:W-:Y:S02]  /*7610*/  @P0 R2UR.BROADCAST UR17, R4.reuse ;  /* 0x00000000041102ca */ /* 0x040fe400008e0000 */
[----:B------:R-:W-:Y:S01]  /*7620*/  ELECT P0, URZ, PT ;  /* 0x0000000000ff782f */ /* 0x000fe20003800000 */
[----:B------:R-:W-:Y:S02]  /*7630*/  UIADD3 UR6, UPT, UPT, UR16, 0x46, URZ ;  /* 0x0000004610067890 */ /* 0x000fe4000fffe0ff */
[----:B--2---:R-:W-:Y:S10]  /*7640*/  UIADD3 UR5, UPT, UPT, UR21, 0x30, URZ ;  /* 0x0000003015057890 */ /* 0x004ff4000fffe0ff */
[----:B------:R-:W-:Y:S01]  /*7650*/  @P0 R2UR.BROADCAST UR14, R4 ;  /* 0x00000000040e02ca */ /* 0x000fe200008e0000 */
[----:B------:R-:W-:Y:S01]  /*7660*/  UIADD3 UR4, UPT, UPT, UR20, 0x1, URZ ;  /* 0x0000000114047890 */ /* 0x000fe2000fffe0ff */
[----:B------:R1:W-:Y:S03]  /*7670*/  UTCHMMA gdesc[UR8], gdesc[UR12], tmem[UR17], tmem[UR32], idesc[UR33], UPT ;  /* 0x00ff200c080075ea */ /* 0x0003e6000b800011 */
[----:B------:R-:W-:Y:S03]  /*7680*/  UISETP.GT.U32.AND UP0, UPT, UR4, 0x1, UPT ;  /* 0x000000010400788c */ /* 0x000fe6000bf04070 */
[----:B------:R-:W-:Y:S05]  /*7690*/  UMOV UR4, UR22 ;  /* 0x0000001600047c82 */ /* 0x000fea0008000000 */
[----:B------:R3:W-:Y:S01]  /*76a0*/  UTCHMMA gdesc[UR6], gdesc[UR10], tmem[UR14], tmem[UR30], idesc[UR31], UPT ;  /* 0x00ff1e0a060075ea */ /* 0x0007e2000b80000e */
[----:B------:R3:W-:Y:S01]  /*76b0*/  UTCBAR.MULTICAST [UR5], URZ, UR24 ;  /* 0x000000ff050073e9 */ /* 0x0007e20008000818 */
[----:B-1----:R-:W-:Y:S07]  /*76c0*/  UIADD3 UR8, UPT, UPT, UR20, -0x1, URZ ;  /* 0xffffffff14087890 */ /* 0x002fee000fffe0ff */
[----:B------:R-:W-:Y:S01]  /*76d0*/  UMOV UR20, UR8 ;  /* 0x0000000800147c82 */ /* 0x000fe20008000000 */
[----:B----4-:R-:W-:Y:S05]  /*76e0*/  BRA.U UP0, `(.L_x_61) ;  /* 0xfffffff900d07547 */ /* 0x010fea000b83ffff */
.L_x_58:
[----:B------:R-:W-:Y:S01]  /*76f0*/  UIADD3 UR4, UPT, UPT, UR27, 0x1, URZ ;  /* 0x000000011b047890 */ /* 0x000fe2000fffe0ff */
[----:B------:R-:W-:Y:S01]  /*7700*/  LOP3.LUT R8, R8, 0x1, RZ, 0x3c, !PT ;  /* 0x0000000108087812 */ /* 0x000fe200078e3cff */
[----:B---3--:R-:W-:Y:S02]  /*7710*/  UIADD3 UR5, UPT, UPT, UR28, 0xb0, URZ ;  /* 0x000000b01c057890 */ /* 0x008fe4000fffe0ff */
[----:B------:R-:W-:-:S04]  /*7720*/  UISETP.NE.AND UP0, UPT, UR4, 0x2, UPT ;  /* 0x000000020400788c */ /* 0x000fc8000bf05270 */
[----:B------:R-:W-:Y:S02]  /*7730*/  USEL UR6, URZ, 0x1, UP0 ;  /* 0x00000001ff067887 */ /* 0x000fe40008000000 */
[----:B------:R-:W-:Y:S01]  /*7740*/  USEL UR27, UR4, URZ, UP0 ;  /* 0x000000ff041b7287 */ /* 0x000fe20008000000 */
[----:B------:R2:W-:Y:S03]  /*7750*/  UTCBAR [UR5], URZ ;  /* 0x000000ff050073e9 */ /* 0x0005e600080000ff */
[----:B------:R-:W-:Y:S01]  /*7760*/  LOP3.LUT R9, R9, UR6, RZ, 0x3c, !PT ;  /* 0x0000000609097c12 */ /* 0x000fe2000f8e3cff */
[----:B------:R-:W-:Y:S07]  /*7770*/  @P3 BRA `(.L_x_62) ;  /* 0xfffffff800443947 */ /* 0x000fee000383ffff */
[----:B------:R-:W3:Y:S01]  /*7780*/  S2UR UR6, SR_CgaCtaId ;  /* 0x00000000000679c3 */ /* 0x000ee20000008800 */
[----:B------:R-:W-:Y:S01]  /*7790*/  ELECT P0, URZ, PT ;  /* 0x0000000000ff782f */ /* 0x000fe20003800000 */
[----:B-1----:R-:W-:Y:S01]  /*77a0*/  IMAD.MOV.U32 R2, RZ, RZ, 0x1 ;  /* 0x00000001ff027424 */ /* 0x002fe200078e00ff */
[----:B------:R-:W-:Y:S01]  /*77b0*/  UIADD3 UR23, UPT, UPT, UR23, 0xc0, URZ ;  /* 0x000000c017177890 */ /* 0x000fe2000fffe0ff */
[----:B------:R-:W-:Y:S01]  /*77c0*/  SHF.L.U32 R3, R9, 0x1f, RZ ;  /* 0x0000001f09037819 */ /* 0x000fe200000006ff */
[----:B------:R-:W-:-:S03]  /*77d0*/  UMOV UR4, 0x40 ;  /* 0x0000004000047882 */ /* 0x000fc60000000000 */
[----:B------:R-:W-:Y:S01]  /*77e0*/  UVIRTCOUNT.DEALLOC.SMPOOL 0x80 ;  /* 0x000000800000784c */ /* 0x000fe20000000000 */
[----:B---3--:R-:W-:Y:S02]  /*77f0*/  ULEA UR6, UR6, UR4, 0x18 ;  /* 0x0000000406067291 */ /* 0x008fe4000f8ec0ff */
[----:B------:R-:W-:-:S07]  /*7800*/  ULEA UR4, UR27, UR23, 0x3 ;  /* 0x000000171b047291 */ /* 0x000fce000f8e18ff */
[----:B------:R1:W-:Y:S02]  /*7810*/  @P0 STS.U8 [UR6+0x1c], R2 ;  /* 0x00001c02ff000988 */ /* 0x0003e40008000006 */
[----:B------:R-:W3:Y:S02]  /*7820*/  SYNCS.PHASECHK.TRANS64.TRYWAIT P0, [UR4], R3 ;  /* 0x00000003ff0075a7 */ /* 0x000ee40008001104 */
[----:B-1-3--:R-:W-:Y:S05]  /*7830*/  @!P0 BRA `(.L_x_63) ;  /* 0x0000004400748947 */ /* 0x00afea0003800000 */
.L_x_140:
[----:B------:R-:W-:-:S04]  /*7840*/  UIADD3 UR4, UPT, UPT, UR27, 0x1, URZ ;  /* 0x000000011b047890 */ /* 0x000fc8000fffe0ff */
[----:B------:R-:W-:-:S04]  /*7850*/  UISETP.NE.AND UP0, UPT, UR4, 0x2, UPT ;  /* 0x000000020400788c */ /* 0x000fc8000bf05270 */
[----:B--2---:R-:W-:Y:S02]  /*7860*/  USEL UR5, URZ, 0x1, UP0 ;  /* 0x00000001ff057887 */ /* 0x004fe40008000000 */
[----:B------:R-:W-:-:S04]  /*7870*/  USEL UR4, UR4, URZ, UP0 ;  /* 0x000000ff04047287 */ /* 0x000fc80008000000 */
[----:B------:R-:W-:Y:S01]  /*7880*/  ULEA UR4, UR4, UR23, 0x3 ;  /* 0x0000001704047291 */ /* 0x000fe2000f8e18ff */
[----:B-1----:R-:W-:-:S04]  /*7890*/  LOP3.LUT R3, R9, UR5, RZ, 0x3c, !PT ;  /* 0x0000000509037c12 */ /* 0x002fc8000f8e3cff */
[----:B------:R-:W-:-:S04]  /*78a0*/  SHF.L.U32 R3, R3, 0x1f, RZ ;  /* 0x0000001f03037819 */ /* 0x000fc800000006ff */
[----:B------:R-:W1:Y:S02]  /*78b0*/  SYNCS.PHASECHK.TRANS64.TRYWAIT P0, [UR4], R3 ;  /* 0x00000003ff0075a7 */ /* 0x000e640008001104 */
[----:B-1----:R-:W-:Y:S05]  /*78c0*/  @!P0 BRA `(.L_x_64) ;  /* 0x0000004400688947 */ /* 0x002fea0003800000 */
.L_x_142:
[----:B------:R-:W-:Y:S01]  /*78d0*/  NOP ;  /* 0x0000000000007918 */ /* 0x000fe20000000000 */
[----:B-1----:R-:W1:Y:S01]  /*78e0*/  LDS R2, [UR6+0x14] ;  /* 0x00001406ff027984 */ /* 0x002e620008000800 */
[----:B------:R-:W-:Y:S01]  /*78f0*/  LOP3.LUT R0, R0, 0xffff, RZ, 0xc0, !PT ;  /* 0x0000ffff00007812 */ /* 0x000fe200078ec0ff */
[----:B------:R-:W-:Y:S02]  /*7900*/  IMAD.MOV.U32 R3, RZ, RZ, 0xffff ;  /* 0x0000ffffff037424 */ /* 0x000fe400078e00ff */
[----:B------:R-:W-:Y:S01]  /*7910*/  IMAD.MOV.U32 R5, RZ, RZ, 0x1 ;  /* 0x00000001ff057424 */ /* 0x000fe200078e00ff */
[----:B------:R-:W-:-:S04]  /*7920*/  SHF.R.U32.HI R0, RZ, 0x5, R0 ;  /* 0x00000005ff007819 */ /* 0x000fc80000011600 */
[-C--:B------:R-:W-:Y:S02]  /*7930*/  SHF.L.U32 R3, R3, R0.reuse, RZ ;  /* 0x0000000003037219 */ /* 0x080fe400000006ff */
[----:B------:R-:W-:Y:S02]  /*7940*/  SHF.L.U32 R5, R5, R0, RZ ;  /* 0x0000000005057219 */ /* 0x000fe400000006ff */
[----:B-1----:R-:W-:-:S04]  /*7950*/  LOP3.LUT R2, R2, R3, RZ, 0xc0, !PT ;  /* 0x0000000302027212 */ /* 0x002fc800078ec0ff */
[----:B------:R-:W-:-:S13]  /*7960*/  ISETP.NE.AND P0, PT, R2, R3, PT ;  /* 0x000000030200720c */ /* 0x000fda0003f05270 */
[----:B------:R-:W-:Y:S05]  /*7970*/  @P0 BRA `(.L_x_65) ;  /* 0x00000000005c0947 */ /* 0x000fea0003800000 */
[----:B------:R-:W1:Y:S02]  /*7980*/  LDS R0, [UR6+0x18] ;  /* 0x00001806ff007984 */ /* 0x000e640008000800 */
[----:B-1----:R-:W-:-:S04]  /*7990*/  LOP3.LUT R0, R0, R5, RZ, 0xc0, !PT ;  /* 0x0000000500007212 */ /* 0x002fc800078ec0ff */
[----:B------:R-:W-:-:S13]  /*79a0*/  ISETP.NE.AND P0, PT, R0, R5, PT ;  /* 0x000000050000720c */ /* 0x000fda0003f05270 */
[----:B------:R-:W-:Y:S05]  /*79b0*/  @P0 BRA `(.L_x_66) ;  /* 0x0000000000400947 */ /* 0x000fea0003800000 */
[----:B------:R-:W-:Y:S01]  /*79c0*/  R2UR UR4, R3 ;  /* 0x00000000030472ca */ /* 0x000fe200000e0000 */
[----:B------:R-:W1:Y:S01]  /*79d0*/  S2R R2, SR_LANEID ;  /* 0x0000000000027919 */ /* 0x000e620000000000 */
[----:B------:R-:W-:-:S04]  /*79e0*/  LOP3.LUT R5, RZ, R5, RZ, 0x33, !PT ;  /* 0x00000005ff057212 */ /* 0x000fc800078e33ff */
[----:B------:R-:W2:Y:S07]  /*79f0*/  REDUX UR7, R5 ;  /* 0x00000000050773c4 */ /* 0x000eae0000000000 */
[----:B------:R-:W-:-:S03]  /*7a00*/  ULOP3.LUT UR5, URZ, UR4, URZ, 0x33, !UPT ;  /* 0x00000004ff057292 */ /* 0x000fc6000f8e33ff */
[----:B------:R-:W-:Y:S02]  /*7a10*/  VOTEU.ANY UR4, UPT, PT ;  /* 0x0000000000047886 */ /* 0x000fe400038e0100 */
[----:B------:R-:W-:Y:S01]  /*7a20*/  UFLO.U32 UR4, UR4 ;  /* 0x00000004000472bd */ /* 0x000fe200080e0000 */
[----:B------:R-:W-:-:S04]  /*7a30*/  IMAD.U32 R0, RZ, RZ, UR5 ;  /* 0x00000005ff007e24 */ /* 0x000fc8000f8e00ff */
[----:B------:R-:W3:Y:S02]  /*7a40*/  REDUX UR8, R0 ;  /* 0x00000000000873c4 */ /* 0x000ee40000000000 */
[----:B------:R4:W-:Y:S01]  /*7a50*/  UTCATOMSWS.AND URZ, UR5 ;  /* 0x0000000500ff79e3 */ /* 0x0009e20008000000 */
[----:B-1----:R-:W-:Y:S01]  /*7a60*/  ISETP.EQ.U32.AND P0, PT, R2, UR4, PT ;  /* 0x0000000402007c0c */ /* 0x002fe2000bf02070 */
[----:B--2---:R-:W-:Y:S02]  /*7a70*/  IMAD.U32 R2, RZ, RZ, UR7 ;  /* 0x00000007ff027e24 */ /* 0x004fe4000f8e00ff */
[----:B---3--:R-:W-:-:S10]  /*7a80*/  IMAD.U32 R3, RZ, RZ, UR8 ;  /* 0x00000008ff037e24 */ /* 0x008fd4000f8e00ff */
[----:B------:R4:W-:Y:S04]  /*7a90*/  @P0 ATOMS.AND RZ, [UR6+0x14], R3 ;  /* 0x00001403ffff098c */ /* 0x0009e8000a800006 */
[----:B------:R4:W-:Y:S01]  /*7aa0*/  @P0 ATOMS.AND RZ, [UR6+0x18], R2 ;  /* 0x00001802ffff098c */ /* 0x0009e2000a800006 */
[----:B------:R-:W-:Y:S05]  /*7ab0*/  BRA `(.L_x_67) ;  /* 0x0000000000147947 */ /* 0x000fea0003800000 */
.L_x_66:
[----:B------:R-:W-:Y:S02]  /*7ac0*/  MOV R2, 0x7ae0 ;  /* 0x00007ae000027802 */ /* 0x000fe40000000f00 */
[----:B-----5:R-:W-:Y:S05]  /*7ad0*/  CALL.REL.NOINC `($__internal_0_$__cuda_sm10x_tcgen05_guardrail_trap_col_being_dealloced_not_returned_by_alloc) ;  /* 0x0000004400e07944 */ /* 0x020fea0003c00000 */
[----:B------:R-:W-:Y:S05]  /*7ae0*/  BRA `(.L_x_67) ;  /* 0x0000000000087947 */ /* 0x000fea0003800000 */
.L_x_65:
[----:B------:R-:W-:Y:S02]  /*7af0*/  MOV R2, 0x7b10 ;  /* 0x00007b1000027802 */ /* 0x000fe40000000f00 */
[----:B-----5:R-:W-:Y:S05]  /*7b00*/  CALL.REL.NOINC `($__internal_2_$__cuda_sm10x_tcgen05_guardrail_trap_unallocated_columns_being_dealloced) ;  /* 0x0000004400ec7944 */ /* 0x020fea0003c00000 */
.L_x_67:
[----:B------:R-:W-:Y:S01]  /*7b10*/  NOP ;  /* 0x0000000000007918 */ /* 0x000fe20000000000 */
[----:B----4-:R-:W-:Y:S05]  /*7b20*/  EXIT ;  /* 0x000000000000794d */ /* 0x010fea0003800000 */
.L_x_51:
[----:B------:R-:W-:-:S09]  /*7b30*/  UISETP.NE.OR UP0, UPT, UR18, 0x3, !UP3 ;  /* 0x000000031200788c */ /* 0x000fd2000df05670 */
[----:B------:R-:W-:Y:S05]  /*7b40*/  BRA.U UP0, `(.L_x_68) ;  /* 0x0000001100847547 */ /* 0x000fea000b800000 */
[----:B------:R-:W2:Y:S01]  /*7b50*/  LDCU.64 UR4, c[0x0][0x988] ;  /* 0x00013100ff0477ac */ /* 0x000ea20008000a00 */
[----:B------:R-:W3:Y:S01]  /*7b60*/  S2UR UR6, SR_CgaCtaId ;  /* 0x00000000000679c3 */ /* 0x000ee20000008800 */
[----:B------:R-:W-:Y:S01]  /*7b70*/  HFMA2 R10, -RZ, RZ, 0, 5.9604644775390625e-08 ;  /* 0x00000001ff0a7431 */ /* 0x000fe200000001ff */
[----:B------:R-:W-:Y:S01]  /*7b80*/  MOV R8, RZ ;  /* 0x000000ff00087202 */ /* 0x000fe20000000f00 */
[----:B------:R-:W4:Y:S01]  /*7b90*/  LDCU UR30, c[0x0][0x370] ;  /* 0x00006e00ff1e77ac */ /* 0x000f220008000800 */
[----:B------:R-:W-:Y:S01]  /*7ba0*/  HFMA2 R3, -RZ, RZ, 0, 0.0078125 ;  /* 0x00002000ff037431 */ /* 0x000fe200000001ff */
[----:B------:R-:W1:Y:S03]  /*7bb0*/  LDCU.128 UR32, c[0x0][0xc10] ;  /* 0x00018200ff2077ac */ /* 0x000e660008000c00 */
[----:B------:R-:W4:Y:S01]  /*7bc0*/  LDC.64 R12, c[0x0][0x348] ;  /* 0x0000d200ff0c7b82 */ /* 0x000f220000000a00 */
[----:B------:R-:W1:Y:S01]  /*7bd0*/  LDCU UR27, c[0x0][0x374] ;  /* 0x00006e80ff1b77ac */ /* 0x000e620008000800 */
[----:B------:R-:W4:Y:S01]  /*7be0*/  LDCU.64 UR28, c[0x0][0x990] ;  /* 0x00013200ff1c77ac */ /* 0x000f220008000a00 */
[----:B------:R-:W4:Y:S01]  /*7bf0*/  LDCU UR17, c[0x0][0xc0c] ;  /* 0x00018180ff1177ac */ /* 0x000f220008000800 */
[----:B--2---:R-:W-:Y:S01]  /*7c00*/  UISETP.NE.U32.AND UP0, UPT, UR4, URZ, UPT ;  /* 0x000000ff0400728c */ /* 0x004fe2000bf05070 */
[----:B------:R-:W2:Y:S01]  /*7c10*/  LDCU.128 UR36, c[0x0][0xa80] ;  /* 0x00015000ff2477ac */ /* 0x000ea20008000c00 */
[----:B------:R-:W2:Y:S01]  /*7c20*/  LDCU UR47, c[0x0][0xc20] ;  /* 0x00018400ff2f77ac */ /* 0x000ea20008000800 */
[----:B------:R-:W2:Y:S01]  /*7c30*/  LDCU UR4, c[0x0][0xc30] ;  /* 0x00018600ff0477ac */ /* 0x000ea20008000800 */
[----:B------:R-:W2:Y:S01]  /*7c40*/  LDCU.128 UR40, c[0x0][0xa90] ;  /* 0x00015200ff2877ac */ /* 0x000ea20008000c00 */
[----:B------:R-:W-:Y:S01]  /*7c50*/  UMOV UR24, 0x400 ;  /* 0x0000040000187882 */ /* 0x000fe20000000000 */
[----:B-1----:R-:W-:-:S02]  /*7c60*/  UIMAD.WIDE.U32 UR8, UR27, UR35, URZ ;  /* 0x000000231b0872a5 */ /* 0x002fc4000f8e00ff */
[----:B---3--:R-:W-:Y:S02]  /*7c70*/  ULEA UR24, UR6, UR24, 0x18 ;  /* 0x0000001806187291 */ /* 0x008fe4000f8ec0ff */
[----:B----4-:R-:W-:Y:S02]  /*7c80*/  UIMAD.WIDE.U32 UR6, UR30, UR32, URZ ;  /* 0x000000201e0672a5 */ /* 0x010fe4000f8e00ff */
[----:B------:R-:W-:Y:S02]  /*7c90*/  USEL UR46, URZ, 0x1, UP5 ;  /* 0x00000001ff2e7887 */ /* 0x000fe4000a800000 */
[----:B------:R-:W-:Y:S02]  /*7ca0*/  UISETP.NE.AND.EX UP5, UPT, UR5, URZ, UPT, UP0 ;  /* 0x000000ff0500728c */ /* 0x000fe4000bfa5300 */
[----:B------:R-:W-:Y:S02]  /*7cb0*/  UISETP.NE.U32.AND UP6, UPT, UR28, URZ, UPT ;  /* 0x000000ff1c00728c */ /* 0x000fe4000bfc5070 */
[----:B------:R-:W-:-:S02]  /*7cc0*/  UIADD3 UR31, UPT, UPT, UR24, 0xa8, URZ ;  /* 0x000000a8181f7890 */ /* 0x000fc4000fffe0ff */
[----:B------:R-:W-:Y:S02]  /*7cd0*/  UISETP.NE.AND UP0, UPT, UR55, 0x1, UPT ;  /* 0x000000013700788c */ /* 0x000fe4000bf05270 */
[----:B------:R-:W-:Y:S02]  /*7ce0*/  UISETP.GE.AND UP2, UPT, UR55, 0x1, UPT ;  /* 0x000000013700788c */ /* 0x000fe4000bf46270 */
[----:B------:R-:W-:Y:S01]  /*7cf0*/  UISETP.NE.AND UP0, UPT, UR17, 0x1, UPT ;  /* 0x000000011100788c */ /* 0x000fe2000bf05270 */
[----:B------:R-:W-:Y:S01]  /*7d00*/  UMOV UR6, UR7 ;  /* 0x0000000700067c82 */ /* 0x000fe20008000000 */
[----:B------:R-:W-:Y:S01]  /*7d10*/  UMOV UR44, UR9 ;  /* 0x00000009002c7c82 */ /* 0x000fe20008000000 */
[----:B------:R-:W-:Y:S02]  /*7d20*/  UISETP.NE.AND UP2, UPT, UR34, 0x1, UPT ;  /* 0x000000012200788c */ /* 0x000fe4000bf45270 */
[----:B--2---:R-:W-:Y:S01]  /*7d30*/  UISETP.NE.AND UP0, UPT, UR36, 0x1, UPT ;  /* 0x000000012400788c */ /* 0x004fe2000bf05270 */
[----:B------:R-:W-:Y:S01]  /*7d40*/  UMOV UR26, URZ ;  /* 0x000000ff001a7c82 */ /* 0x000fe20008000000 */
[----:B------:R-:W1:Y:S01]  /*7d50*/  LDCU UR48, c[0x0][0xaa0] ;  /* 0x00015400ff3077ac */ /* 0x000e620008000800 */
[----:B------:R-:W-:Y:S01]  /*7d60*/  UPLOP3.LUT UP4, UPT, UPT, UPT, UPT, 0x40, 0x4 ;  /* 0x000000000004789c */ /* 0x000fe20003f8e870 */
[----:B------:R-:W2:Y:S01]  /*7d70*/  LDCU.64 UR18, c[0x0][0xc28] ;  /* 0x00018500ff1277ac */ /* 0x000ea20008000a00 */
[----:B------:R-:W-:-:S02]  /*7d80*/  UISETP.NE.AND.EX UP6, UPT, UR29, URZ, UPT, UP6 ;  /* 0x000000ff1d00728c */ /* 0x000fc4000bfc5360 */
[----:B------:R-:W-:Y:S02]  /*7d90*/  UPRMT UR31, URZ, 0x654, UR31 ;  /* 0x00000654ff1f7896 */ /* 0x000fe4000800001f */
[----:B------:R-:W-:Y:S02]  /*7da0*/  USHF.R.U32.HI UR45, URZ, UR33, UR6 ;  /* 0x00000021ff2d7299 */ /* 0x000fe40008011606 */
[----:B------:R-:W-:Y:S02]  /*7db0*/  USHF.R.U32.HI UR44, URZ, UR47, UR44 ;  /* 0x0000002fff2c7299 */ /* 0x000fe4000801162c */
[----:B------:R-:W-:Y:S02]  /*7dc0*/  UISETP.NE.AND UP3, UPT, UR4, 0x1, UPT ;  /* 0x000000010400788c */ /* 0x000fe4000bf65270 */
[----:B------:R-:W-:Y:S02]  /*7dd0*/  UISETP.NE.AND UP2, UPT, UR39, 0x1, UPT ;  /* 0x000000012700788c */ /* 0x000fe4000bf45270 */
[----:B------:R-:W-:-:S11]  /*7de0*/  UISETP.NE.AND UP0, UPT, UR42, 0x1, UPT ;  /* 0x000000012a00788c */ /* 0x000fd6000bf05270 */
.L_x_77:
[----:B------:R-:W-:Y:S04]  /*7df0*/  SHF.L.U32 R5, R8, 0x1f, RZ ;  /* 0x0000001f08057819 */ /* 0x000fe800000006ff */
[----:B---3--:R-:W3:Y:S02]  /*7e00*/  SYNCS.PHASECHK.TRANS64.TRYWAIT P0, [UR24+0xa0], R5 ;  /* 0x0000a005ff0075a7 */ /* 0x008ee40008001118 */
[----:B---3--:R-:W-:Y:S05]  /*7e10*/  @!P0 BRA `(.L_x_69) ;  /* 0x00000040002c8947 */ /* 0x008fea0003800000 */
.L_x_144:
[----:B---3--:R-:W3:Y:S01]  /*7e20*/  LDS.128 R4, [UR24+0xe0] ;  /* 0x0000e018ff047984 */ /* 0x008ee20008000c00 */
[----:B------:R-:W-:Y:S01]  /*7e30*/  UISETP.GE.AND UP0, UPT, UR55, 0x1, UPT ;  /* 0x000000013700788c */ /* 0x000fe2000bf06270 */
[----:B------:R-:W-:Y:S01]  /*7e40*/  @!PT LDS RZ, [RZ] ;  /* 0x00000000fffff984 */ /* 0x000fe20000000800 */
[----:B------:R-:W-:Y:S01]  /*7e50*/  @!PT LDS RZ, [RZ] ;  /* 0x00000000fffff984 */ /* 0x000fe20000000800 */
[----:B------:R-:W-:Y:S01]  /*7e60*/  @!PT LDS RZ, [RZ] ;  /* 0x00000000fffff984 */ /* 0x000fe20000000800 */
[----:B------:R-:W-:Y:S01]  /*7e70*/  @!PT LDS RZ, [RZ] ;  /* 0x00000000fffff984 */ /* 0x000fe20000000800 */
[----:B------:R4:W-:Y:S06]  /*7e80*/  MEMBAR.ALL.CTA ;  /* 0x0000000000007992 */ /* 0x0009ec0000008000 */
[----:B----4-:R-:W4:Y:S02]  /*7e90*/  FENCE.VIEW.ASYNC.S ;  /* 0x00000000000073c6 */ /* 0x010f240000000000 */
[----:B----4-:R-:W-:Y:S01]  /*7ea0*/  SYNCS.ARRIVE.TRANS64.RED.A1T0 RZ, [UR31], RZ ;  /* 0x000000ffffff79a7 */ /* 0x010fe2000810041f */
[----:B---3--:R-:W-:Y:S11]  /*7eb0*/  LOP3.LUT P0, RZ, R6, 0x1, RZ, 0xc0, !PT ;  /* 0x0000000106ff7812 */ /* 0x008ff6000780c0ff */
[----:B------:R-:W-:Y:S02]  /*7ec0*/  @!UPT UIADD3 URZ, UPT, UPT, URZ, URZ, URZ ;  /* 0x000000fffffff290 */ /* 0x000fe4000fffe0ff */
[----:B------:R-:W-:Y:S01]  /*7ed0*/  VOTEU.ANY UP2, P0 ;  /* 0x0000000000ff7886 */ /* 0x000fe20000040100 */
[----:B------:R-:W-:Y:S11]  /*7ee0*/  PLOP3.LUT P0, PT, PT, PT, UP2, 0x80, 0x8 ;  /* 0x000000000008781c */ /* 0x000ff60003f0f028 */
[----:B------:R-:W-:Y:S02]  /*7ef0*/  @!UPT UIADD3 URZ, UPT, UPT, URZ, URZ, URZ ;  /* 0x000000fffffff290 */ /* 0x000fe4000fffe0ff */
[----:B------:R-:W-:Y:S02]  /*7f00*/  @P0 MOV R2, R4 ;  /* 0x0000000400020202 */ /* 0x000fe40000000f00 */
[----:B------:R-:W-:Y:S02]  /*7f10*/  @P0 LOP3.LUT R0, R5, 0xffff, RZ, 0xc0, !PT ;  /* 0x0000ffff05000812 */ /* 0x000fe400078ec0ff */
[----:B------:R-:W-:Y:S02]  /*7f20*/  @P0 R2UR UR5, R2 ;  /* 0x00000000020502ca */ /* 0x000fe400000e0000 */
[----:B------:R-:W-:Y:S11]  /*7f30*/  @P0 R2UR UR4, R0 ;  /* 0x00000000000402ca */ /* 0x000ff600000e0000 */
[----:B------:R-:W-:Y:S02]  /*7f40*/  @UP2 UMOV UR16, UR5 ;  /* 0x0000000500102c82 */ /* 0x000fe40008000000 */
[----:B------:R-:W-:Y:S01]  /*7f50*/  @UP2 UMOV UR15, UR4 ;  /* 0x00000004000f2c82 */ /* 0x000fe20008000000 */
[----:B------:R-:W-:Y:S05]  /*7f60*/  BRA.U !UP0, `(.L_x_70) ;  /* 0x0000000108c07547 */ /* 0x000fea000b800000 */
[----:B------:R-:W-:Y:S02]  /*7f70*/  UIMAD.WIDE.U32 UR8, UR15, UR35, URZ ;  /* 0x000000230f0872a5 */ /* 0x000fe4000f8e00ff */
[----:B------:R-:W-:Y:S02]  /*7f80*/  UP2UR UR14, UPR, URZ, 0x4 ;  /* 0x00000004ff0e7883 */ /* 0x000fe40008000000 */
[----:B------:R-:W-:Y:S02]  /*7f90*/  UISETP.NE.AND UP2, UPT, UR34, 0x1, UPT ;  /* 0x000000012200788c */ /* 0x000fe4000bf45270 */
[----:B------:R-:W-:Y:S02]  /*7fa0*/  UIMAD.WIDE.U32 UR10, UR16, UR32, URZ ;  /* 0x00000020100a72a5 */ /* 0x000fe4000f8e00ff */
[----:B------:R-:W-:Y:S02]  /*7fb0*/  USEL UR4, UR27, UR44, !UP2 ;  /* 0x0000002c1b047287 */ /* 0x000fe4000d000000 */
[----:B------:R-:W-:Y:S02]  /*7fc0*/  UISETP.NE.AND UP0, UPT, UR17, 0x1, UPT ;  /* 0x000000011100788c */ /* 0x000fe4000bf05270 */
[----:B------:R-:W-:Y:S02]  /*7fd0*/  UP2UR UR22, UPR, URZ, 0x2 ;  /* 0x00000002ff167883 */ /* 0x000fe40008000000 */
[----:B------:R-:W-:Y:S02]  /*7fe0*/  UISETP.NE.AND UP1, UPT, UR55, 0x1, UPT ;  /* 0x000000013700788c */ /* 0x000fe4000bf25270 */
[----:B--2---:R-:W-:Y:S02]  /*7ff0*/  UIMAD.WIDE.U32 UR12, UR4, UR18, URZ ;  /* 0x00000012040c72a5 */ /* 0x004fe4000f8e00ff */
[----:B------:R-:W-:Y:S01]  /*8000*/  USEL UR7, UR30, UR45, !UP0 ;  /* 0x0000002d1e077287 */ /* 0x000fe2000c000000 */
[----:B------:R-:W-:Y:S02]  /*8010*/  UMOV UR5, UR9 ;  /* 0x0000000900057c82 */ /* 0x000fe40008000000 */
[----:B------:R-:W-:Y:S02]  /*8020*/  USHF.R.U32.HI UR6, URZ, UR47, UR5 ;  /* 0x0000002fff067299 */ /* 0x000fe40008011605 */
[----:B------:R-:W-:Y:S02]  /*8030*/  UIMAD.WIDE.U32 UR20, UR7, UR18, URZ ;  /* 0x00000012071472a5 */ /* 0x000fe4000f8e00ff */
[----:B------:R-:W-:Y:S02]  /*8040*/  USEL UR6, UR15, UR6, !UP2 ;  /* 0x000000060f067287 */ /* 0x000fe4000d000000 */
[----:B------:R-:W-:Y:S01]  /*8050*/  UISETP.NE.AND UP2, UPT, UR14, URZ, UPT ;  /* 0x000000ff0e00728c */ /* 0x000fe2000bf45270 */
[----:B------:R-:W-:Y:S01]  /*8060*/  UMOV UR5, UR11 ;  /* 0x0000000b00057c82 */ /* 0x000fe20008000000 */
[----:B------:R-:W-:Y:S02]  /*8070*/  UIMAD.WIDE.U32 UR10, UR6, UR18, URZ ;  /* 0x00000012060a72a5 */ /* 0x000fe4000f8e00ff */
[----:B------:R-:W-:Y:S03]  /*8080*/  USHF.R.U32.HI UR8, URZ, UR33, UR5 ;  /* 0x00000021ff087299 */ /* 0x000fe60008011605 */
[----:B------:R-:W-:Y:S02]  /*8090*/  UMOV UR5, UR13 ;  /* 0x0000000d00057c82 */ /* 0x000fe40008000000 */
[----:B------:R-:W-:Y:S03]  /*80a0*/  @UP1 USHF.R.U32.HI UR4, URZ, UR19, UR5 ;  /* 0x00000013ff041299 */ /* 0x000fe60008011605 */
[----:B------:R-:W-:Y:S01]  /*80b0*/  UMOV UR5, UR21 ;  /* 0x0000001500057c82 */ /* 0x000fe20008000000 */
[----:B------:R-:W-:Y:S02]  /*80c0*/  UIMAD UR4, UR55, UR4, URZ ;  /* 0x00000004370472a4 */ /* 0x000fe4000f8e02ff */
[----:B------:R-:W-:Y:S02]  /*80d0*/  @UP1 USHF.R.U32.HI UR7, URZ, UR19, UR5 ;  /* 0x00000013ff071299 */ /* 0x000fe40008011605 */
[----:B------:R-:W-:Y:S02]  /*80e0*/  USEL UR5, UR16, UR8, !UP0 ;  /* 0x0000000810057287 */ /* 0x000fe4000c000000 */
[----:B------:R-:W-:Y:S02]  /*80f0*/  UIMAD UR8, UR55, UR7, URZ ;  /* 0x00000007370872a4 */ /* 0x000fe4000f8e02ff */
[----:B------:R-:W-:Y:S03]  /*8100*/  UISETP.GE.AND UP0, UPT, UR6, UR4, UPT ;  /* 0x000000040600728c */ /* 0x000fe6000bf06270 */
[----:B------:R-:W-:Y:S01]  /*8110*/  UMOV UR4, UR11 ;  /* 0x0000000b00047c82 */ /* 0x000fe20008000000 */
[----:B------:R-:W-:Y:S02]  /*8120*/  UISETP.GE.OR UP0, UPT, UR5, UR8, UP0 ;  /* 0x000000080500728c */ /* 0x000fe40008706670 */
[----:B------:R-:W-:Y:S02]  /*8130*/  USHF.R.U32.HI UR4, URZ, UR19, UR4 ;  /* 0x00000013ff047299 */ /* 0x000fe40008011604 */
[----:B------:R-:W-:Y:S02]  /*8140*/  UIMAD.WIDE.U32 UR8, UR5, UR18, URZ ;  /* 0x00000012050872a5 */ /* 0x000fe4000f8e00ff */
[----:B------:R-:W-:Y:S04]  /*8150*/  USEL UR10, UR6, UR4, !UP1 ;  /* 0x00000004060a7287 */ /* 0x000fe8000c800000 */
[----:B------:R-:W-:Y:S01]  /*8160*/  UIADD3 UR11, UPT, UPT, -UR10, URZ, URZ ;  /* 0x000000ff0a0b7290 */ /* 0x000fe2000fffe1ff */
[----:B------:R-:W-:Y:S02]  /*8170*/  @!UP0 UMOV UR4, UR9 ;  /* 0x0000000900048c82 */ /* 0x000fe40008000000 */
[----:B------:R-:W-:Y:S02]  /*8180*/  @!UP0 USHF.R.U32.HI UR4, URZ, UR19, UR4 ;  /* 0x00000013ff048299 */ /* 0x000fe40008011604 */
[----:B------:R-:W-:Y:S02]  /*8190*/  UIMAD UR8, UR55, UR11, UR6 ;  /* 0x0000000b370872a4 */ /* 0x000fe4000f8e0206 */
[----:B------:R-:W-:Y:S02]  /*81a0*/  @!UP0 USEL UR4, UR5, UR4, !UP1 ;  /* 0x0000000405048287 */ /* 0x000fe4000c800000 */
[----:B------:R-:W-:Y:S02]  /*81b0*/  UISETP.NE.AND UP1, UPT, UR22, URZ, UPT ;  /* 0x000000ff1600728c */ /* 0x000fe4000bf25270 */
[----:B------:R-:W-:Y:S02]  /*81c0*/  @!UP0 UIMAD UR8, UR7, UR8, UR4 ;  /* 0x00000008070882a4 */ /* 0x000fe4000f8e0204 */
[----:B------:R-:W-:Y:S02]  /*81d0*/  @!UP0 UIADD3 UR9, UPT, UPT, UR10, -UR4, URZ ;  /* 0x800000040a098290 */ /* 0x000fe4000fffe0ff */
[----:B------:R-:W-:Y:S02]  /*81e0*/  UIADD3 UR4, UPT, UPT, -UR5, URZ, URZ ;  /* 0x000000ff05047290 */ /* 0x000fe4000fffe1ff */
[----:B------:R-:W-:Y:S02]  /*81f0*/  UIADD3 UR7, UPT, UPT, -UR6, URZ, URZ ;  /* 0x000000ff06077290 */ /* 0x000fe4000fffe1ff */
[----:B------:R-:W-:Y:S02]  /*8200*/  @!UP0 UIMAD UR6, UR9, UR55, UR5 ;  /* 0x00000037090682a4 */ /* 0x000fe4000f8e0205 */
[----:B------:R-:W-:Y:S02]  /*8210*/  UIMAD UR16, UR17, UR4, UR16 ;  /* 0x00000004111072a4 */ /* 0x000fe4000f8e0210 */
[----:B------:R-:W-:Y:S01]  /*8220*/  UIMAD UR15, UR34, UR7, UR15 ;  /* 0x00000007220f72a4 */ /* 0x000fe2000f8e020f */
[----:B------:R-:W-:Y:S02]  /*8230*/  @!UP0 UMOV UR5, UR8 ;  /* 0x0000000800058c82 */ /* 0x000fe40008000000 */
[----:B------:R-:W-:Y:S02]  /*8240*/  UIMAD UR16, UR5, UR17, UR16 ;  /* 0x00000011051072a4 */ /* 0x000fe4000f8e0210 */
[----:B------:R-:W-:Y:S11]  /*8250*/  UIMAD UR15, UR6, UR34, UR15 ;  /* 0x00000022060f72a4 */ /* 0x000ff6000f8e020f */
[----:B------:R-:W-:Y:S01]  /*8260*/  @!UPT UIADD3 URZ, UPT, UPT, URZ, URZ, URZ ;  /* 0x000000fffffff290 */ /* 0x000fe2000fffe0ff */
.L_x_70:
[----:B------:R-:W3:Y:S01]  /*8270*/  @!UP3 LDCU.128 UR8, c[0x0][0xc10] ;  /* 0x00018200ff08b7ac */ /* 0x000ee20008000c00 */
[----:B------:R-:W-:Y:S04]  /*8280*/  ISETP.NE.U32.AND P1, PT, RZ, UR28, PT ;  /* 0x0000001cff007c0c */ /* 0x000fe8000bf25070 */
[----:B------:R-:W-:Y:S01]  /*8290*/  ISETP.NE.AND.EX P1, PT, RZ, UR29, PT, P1 ;  /* 0x0000001dff007c0c */ /* 0x000fe2000bf25310 */
[----:B------:R-:W4:Y:S01]  /*82a0*/  @!UP3 LDCU UR5, c[0x0][0xc0c] ;  /* 0x00018180ff05b7ac */ /* 0x000f220008000800 */
[----:B------:R-:W-:Y:S02]  /*82b0*/  USHF.L.U32 UR25, UR23, 0x6, URZ ;  /* 0x0000000617197899 */ /* 0x000fe400080006ff */
[----:B---3--:R-:W-:Y:S07]  /*82c0*/  UIMAD.WIDE.U32 UR6, UR16, UR8, URZ ;  /* 0x00000008100672a5 */ /* 0x008fee000f8e00ff */
[----:B------:R-:W-:Y:S01]  /*82d0*/  @!UP3 UMOV UR4, UR7 ;  /* 0x000000070004bc82 */ /* 0x000fe20008000000 */
[----:B----4-:R-:W-:Y:S02]  /*82e0*/  @!UP3 UISETP.NE.AND UP0, UPT, UR5, 0x1, UPT ;  /* 0x000000010500b88c */ /* 0x010fe4000bf05270 */
[----:B------:R-:W-:Y:S02]  /*82f0*/  @!UP3 USHF.R.U32.HI UR4, URZ, UR9, UR4 ;  /* 0x00000009ff04b299 */ /* 0x000fe40008011604 */
[----:B------:R-:W-:Y:S02]  /*8300*/  UIMAD.WIDE.U32 UR6, UR15, UR11, URZ ;  /* 0x0000000b0f0672a5 */ /* 0x000fe4000f8e00ff */
[----:B------:R-:W-:Y:S02]  /*8310*/  @!UP3 USEL UR8, UR16, UR4, !UP0 ;  /* 0x000000041008b287 */ /* 0x000fe4000c000000 */
[----:B------:R-:W-:Y:S03]  /*8320*/  @!UP3 UISETP.NE.AND UP0, UPT, UR10, 0x1, UPT ;  /* 0x000000010a00b88c */ /* 0x000fe6000bf05270 */
[----:B------:R-:W-:Y:S02]  /*8330*/  @!UP3 UMOV UR6, UR7 ;  /* 0x000000070006bc82 */ /* 0x000fe40008000000 */
[----:B------:R-:W3:Y:S02]  /*8340*/  @!UP3 LDCU UR4, c[0x0][0xc20] ;  /* 0x00018400ff04b7ac */ /* 0x000ee40008000800 */
[----:B---3--:R-:W-:Y:S04]  /*8350*/  @!UP3 USHF.R.U32.HI UR6, URZ, UR4, UR6 ;  /* 0x00000004ff06b299 */ /* 0x008fe80008011606 */
[----:B------:R-:W-:Y:S04]  /*8360*/  @!UP3 USEL UR6, UR15, UR6, !UP0 ;  /* 0x000000060f06b287 */ /* 0x000fe8000c000000 */
[----:B------:R-:W-:Y:S02]  /*8370*/  @!UP3 UIADD3 UR4, UPT, UPT, -UR8, UR6, URZ ;  /* 0x000000060804b290 */ /* 0x000fe4000fffe1ff */
[----:B------:R-:W-:Y:S02]  /*8380*/  @!UP3 UIADD3 UR6, UPT, UPT, UR8, -UR6, URZ ;  /* 0x800000060806b290 */ /* 0x000fe4000fffe0ff */
[----:B------:R-:W-:Y:S02]  /*8390*/  @!UP3 UIMAD UR16, UR4, UR5, UR16 ;  /* 0x000000050410b2a4 */ /* 0x000fe4000f8e0210 */
[----:B------:R-:W-:Y:S01]  /*83a0*/  @!UP3 UIMAD UR15, UR6, UR10, UR15 ;  /* 0x0000000a060fb2a4 */ /* 0x000fe2000f8e020f */
[----:B------:R-:W-:Y:S11]  /*83b0*/  BRA.U UP4, `(.L_x_71) ;  /* 0x0000000104107547 */ /* 0x000ff6000b800000 */
[----:B------:R-:W-:Y:S04]  /*83c0*/  MOV R0, UR46 ;  /* 0x0000002e00007c02 */ /* 0x000fe80008000f00 */
[----:B------:R-:W-:Y:S04]  /*83d0*/  SHF.L.U32 R9, R0, 0x1f, RZ ;  /* 0x0000001f00097819 */ /* 0x000fe800000006ff */
[----:B------:R-:W3:Y:S02]  /*83e0*/  SYNCS.PHASECHK.TRANS64.TRYWAIT P2, [UR24+0x98], R9 ;  /* 0x00009809ff0075a7 */ /* 0x000ee40008041118 */
[----:B---3--:R-:W-:Y:S05]  /*83f0*/  @!P2 BRA `(.L_x_72) ;  /* 0x0000003800cca947 */ /* 0x008fea0003800000 */
.L_x_71:
[----:B------:R-:W-:Y:S05]  /*8400*/  BRA.U !UP6, `(.L_x_73) ;  /* 0x000000010e387547 */ /* 0x000fea000b800000 */
[----:B------:R-:W-:Y:S01]  /*8410*/  UPLOP3.LUT UP1, UPT, UPT, UPT, UP5, 0x80, 0x8 ;  /* 0x000000000008789c */ /* 0x000fe20003f2f050 */
[----:B---3--:R-:W-:Y:S01]  /*8420*/  HFMA2 R0, -RZ, RZ, 0, 5.9604644775390625e-08 ;  /* 0x00000001ff007431 */ /* 0x008fe200000001ff */
[----:B------:R-:W3:Y:S01]  /*8430*/  LDCU.64 UR8, c[0x0][0x358] ;  /* 0x00006b00ff0877ac */ /* 0x000ee20008000a00 */
[----:B------:R-:W-:Y:S03]  /*8440*/  IMAD.MOV.U32 R62, RZ, RZ, 0x1 ;  /* 0x00000001ff3e7424 */ /* 0x000fe600078e00ff */
[----:B------:R-:W-:Y:S05]  /*8450*/  PLOP3.LUT P2, PT, PT, PT, UP1, 0x80, 0x8 ;  /* 0x000000000008781c */ /* 0x000fea0003f4f018 */
[----:B------:R-:W4:Y:S01]  /*8460*/  @UP1 LDCU.64 UR4, c[0x0][0x988] ;  /* 0x00013100ff0417ac */ /* 0x000f220008000a00 */
[----:B------:R-:W-:Y:S07]  /*8470*/  @UP1 UIMAD UR6, UR52, UR28, URZ ;  /* 0x0000001c340612a4 */ /* 0x000fee000f8e02ff */
[----:B------:R-:W-:Y:S01]  /*8480*/  @!P2 PRMT R62, R0, 0x7610, R62 ;  /* 0x00007610003ea816 */ /* 0x000fe2000000003e */
[----:B----4-:R-:W-:Y:S06]  /*8490*/  @UP1 UIMAD.WIDE UR4, UR6, 0x4, UR4 ;  /* 0x00000004060418a5 */ /* 0x010fec000f8e0204 */
[----:B------:R-:W-:Y:S01]  /*84a0*/  IMAD.U32 R14, RZ, RZ, UR4 ;  /* 0x00000004ff0e7e24 */ /* 0x000fe2000f8e00ff */
[----:B------:R-:W-:Y:S04]  /*84b0*/  MOV R15, UR5 ;  /* 0x00000005000f7c02 */ /* 0x000fe80008000f00 */
[----:B------:R-:W4:Y:S01]  /*84c0*/  @!UP1 LDCU UR4, c[0x0][0x980] ;  /* 0x00013000ff0497ac */ /* 0x000f220008000800 */
[----:B---3-5:R3:W5:Y:S02]  /*84d0*/  @P2 LDG.E R27, desc[UR8][R14.64] ;  /* 0x000000080e1b2981 */ /* 0x028764000c1e1900 */
[----:B---34-:R-:W-:Y:S07]  /*84e0*/  @!P2 IMAD.U32 R27, RZ, RZ, UR4 ;  /* 0x00000004ff1bae24 */ /* 0x018fee000f8e00ff */
.L_x_73:
[----:B-----5:R-:W-:Y:S01]  /*84f0*/  @!P1 FSETP.EQ.AND P3, PT, R27, RZ, PT ;  /* 0x000000ff1b00920b */ /* 0x020fe20003f62000 */
[----:B------:R-:W-:Y:S01]  /*8500*/  @!UPT UIADD3 URZ, UPT, UPT, URZ, URZ, URZ ;  /* 0x000000fffffff290 */ /* 0x000fe2000fffe0ff */
[----:B------:R-:W-:Y:S11]  /*8510*/  @!P1 BRA `(.L_x_74) ;  /* 0x0000000000149947 */ /* 0x000ff60003800000 */
[----:B------:R-:W-:Y:S02]  /*8520*/  LOP3.LUT P1, RZ, R62, 0xff, RZ, 0xc0, !PT ;  /* 0x000000ff3eff7812 */ /* 0x000fe4000782c0ff */
[----:B------:R-:W-:Y:S04]  /*8530*/  PLOP3.LUT P3, PT, PT, PT, UP1, 0x80, 0x8 ;  /* 0x000000000008781c */ /* 0x000fe80003f6f018 */
[----:B------:R-:W-:Y:S07]  /*8540*/  PLOP3.LUT P3, PT, P3, PT, PT, 0x8, 0x80 ;  /* 0x000000000080781c */ /* 0x000fee0001f6e170 */
[----:B------:R-:W-:Y:S11]  /*8550*/  @P1 FSETP.EQ.AND P3, PT, R27, RZ, PT ;  /* 0x000000ff1b00120b */ /* 0x000ff60003f62000 */
[----:B------:R-:W-:Y:S02]  /*8560*/  @!UPT UIADD3 URZ, UPT, UPT, URZ, URZ, URZ ;  /* 0x000000fffffff290 */ /* 0x000fe4000fffe0ff */
.L_x_74:
[----:B------:R-:W-:Y:S01]  /*8570*/  ULEA UR7, UR26, UR24, 0x3 ;  /* 0x000000181a077291 */ /* 0x000fe2000f8e18ff */
[----:B---3--:R-:W-:Y:S01]  /*8580*/  SHF.L.U32 R9, R10, 0x1f, RZ ;  /* 0x0000001f0a097819 */ /* 0x008fe200000006ff */
[----:B------:R-:W-:Y:S02]  /*8590*/  USHF.L.U32 UR11, UR50, 0x6, URZ ;  /* 0x00000006320b7899 */ /* 0x000fe400080006ff */
[----:B------:R-:W-:Y:S02]  /*85a0*/  UISETP.NE.AND UP0, UPT, UR36, 0x1, UPT ;  /* 0x000000012400788c */ /* 0x000fe4000bf05270 */
[----:B------:R-:W-:Y:S01]  /*85b0*/  UIMAD.WIDE.U32 UR4, UR11, UR37, URZ ;  /* 0x000000250b0472a5 */ /* 0x000fe2000f8e00ff */
[----:B------:R-:W-:Y:S02]  /*85c0*/  ELECT P2, URZ, PT ;  /* 0x0000000000ff782f */ /* 0x000fe40003840000 */
[----:B------:R-:W3:Y:S02]  /*85d0*/  SYNCS.PHASECHK.TRANS64.TRYWAIT P1, [UR7+0x78], R9 ;  /* 0x00007809ff0075a7 */ /* 0x000ee40008021107 */
[----:B------:R-:W-:Y:S02]  /*85e0*/  PLOP3.LUT P2, PT, P3, P2, PT, 0xf2, 0x2f ;  /* 0x00000000002f781c */ /* 0x000fe40001f45e72 */
[----:B------:R-:W-:Y:S02]  /*85f0*/  UMOV UR4, UR5 ;  /* 0x0000000500047c82 */ /* 0x000fe40008000000 */
[----:B------:R-:W-:Y:S04]  /*8600*/  USHF.R.U32.HI UR4, URZ, UR38, UR4 ;  /* 0x00000026ff047299 */ /* 0x000fe80008011604 */
[----:B------:R-:W-:Y:S02]  /*8610*/  USEL UR12, UR11, UR4, !UP0 ;  /* 0x000000040b0c7287 */ /* 0x000fe4000c000000 */
[----:B------:R-:W-:Y:S02]  /*8620*/  UISETP.NE.AND UP0, UPT, UR39, 0x1, UPT ;  /* 0x000000012700788c */ /* 0x000fe4000bf05270 */
[----:B------:R-:W-:Y:S02]  /*8630*/  UIMAD.WIDE.U32 UR4, UR12, UR40, URZ ;  /* 0x000000280c0472a5 */ /* 0x000fe4000f8e00ff */
[----:B------:R-:W-:Y:S01]  /*8640*/  UIADD3 UR6, UPT, UPT, -UR12, URZ, URZ ;  /* 0x000000ff0c067290 */ /* 0x000fe2000fffe1ff */
[----:B------:R-:W-:Y:S03]  /*8650*/  @!P2 IMAD.MOV.U32 R0, RZ, 0x20, RZ ;  /* 0x00000020ff00a824 */ /* 0x000fe600078e00ff */
[----:B------:R-:W-:Y:S01]  /*8660*/  UIMAD UR11, UR36, UR6, UR11 ;  /* 0x00000006240b72a4 */ /* 0x000fe2000f8e020b */
[----:B------:R-:W-:Y:S01]  /*8670*/  @!P2 IMAD.MOV.U32 R0, RZ, 0x400, R0 ;  /* 0x00000400ff00a824 */ /* 0x000fe200078e0000 */
[----:B------:R-:W-:Y:S02]  /*8680*/  UMOV UR4, UR5 ;  /* 0x0000000500047c82 */ /* 0x000fe40008000000 */
[----:B------:R-:W-:Y:S04]  /*8690*/  USHF.R.U32.HI UR4, URZ, UR41, UR4 ;  /* 0x00000029ff047299 */ /* 0x000fe80008011604 */
[----:B------:R-:W-:Y:S02]  /*86a0*/  USEL UR13, UR12, UR4, !UP0 ;  /* 0x000000040c0d7287 */ /* 0x000fe4000c000000 */
[----:B------:R-:W-:Y:S02]  /*86b0*/  UISETP.NE.AND UP0, UPT, UR42, 0x1, UPT ;  /* 0x000000012a00788c */ /* 0x000fe4000bf05270 */
[----:B------:R-:W-:Y:S07]  /*86c0*/  UIMAD.WIDE.U32 UR4, UR13, UR43, URZ ;  /* 0x0000002b0d0472a5 */ /* 0x000fee000f8e00ff */
[----:B------:R-:W-:Y:S02]  /*86d0*/  UMOV UR4, UR5 ;  /* 0x0000000500047c82 */ /* 0x000fe40008000000 */
[----:B-1----:R-:W-:Y:S04]  /*86e0*/  USHF.R.U32.HI UR4, URZ, UR48, UR4 ;  /* 0x00000030ff047299 */ /* 0x002fe80008011604 */
[----:B------:R-:W-:Y:S02]  /*86f0*/  USEL UR14, UR13, UR4, !UP0 ;  /* 0x000000040d0e7287 */ /* 0x000fe4000c000000 */
[----:B------:R-:W-:Y:S02]  /*8700*/  UIADD3 UR4, UPT, UPT, -UR13, URZ, URZ ;  /* 0x000000ff0d047290 */ /* 0x000fe4000fffe1ff */
[----:B------:R-:W-:Y:S02]  /*8710*/  UIADD3 UR5, UPT, UPT, -UR14, URZ, URZ ;  /* 0x000000ff0e057290 */ /* 0x000fe4000fffe1ff */
[----:B------:R-:W-:Y:S02]  /*8720*/  UIMAD UR12, UR39, UR4, UR12 ;  /* 0x00000004270c72a4 */ /* 0x000fe4000f8e020c */
[----:B------:R-:W-:Y:S01]  /*8730*/  UIMAD UR13, UR42, UR5, UR13 ;  /* 0x000000052a0d72a4 */ /* 0x000fe2000f8e020d */
[----:B---3--:R-:W-:Y:S11]  /*8740*/  @!P1 BRA `(.L_x_75) ;  /* 0x0000003800109947 */ /* 0x008ff60003800000 */
.L_x_147:
[----:B------:R-:W3:Y:S01]  /*8750*/  S2UR UR49, SR_CgaCtaId ;  /* 0x00000000003179c3 */ /* 0x000ee20000008800 */
[----:B------:R-:W-:Y:S01]  /*8760*/  @!P2 R2UR UR4, R0 ;  /* 0x000000000004a2ca */ /* 0x000fe200000e0000 */
[----:B------:R-:W-:Y:S01]  /*8770*/  VOTEU.ALL UP0, P2 ;  /* 0x0000000000ff7886 */ /* 0x000fe20001000000 */
[----:B-1----:R-:W-:Y:S02]  /*8780*/  @!P2 IADD3 R2, P1, PT, R12, 0x680, RZ ;  /* 0x000006800c02a810 */ /* 0x002fe40007f3e0ff */
[----:B------:R-:W-:Y:S02]  /*8790*/  @P0 SHF.R.U32.HI R4, RZ, 0x10, R5 ;  /* 0x00000010ff040819 */ /* 0x000fe40000011605 */
[----:B------:R-:W-:Y:S01]  /*87a0*/  @!P2 R2UR UR6, R2 ;  /* 0x000000000206a2ca */ /* 0x000fe200000e0000 */
[----:B------:R-:W-:Y:S01]  /*87b0*/  @!P2 IMAD.X R0, RZ, RZ, R13, P1 ;  /* 0x000000ffff00a224 */ /* 0x000fe200008e060d */
[----:B------:R-:W-:Y:S01]  /*87c0*/  @!UP0 ULEA UR5, UR26, UR24, 0xd ;  /* 0x000000181a058291 */ /* 0x000fe2000f8e68ff */
[----:B------:R-:W-:Y:S03]  /*87d0*/  @P0 R2UR UR52, R4 ;  /* 0x00000000043402ca */ /* 0x000fe600000e0000 */
[----:B------:R-:W-:Y:S02]  /*87e0*/  @!UP0 UIADD3 UR8, UPT, UPT, UR5, 0x400, URZ ;  /* 0x0000040005088890 */ /* 0x000fe4000fffe0ff */
[----:B------:R-:W-:Y:S01]  /*87f0*/  @!UP0 UPRMT UR22, UR4, 0x5410, URZ ;  /* 0x0000541004168896 */ /* 0x000fe200080000ff */
[----:B------:R-:W-:Y:S01]  /*8800*/  @!P2 R2UR UR4, R0 ;  /* 0x000000000004a2ca */ /* 0x000fe200000e0000 */
[----:B------:R-:W-:Y:S01]  /*8810*/  UIADD3 UR5, UPT, UPT, UR26, 0x1, URZ ;  /* 0x000000011a057890 */ /* 0x000fe2000fffe0ff */
[----:B------:R-:W-:Y:S02]  /*8820*/  @!P2 IMAD.MOV.U32 R0, RZ, RZ, 0x2000 ;  /* 0x00002000ff00a424 */ /* 0x000fe400078e00ff */
[----:B------:R-:W-:Y:S01]  /*8830*/  IMAD.U32 R14, RZ, RZ, UR6 ;  /* 0x00000006ff0e7e24 */ /* 0x000fe2000f8e00ff */
[----:B------:R-:W-:Y:S04]  /*8840*/  UISETP.NE.AND UP0, UPT, UR5, 0x3, UPT ;  /* 0x000000030500788c */ /* 0x000fe8000bf05270 */
[----:B------:R-:W-:Y:S01]  /*8850*/  @!P2 R2UR UR20, R14 ;  /* 0x000000000e14a2ca */ /* 0x000fe200000e0000 */
[----:B------:R-:W-:Y:S02]  /*8860*/  USEL UR5, UR5, URZ, UP0 ;  /* 0x000000ff05057287 */ /* 0x000fe40008000000 */
[----:B------:R-:W-:Y:S01]  /*8870*/  USEL UR23, URZ, 0x1, UP0 ;  /* 0x00000001ff177887 */ /* 0x000fe20008000000 */
[----:B------:R-:W-:Y:S01]  /*8880*/  IMAD.U32 R15, RZ, RZ, UR4 ;  /* 0x00000004ff0f7e24 */ /* 0x000fe2000f8e00ff */
[----:B------:R-:W-:Y:S01]  /*8890*/  UIADD3 UR4, UPT, UPT, UR7, 0x60, URZ ;  /* 0x0000006007047890 */ /* 0x000fe2000fffe0ff */
[----:B------:R-:W-:Y:S03]  /*88a0*/  VOTEU.ALL UP0, P2 ;  /* 0x0000000000ff7886 */ /* 0x000fe60001000000 */
[----:B------:R-:W-:Y:S01]  /*88b0*/  @!P2 R2UR UR21, R15 ;  /* 0x000000000f15a2ca */ /* 0x000fe200000e0000 */
[----:B---3--:R-:W-:Y:S01]  /*88c0*/  UPRMT UR6, UR49, 0x654, UR4 ;  /* 0x0000065431067896 */ /* 0x008fe20008000004 */
[----:B------:R-:W-:Y:S01]  /*88d0*/  LOP3.LUT R10, R10, UR23, RZ, 0x3c, !PT ;  /* 0x000000170a0a7c12 */ /* 0x000fe2000f8e3cff */
[----:B------:R-:W-:Y:S01]  /*88e0*/  @!UP0 UMOV UR9, UR4 ;  /* 0x0000000400098c82 */ /* 0x000fe20008000000 */
[----:B------:R-:W-:Y:S01]  /*88f0*/  @!UP0 UMOV UR10, UR25 ;  /* 0x00000019000a8c82 */ /* 0x000fe20008000000 */
[----:B------:R-:W-:Y:S01]  /*8900*/  ULEA UR4, UR5, UR24, 0x3 ;  /* 0x0000001805047291 */ /* 0x000fe2000f8e18ff */
[----:B------:R-:W-:Y:S07]  /*8910*/  SHF.L.U32 R9, R10, 0x1f, RZ ;  /* 0x0000001f0a097819 */ /* 0x000fee00000006ff */
[----:B------:R1:W-:Y:S01]  /*8920*/  @!UP0 UTMALDG.5D.IM2COL [UR8], [UR20], UR22 ;  /* 0x00000008140083b4 */ /* 0x0003e20008060016 */
[----:B------:R1:W-:Y:S01]  /*8930*/  @!P2 SYNCS.ARRIVE.TRANS64.RED.A0TR RZ, [UR7+0x60], R0 ;  /* 0x00006000ffffa9a7 */ /* 0x0003e20008300407 */
[----:B------:R-:W-:Y:S01]  /*8940*/  SYNCS.ARRIVE.TRANS64.RED.A1T0 RZ, [UR6], RZ ;  /* 0x000000ffffff79a7 */ /* 0x000fe20008100406 */
[----:B------:R-:W3:Y:S02]  /*8950*/  SYNCS.PHASECHK.TRANS64.TRYWAIT P1, [UR4+0x78], R9 ;  /* 0x00007809ff0075a7 */ /* 0x000ee40008021104 */
[----:B-1-3--:R-:W-:Y:S05]  /*8960*/  @!P1 BRA `(.L_x_76) ;  /* 0x0000003400a09947 */ /* 0x00afea0003800000 */
.L_x_149:
[----:B------:R-:W3:Y:S01]  /*8970*/  S2UR UR49, SR_CgaCtaId ;  /* 0x00000000003179c3 */ /* 0x000ee20000008800 */
[----:B------:R-:W-:Y:S01]  /*8980*/  UIADD3 UR6, UPT, UPT, UR5, 0x1, URZ ;  /* 0x0000000105067890 */ /* 0x000fe2000fffe0ff */
[----:B-1----:R-:W-:Y:S01]  /*8990*/  @!P2 IMAD.MOV.U32 R0, RZ, 0x20, RZ ;  /* 0x00000020ff00a824 */ /* 0x002fe200078e00ff */
[----:B------:R-:W-:Y:S01]  /*89a0*/  UPLOP3.LUT UP4, UPT, UPT, UPT, UPT, 0x80, 0x8 ;  /* 0x000000000008789c */ /* 0x000fe20003f8f070 */
[----:B------:R-:W-:Y:S01]  /*89b0*/  @!P2 IADD3 R2, P0, PT, R12, 0x680, RZ ;  /* 0x000006800c02a810 */ /* 0x000fe20007f1e0ff */
[----:B------:R-:W-:Y:S01]  /*89c0*/  UISETP.NE.AND UP0, UPT, UR6, 0x3, UPT ;  /* 0x000000030600788c */ /* 0x000fe2000bf05270 */
[----:B------:R-:W-:Y:S01]  /*89d0*/  @!P2 IMAD.MOV.U32 R0, RZ, 0x400, R0 ;  /* 0x00000400ff00a824 */ /* 0x000fe200078e0000 */
[----:B------:R-:W-:Y:S02]  /*89e0*/  R2UR UR23, R56 ;  /* 0x00000000381772ca */ /* 0x000fe400000e0000 */
[----:B------:R-:W-:Y:S01]  /*89f0*/  USEL UR26, UR6, URZ, UP0 ;  /* 0x000000ff061a7287 */ /* 0x000fe20008000000 */
[----:B------:R-:W-:Y:S01]  /*8a00*/  R2UR UR22, R57 ;  /* 0x00000000391672ca */ /* 0x000fe200000e0000 */
[----:B------:R-:W-:Y:S01]  /*8a10*/  USEL UR21, URZ, 0x1, UP0 ;  /* 0x00000001ff157887 */ /* 0x000fe20008000000 */
[----:B------:R-:W-:Y:S01]  /*8a20*/  @!P2 R2UR UR6, R0 ;  /* 0x000000000006a2ca */ /* 0x000fe200000e0000 */
[----:B------:R-:W-:Y:S01]  /*8a30*/  VOTEU.ALL UP0, P2 ;  /* 0x0000000000ff7886 */ /* 0x000fe20001000000 */
[----:B------:R-:W-:Y:S01]  /*8a40*/  @!P2 IMAD.X R0, RZ, RZ, R13, P0 ;  /* 0x000000ffff00a224 */ /* 0x000fe200000e060d */
[----:B------:R-:W-:Y:S02]  /*8a50*/  LOP3.LUT R8, R8, 0x1, RZ, 0x3c, !PT ;  /* 0x0000000108087812 */ /* 0x000fe400078e3cff */
[----:B------:R-:W-:Y:S01]  /*8a60*/  LOP3.LUT R10, R10, UR21, RZ, 0x3c, !PT ;  /* 0x000000150a0a7c12 */ /* 0x000fe2000f8e3cff */
[----:B------:R-:W-:Y:S02]  /*8a70*/  @!UP0 ULEA UR5, UR5, UR24, 0xd ;  /* 0x0000001805058291 */ /* 0x000fe4000f8e68ff */
[----:B------:R-:W-:Y:S02]  /*8a80*/  @!UP0 UIADD3 UR10, UPT, UPT, UR25, 0x20, URZ ;  /* 0x00000020190a8890 */ /* 0x000fe4000fffe0ff */
[----:B------:R-:W-:Y:S02]  /*8a90*/  @!UP0 UIADD3 UR8, UPT, UPT, UR5, 0x400, URZ ;  /* 0x0000040005088890 */ /* 0x000fe4000fffe0ff */
[----:B------:R-:W-:Y:S01]  /*8aa0*/  UIADD3 UR23, UPT, UPT, UR15, UR23, URZ ;  /* 0x000000170f177290 */ /* 0x000fe2000fffe0ff */
[----:B------:R-:W-:Y:S01]  /*8ab0*/  @!P2 R2UR UR5, R0 ;  /* 0x000000000005a2ca */ /* 0x000fe200000e0000 */
[----:B------:R-:W-:Y:S01]  /*8ac0*/  @!UP0 UPRMT UR20, UR6, 0x5410, URZ ;  /* 0x0000541006148896 */ /* 0x000fe200080000ff */
[----:B------:R-:W-:Y:S01]  /*8ad0*/  @!P2 R2UR UR6, R2 ;  /* 0x000000000206a2ca */ /* 0x000fe200000e0000 */
[----:B------:R-:W-:Y:S01]  /*8ae0*/  VOTEU.ALL UP0, P2 ;  /* 0x0000000000ff7886 */ /* 0x000fe20001000000 */
[----:B------:R-:W-:Y:S09]  /*8af0*/  UIADD3 UR50, UPT, UPT, UR16, UR22, URZ ;  /* 0x0000001610327290 */ /* 0x000ff2000fffe0ff */
[----:B------:R-:W-:Y:S01]  /*8b00*/  IMAD.U32 R5, RZ, RZ, UR5 ;  /* 0x00000005ff057e24 */ /* 0x000fe2000f8e00ff */
[----:B------:R-:W-:Y:S01]  /*8b10*/  UIADD3 UR5, UPT, UPT, UR4, 0x60, URZ ;  /* 0x0000006004057890 */ /* 0x000fe2000fffe0ff */
[----:B------:R-:W-:Y:S03]  /*8b20*/  IMAD.U32 R4, RZ, RZ, UR6 ;  /* 0x00000006ff047e24 */ /* 0x000fe6000f8e00ff */
[----:B------:R-:W-:Y:S02]  /*8b30*/  @!P2 R2UR UR7, R5 ;  /* 0x000000000507a2ca */ /* 0x000fe400000e0000 */
[----:B------:R-:W-:Y:S01]  /*8b40*/  @!P2 R2UR UR6, R4 ;  /* 0x000000000406a2ca */ /* 0x000fe200000e0000 */
[----:B------:R-:W-:Y:S01]  /*8b50*/  @!UP0 UMOV UR9, UR5 ;  /* 0x0000000500098c82 */ /* 0x000fe20008000000 */
[----:B---3--:R-:W-:Y:S11]  /*8b60*/  UPRMT UR5, UR49, 0x654, UR5 ;  /* 0x0000065431057896 */ /* 0x008ff60008000005 */
[----:B------:R3:W-:Y:S01]  /*8b70*/  @!UP0 UTMALDG.5D.IM2COL [UR8], [UR6], UR20 ;  /* 0x00000008060083b4 */ /* 0x0007e20008060014 */
[----:B------:R3:W-:Y:S01]  /*8b80*/  @!P2 SYNCS.ARRIVE.TRANS64.RED.A0TR RZ, [UR4+0x60], R3 ;  /* 0x00006003ffffa9a7 */ /* 0x0007e20008300404 */
[----:B------:R-:W-:Y:S01]  /*8b90*/  SYNCS.ARRIVE.TRANS64.RED.A1T0 RZ, [UR5], RZ ;  /* 0x000000ffffff79a7 */ /* 0x000fe20008100405 */
[----:B------:R-:W-:Y:S05]  /*8ba0*/  BRA.U UP2, `(.L_x_77) ;  /* 0xfffffff102907547 */ /* 0x000fea000b83ffff */
[----:B------:R-:W-:Y:S01]  /*8bb0*/  UIADD3 UR24, UPT, UPT, UR24, 0x78, URZ ;  /* 0x0000007818187890 */ /* 0x000fe2000fffe0ff */
[----:B---3--:R-:W-:-:S03]  /*8bc0*/  SHF.L.U32 R3, R10, 0x1f, RZ ;  /* 0x0000001f0a037819 */ /* 0x008fc600000006ff */
[----:B------:R-:W-:-:S09]  /*8bd0*/  ULEA UR4, UR26, UR24, 0x3 ;  /* 0x000000181a047291 */ /* 0x000fd2000f8e18ff */
[----:B------:R-:W1:Y:S02]  /*8be0*/  SYNCS.PHASECHK.TRANS64.TRYWAIT P0, [UR4], R3 ;  /* 0x00000003ff0075a7 */ /* 0x000e640008001104 */
[----:B-1----:R-:W-:Y:S05]  /*8bf0*/  @!P0 BRA `(.L_x_78) ;  /* 0x0000003400148947 */ /* 0x002fea0003800000 */
.L_x_151:
        /* <DEDUP_REMOVED lines=9> */
.L_x_153:
        /* <DEDUP_REMOVED lines=8> */
.L_x_80:
[----:B-1----:R1:W3:Y:S02]  /*8d10*/  SYNCS.PHASECHK.TRANS64.TRYWAIT P0, [R0+URZ], R3 ;  /* 0x00000003000075a7 */ /* 0x0022e400080011ff */
[----:B---3--:R-:W-:Y:S05]  /*8d20*/  @!P0 NANOSLEEP.SYNCS 0x989680 ;  /* 0x009896800000895d */ /* 0x008fea0003900000 */
[----:B------:R-:W3:Y:S02]  /*8d30*/  @!P0 SYNCS.PHASECHK.TRANS64 P0, [R0+URZ], R3 ;  /* 0x00000003000085a7 */ /* 0x000ee400080010ff */
[----:B--23--:R-:W-:Y:S05]  /*8d40*/  @P0 EXIT ;  /* 0x000000000000094d */ /* 0x00cfea0003800000 */
[----:B------:R-:W-:Y:S05]  /*8d50*/  BRA `(.L_x_80) ;  /* 0xfffffffc00ec7947 */ /* 0x000fea000383ffff */
.L_x_68:
[----:B------:R-:W-:-:S06]  /*8d60*/  UISETP.GE.AND UP0, UPT, UR18, 0x4, UPT ;  /* 0x000000041200788c */ /* 0x000fcc000bf06270 */
[----:B------:R-:W-:-:S13]  /*8d70*/  PLOP3.LUT P0, PT, PT, PT, UP0, 0x80, 0x8 ;  /* 0x000000000008781c */ /* 0x000fda0003f0f008 */
[----:B-1----:R-:W-:Y:S05]  /*8d80*/  @!P0 EXIT ;  /* 0x000000000000894d */ /* 0x002fea0003800000 */
[----:B------:R-:W1:Y:S08]  /*8d90*/  S2UR UR4, SR_CgaCtaId ;  /* 0x00000000000479c3 */ /* 0x000e700000008800 */
[----:B------:R-:W-:Y:S01]  /*8da0*/  BAR.SYNC.DEFER_BLOCKING 0x6, 0xa0 ;  /* 0x0182800000007b1d */ /* 0x000fe20000010000 */
[C---:B------:R-:W-:Y:S01]  /*8db0*/  IMAD.SHL.U32 R4, R61.reuse, 0x20, RZ ;  /* 0x000000203d047824 */ /* 0x040fe200078e00ff */
[----:B------:R-:W-:Y:S01]  /*8dc0*/  SHF.R.U32.HI R7, RZ, 0x2, R61 ;  /* 0x00000002ff077819 */ /* 0x000fe2000001163d */
[C---:B------:R-:W-:Y:S01]  /*8dd0*/  IMAD.SHL.U32 R60, R61.reuse, 0x4, RZ ;  /* 0x000000043d3c7824 */ /* 0x040fe200078e00ff */
[C---:B------:R-:W-:Y:S01]  /*8de0*/  R2P PR, R61.reuse, 0x6 ;  /* 0x000000063d007804 */ /* 0x040fe20000000000 */
[C---:B------:R-:W-:Y:S01]  /*8df0*/  IMAD.SHL.U32 R5, R61.reuse, 0x10, RZ ;  /* 0x000000103d057824 */ /* 0x040fe200078e00ff */
[----:B------:R-:W-:Y:S01]  /*8e00*/  UMOV UR48, 0x400 ;  /* 0x0000040000307882 */ /* 0x000fe20000000000 */
[C---:B------:R-:W-:Y:S01]  /*8e10*/  LOP3.LUT R3, R4.reuse, 0xe0, RZ, 0xc0, !PT ;  /* 0x000000e004037812 */ /* 0x040fe200078ec0ff */
[----:B------:R-:W2:Y:S01]  /*8e20*/  LDC.64 R54, c[0x0][0x9b0] ;  /* 0x00026c00ff367b82 */ /* 0x000ea20000000a00 */
[----:B------:R-:W-:Y:S01]  /*8e30*/  LOP3.LUT R4, R4, 0x100, RZ, 0xc0, !PT ;  /* 0x0000010004047812 */ /* 0x000fe200078ec0ff */
[----:B------:R-:W-:Y:S01]  /*8e40*/  IMAD.U32 R23, R61, 0x10000, RZ ;  /* 0x000100003d177824 */ /* 0x000fe200078e00ff */
[----:B------:R-:W-:Y:S01]  /*8e50*/  LOP3.LUT R60, R3, 0x1c, R60, 0xf8, !PT ;  /* 0x0000001c033c7812 */ /* 0x000fe200078ef83c */
[----:B------:R-:W-:Y:S01]  /*8e60*/  IMAD.MOV.U32 R68, RZ, RZ, 0x8 ;  /* 0x00000008ff447424 */ /* 0x000fe200078e00ff */
[----:B------:R-:W-:Y:S01]  /*8e70*/  LOP3.LUT R5, R4, 0x600, R5, 0xf8, !PT ;  /* 0x0000060004057812 */ /* 0x000fe200078ef805 */
[----:B------:R-:W-:Y:S01]  /*8e80*/  IMAD.MOV.U32 R67, RZ, RZ, 0x10 ;  /* 0x00000010ff437424 */ /* 0x000fe200078e00ff */
[----:B------:R-:W-:Y:S01]  /*8e90*/  LOP3.LUT R60, R60, 0x4, R7, 0x78, !PT ;  /* 0x000000043c3c7812 */ /* 0x000fe200078e7807 */
[----:B------:R-:W3:Y:S01]  /*8ea0*/  LDC.64 R52, c[0x0][0x9a8] ;  /* 0x00026a00ff347b82 */ /* 0x000ee20000000a00 */
[----:B------:R-:W-:Y:S01]  /*8eb0*/  LOP3.LUT R61, R61, 0x60, RZ, 0xc0, !PT ;  /* 0x000000603d3d7812 */ /* 0x000fe200078ec0ff */
[----:B------:R-:W-:Y:S01]  /*8ec0*/  IMAD.MOV.U32 R22, RZ, RZ, RZ ;  /* 0x000000ffff167224 */ /* 0x000fe200078e00ff */
[----:B------:R-:W-:-:S02]  /*8ed0*/  LOP3.LUT R60, R5, R60, RZ, 0xfc, !PT ;  /* 0x0000003c053c7212 */ /* 0x000fc400078efcff */
[----:B------:R-:W-:Y:S02]  /*8ee0*/  CS2R R58, SRZ ;  /* 0x00000000003a7805 */ /* 0x000fe4000001ff00 */
[----:B------:R-:W-:Y:S01]  /*8ef0*/  LOP3.LUT R23, R23, 0x600000, RZ, 0xc0, !PT ;  /* 0x0060000017177812 */ /* 0x000fe200078ec0ff */
[----:B------:R-:W4:Y:S01]  /*8f00*/  LDCU UR63, c[0x0][0x370] ;  /* 0x00006e00ff3f77ac */ /* 0x000f220008000800 */
[----:B------:R-:W-:Y:S02]  /*8f10*/  SEL R68, R68, 0xfffffff8, !P1 ;  /* 0xfffffff844447807 */ /* 0x000fe40004800000 */
[----:B------:R-:W-:Y:S01]  /*8f20*/  SEL R67, R67, 0xfffffff0, !P2 ;  /* 0xfffffff043437807 */ /* 0x000fe20005000000 */
[----:B-1----:R-:W-:Y:S01]  /*8f30*/  ULEA UR48, UR4, UR48, 0x18 ;  /* 0x0000003004307291 */ /* 0x002fe2000f8ec0ff */
[----:B------:R-:W1:Y:S01]  /*8f40*/  LDCU.64 UR4, c[0x0][0x990] ;  /* 0x00013200ff0477ac */ /* 0x000e620008000a00 */
[----:B------:R-:W2:Y:S07]  /*8f50*/  LDCU UR39, c[0x0][0xc0c] ;  /* 0x00018180ff2777ac */ /* 0x000eae0008000800 */
[----:B------:R-:W4:Y:S01]  /*8f60*/  LDS R2, [UR48+0xf0] ;  /* 0x0000f030ff027984 */ /* 0x000f220008000800 */
[----:B------:R-:W2:Y:S01]  /*8f70*/  LDCU UR38, c[0x0][0xc30] ;  /* 0x00018600ff2677ac */ /* 0x000ea20008000800 */
[----:B------:R-:W2:Y:S01]  /*8f80*/  LDCU.64 UR60, c[0x0][0x988] ;  /* 0x00013100ff3c77ac */ /* 0x000ea20008000a00 */
[----:B------:R-:W2:Y:S01]  /*8f90*/  LDCU.64 UR46, c[0x0][0xc28] ;  /* 0x00018500ff2e77ac */ /* 0x000ea20008000a00 */
[----:B-1----:R-:W-:Y:S01]  /*8fa0*/  IMAD.U32 R65, RZ, RZ, UR4 ;  /* 0x00000004ff417e24 */ /* 0x002fe2000f8e00ff */
[----:B------:R-:W-:Y:S01]  /*8fb0*/  UIADD3 UR4, UPT, UPT, UR48, 0x400, URZ ;  /* 0x0000040030047890 */ /* 0x000fe2000fffe0ff */
[----:B------:R-:W-:Y:S01]  /*8fc0*/  IMAD.U32 R64, RZ, RZ, UR5 ;  /* 0x00000005ff407e24 */ /* 0x000fe2000f8e00ff */
[----:B------:R-:W1:Y:S04]  /*8fd0*/  LDCU.128 UR56, c[0x0][0xc10] ;  /* 0x00018200ff3877ac */ /* 0x000e680008000c00 */
[----:B------:R-:W-:Y:S01]  /*8fe0*/  IMAD.U32 R0, RZ, RZ, UR4 ;  /* 0x00000004ff007e24 */ /* 0x000fe2000f8e00ff */
[----:B------:R-:W1:Y:S01]  /*8ff0*/  LDCU UR62, c[0x0][0x374] ;  /* 0x00006e80ff3e77ac */ /* 0x000e620008000800 */
[----:B------:R-:W-:Y:S01]  /*9000*/  UMOV UR54, 0x1 ;  /* 0x0000000100367882 */ /* 0x000fe20000000000 */
[----:B------:R-:W-:Y:S01]  /*9010*/  UMOV UR49, URZ ;  /* 0x000000ff00317c82 */ /* 0x000fe20008000000 */
[----:B------:R-:W-:Y:S01]  /*9020*/  UMOV UR53, URZ ;  /* 0x000000ff00357c82 */ /* 0x000fe20008000000 */
[----:B------:R-:W-:Y:S01]  /*9030*/  UMOV UR51, URZ ;  /* 0x000000ff00337c82 */ /* 0x000fe20008000000 */
[C---:B----4-:R-:W-:Y:S01]  /*9040*/  VIADD R3, R2.reuse, 0x40 ;  /* 0x0000004002037836 */ /* 0x050fe20000000000 */
[----:B------:R-:W-:-:S04]  /*9050*/  LOP3.LUT R2, R2, 0xffff, RZ, 0xc0, !PT ;  /* 0x0000ffff02027812 */ /* 0x000fc800078ec0ff */
[----:B------:R-:W-:-:S05]  /*9060*/  LOP3.LUT R3, R3, 0xffff, RZ, 0xc0, !PT ;  /* 0x0000ffff03037812 */ /* 0x000fca00078ec0ff */
[----:B-123--:R4:W-:Y:S02]  /*9070*/  STL.64 [R1], R2 ;  /* 0x0000000201007387 */ /* 0x00e9e40000100a00 */
.L_x_111:
[----:B----4-:R-:W-:Y:S04]  /*9080*/  SHF.L.U32 R3, R58, 0x1f, RZ ;  /* 0x0000001f3a037819 */ /* 0x010fe800000006ff */
[----:B-1----:R-:W1:Y:S02]  /*9090*/  SYNCS.PHASECHK.TRANS64.TRYWAIT P0, [UR48+0xa0], R3 ;  /* 0x0000a003ff0075a7 */ /* 0x002e640008001130 */
[----:B-1----:R-:W-:Y:S05]  /*90a0*/  @!P0 BRA `(.L_x_81) ;  /* 0x0000003000188947 */ /* 0x002fea0003800000 */
.L_x_155:
[----:B------:R-:W2:Y:S01]  /*90b0*/  LDS.128 R4, [UR48+0xe0] ;  /* 0x0000e030ff047984 */ /* 0x000ea20008000c00 */
[----:B------:R-:W-:Y:S01]  /*90c0*/  UIADD3 UR4, UPT, UPT, UR48, 0xa8, URZ ;  /* 0x000000a830047890 */ /* 0x000fe2000fffe0ff */
[----:B------:R-:W-:Y:S01]  /*90d0*/  IMAD R2, R22, 0x4, R1 ;  /* 0x0000000416027824 */ /* 0x000fe200078e0201 */
[----:B------:R-:W-:Y:S01]  /*90e0*/  UISETP.GE.AND UP0, UPT, UR55, 0x1, UPT ;  /* 0x000000013700788c */ /* 0x000fe2000bf06270 */
[----:B------:R-:W-:Y:S01]  /*90f0*/  @!PT LDS RZ, [RZ] ;  /* 0x00000000fffff984 */ /* 0x000fe20000000800 */
[----:B------:R-:W-:Y:S01]  /*9100*/  @!PT LDS RZ, [RZ] ;  /* 0x00000000fffff984 */ /* 0x000fe20000000800 */
[----:B------:R-:W-:Y:S01]  /*9110*/  @!PT LDS RZ, [RZ] ;  /* 0x00000000fffff984 */ /* 0x000fe20000000800 */
[----:B------:R-:W-:Y:S01]  /*9120*/  @!PT LDS RZ, [RZ] ;  /* 0x00000000fffff984 */ /* 0x000fe20000000800 */
[----:B------:R3:W-:Y:S06]  /*9130*/  MEMBAR.ALL.CTA ;  /* 0x0000000000007992 */ /* 0x0007ec0000008000 */
[----:B---3--:R-:W3:Y:S01]  /*9140*/  FENCE.VIEW.ASYNC.S ;  /* 0x00000000000073c6 */ /* 0x008ee20000000000 */
[----:B------:R-:W-:Y:S09]  /*9150*/  UPRMT UR4, URZ, 0x654, UR4 ;  /* 0x00000654ff047896 */ /* 0x000ff20008000004 */
[----:B---3--:R-:W-:Y:S01]  /*9160*/  SYNCS.ARRIVE.TRANS64.RED.A1T0 RZ, [UR4], RZ ;  /* 0x000000ffffff79a7 */ /* 0x008fe20008100404 */
[----:B------:R-:W5:Y:S01]  /*9170*/  LDL R2, [R2] ;  /* 0x0000000002027983 */ /* 0x000f620000100800 */
[----:B--2---:R-:W-:Y:S11]  /*9180*/  LOP3.LUT P0, RZ, R6, 0x1, RZ, 0xc0, !PT ;  /* 0x0000000106ff7812 */ /* 0x004ff6000780c0ff */
[----:B------:R-:W-:Y:S02]  /*9190*/  @!UPT UIADD3 URZ, UPT, UPT, URZ, URZ, URZ ;  /* 0x000000fffffff290 */ /* 0x000fe4000fffe0ff */
[----:B------:R-:W-:Y:S01]  /*91a0*/  VOTEU.ANY UP1, P0 ;  /* 0x0000000000ff7886 */ /* 0x000fe20000020100 */
[----:B------:R-:W-:Y:S01]  /*91b0*/  PLOP3.LUT P0, PT, PT, PT, UP1, 0x80, 0x8 ;  /* 0x000000000008781c */ /* 0x000fe20003f0f018 */
[----:B------:R-:W-:Y:S06]  /*91c0*/  UP2UR UR4, UPR, URZ, 0x2 ;  /* 0x00000002ff047883 */ /* 0x000fec0008000000 */
[----:B------:R-:W-:Y:S06]  /*91d0*/  IMAD.U32 R75, RZ, RZ, UR4 ;  /* 0x00000004ff4b7e24 */ /* 0x000fec000f8e00ff */
[----:B-1----:R-:W-:Y:S02]  /*91e0*/  @P0 MOV R3, R4 ;  /* 0x0000000400030202 */ /* 0x002fe40000000f00 */
[----:B------:R-:W-:Y:S02]  /*91f0*/  @P0 LOP3.LUT R0, R5, 0xffff, RZ, 0xc0, !PT ;  /* 0x0000ffff05000812 */ /* 0x000fe400078ec0ff */
[----:B------:R-:W-:Y:S02]  /*9200*/  @P0 R2UR UR5, R3 ;  /* 0x00000000030502ca */ /* 0x000fe400000e0000 */
[----:B------:R-:W-:Y:S11]  /*9210*/  @P0 R2UR UR4, R0 ;  /* 0x00000000000402ca */ /* 0x000ff600000e0000 */
[----:B------:R-:W-:Y:S02]  /*9220*/  @UP1 UMOV UR37, UR5 ;  /* 0x0000000500251c82 */ /* 0x000fe40008000000 */
[----:B------:R-:W-:Y:S01]  /*9230*/  @UP1 UMOV UR36, UR4 ;  /* 0x0000000400241c82 */ /* 0x000fe20008000000 */
[----:B------:R-:W-:Y:S05]  /*9240*/  BRA.U !UP0, `(.L_x_82) ;  /* 0x0000000108cc7547 */ /* 0x000fea000b800000 */
[----:B------:R-:W1:Y:S01]  /*9250*/  LDCU UR9, c[0x0][0xc20] ;  /* 0x00018400ff0977ac */ /* 0x000e620008000800 */
[----:B------:R-:W-:Y:S02]  /*9260*/  UIMAD.WIDE.U32 UR4, UR62, UR59, URZ ;  /* 0x0000003b3e0472a5 */ /* 0x000fe4000f8e00ff */
[----:B------:R-:W-:Y:S02]  /*9270*/  UIMAD.WIDE.U32 UR6, UR63, UR56, URZ ;  /* 0x000000383f0672a5 */ /* 0x000fe4000f8e00ff */
[----:B------:R-:W-:Y:S02]  /*9280*/  UIMAD.WIDE.U32 UR10, UR36, UR59, URZ ;  /* 0x0000003b240a72a5 */ /* 0x000fe4000f8e00ff */
[----:B------:R-:W-:Y:S02]  /*9290*/  UISETP.NE.AND UP0, UPT, UR58, 0x1, UPT ;  /* 0x000000013a00788c */ /* 0x000fe4000bf05270 */
[----:B------:R-:W-:Y:S02]  /*92a0*/  UISETP.NE.AND UP1, UPT, UR39, 0x1, UPT ;  /* 0x000000012700788c */ /* 0x000fe4000bf25270 */
[----:B------:R-:W-:Y:S02]  /*92b0*/  UISETP.NE.AND UP2, UPT, UR55, 0x1, UPT ;  /* 0x000000013700788c */ /* 0x000fe4000bf45270 */
[----:B------:R-:W-:Y:S01]  /*92c0*/  UIMAD.WIDE.U32 UR12, UR37, UR56, URZ ;  /* 0x00000038250c72a5 */ /* 0x000fe2000f8e00ff */
[----:B------:R-:W-:Y:S01]  /*92d0*/  UMOV UR4, UR5 ;  /* 0x0000000500047c82 */ /* 0x000fe20008000000 */
[----:B------:R-:W-:Y:S01]  /*92e0*/  UMOV UR6, UR11 ;  /* 0x0000000b00067c82 */ /* 0x000fe20008000000 */
[----:B-1----:R-:W-:Y:S03]  /*92f0*/  USHF.R.U32.HI UR8, URZ, UR9, UR4 ;  /* 0x00000009ff087299 */ /* 0x002fe60008011604 */
[----:B------:R-:W-:Y:S02]  /*9300*/  UMOV UR4, UR7 ;  /* 0x0000000700047c82 */ /* 0x000fe40008000000 */
[----:B------:R-:W-:Y:S02]  /*9310*/  USHF.R.U32.HI UR5, URZ, UR57, UR4 ;  /* 0x00000039ff057299 */ /* 0x000fe40008011604 */
[----:B------:R-:W-:Y:S02]  /*9320*/  USEL UR4, UR62, UR8, !UP0 ;  /* 0x000000083e047287 */ /* 0x000fe4000c000000 */
[----:B------:R-:W-:Y:S02]  /*9330*/  USHF.R.U32.HI UR8, URZ, UR9, UR6 ;  /* 0x00000009ff087299 */ /* 0x000fe40008011606 */
[----:B------:R-:W-:Y:S02]  /*9340*/  UIMAD.WIDE.U32 UR6, UR4, UR46, URZ ;  /* 0x0000002e040672a5 */ /* 0x000fe4000f8e00ff */
[----:B------:R-:W-:Y:S02]  /*9350*/  USEL UR9, UR63, UR5, !UP1 ;  /* 0x000000053f097287 */ /* 0x000fe4000c800000 */
[----:B------:R-:W-:Y:S02]  /*9360*/  USEL UR8, UR36, UR8, !UP0 ;  /* 0x0000000824087287 */ /* 0x000fe4000c000000 */
[----:B------:R-:W-:Y:S01]  /*9370*/  UIMAD.WIDE.U32 UR10, UR9, UR46, URZ ;  /* 0x0000002e090a72a5 */ /* 0x000fe2000f8e00ff */
[----:B------:R-:W-:Y:S01]  /*9380*/  UMOV UR6, UR7 ;  /* 0x0000000700067c82 */ /* 0x000fe20008000000 */
[----:B------:R-:W-:Y:S01]  /*9390*/  UMOV UR5, UR13 ;  /* 0x0000000d00057c82 */ /* 0x000fe20008000000 */
[----:B------:R-:W-:Y:S02]  /*93a0*/  @UP2 USHF.R.U32.HI UR4, URZ, UR47, UR6 ;  /* 0x0000002fff042299 */ /* 0x000fe40008011606 */
[----:B------:R-:W-:Y:S02]  /*93b0*/  USHF.R.U32.HI UR5, URZ, UR57, UR5 ;  /* 0x00000039ff057299 */ /* 0x000fe40008011605 */
[----:B------:R-:W-:Y:S02]  /*93c0*/  UIMAD UR4, UR55, UR4, URZ ;  /* 0x00000004370472a4 */ /* 0x000fe4000f8e02ff */
[----:B------:R-:W-:Y:S02]  /*93d0*/  USEL UR5, UR37, UR5, !UP1 ;  /* 0x0000000525057287 */ /* 0x000fe4000c800000 */
[----:B------:R-:W-:Y:S01]  /*93e0*/  UISETP.GE.AND UP0, UPT, UR8, UR4, UPT ;  /* 0x000000040800728c */ /* 0x000fe2000bf06270 */
[----:B------:R-:W-:Y:S01]  /*93f0*/  UMOV UR6, UR11 ;  /* 0x0000000b00067c82 */ /* 0x000fe20008000000 */
[----:B------:R-:W-:Y:S02]  /*9400*/  UIMAD.WIDE.U32 UR10, UR8, UR46, URZ ;  /* 0x0000002e080a72a5 */ /* 0x000fe4000f8e00ff */
[----:B------:R-:W-:Y:S04]  /*9410*/  @UP2 USHF.R.U32.HI UR9, URZ, UR47, UR6 ;  /* 0x0000002fff092299 */ /* 0x000fe80008011606 */
[----:B------:R-:W-:Y:S01]  /*9420*/  UIMAD UR6, UR55, UR9, URZ ;  /* 0x00000009370672a4 */ /* 0x000fe2000f8e02ff */
[----:B------:R-:W-:Y:S03]  /*9430*/  UMOV UR4, UR11 ;  /* 0x0000000b00047c82 */ /* 0x000fe60008000000 */
[----:B------:R-:W-:Y:S02]  /*9440*/  UISETP.GE.OR UP0, UPT, UR5, UR6, UP0 ;  /* 0x000000060500728c */ /* 0x000fe40008706670 */
[----:B------:R-:W-:Y:S02]  /*9450*/  USHF.R.U32.HI UR4, URZ, UR47, UR4 ;  /* 0x0000002fff047299 */ /* 0x000fe40008011604 */
[----:B------:R-:W-:Y:S02]  /*9460*/  UIMAD.WIDE.U32 UR6, UR5, UR46, URZ ;  /* 0x0000002e050672a5 */ /* 0x000fe4000f8e00ff */
[----:B------:R-:W-:Y:S02]  /*9470*/  USEL UR11, UR8, UR4, !UP2 ;  /* 0x00000004080b7287 */ /* 0x000fe4000d000000 */
[----:B------:R-:W-:Y:S02]  /*9480*/  UIADD3 UR6, UPT, UPT, -UR5, URZ, URZ ;  /* 0x000000ff05067290 */ /* 0x000fe4000fffe1ff */
[----:B------:R-:W-:Y:S02]  /*9490*/  UIADD3 UR10, UPT, UPT, -UR11, URZ, URZ ;  /* 0x000000ff0b0a7290 */ /* 0x000fe4000fffe1ff */
[----:B------:R-:W-:Y:S02]  /*94a0*/  UIMAD UR6, UR39, UR6, UR37 ;  /* 0x00000006270672a4 */ /* 0x000fe4000f8e0225 */
[----:B------:R-:W-:Y:S01]  /*94b0*/  UIMAD UR10, UR55, UR10, UR8 ;  /* 0x0000000a370a72a4 */ /* 0x000fe2000f8e0208 */
[----:B------:R-:W-:Y:S01]  /*94c0*/  @!UP0 UMOV UR4, UR7 ;  /* 0x0000000700048c82 */ /* 0x000fe20008000000 */
[----:B------:R-:W-:Y:S02]  /*94d0*/  UIADD3 UR7, UPT, UPT, -UR8, URZ, URZ ;  /* 0x000000ff08077290 */ /* 0x000fe4000fffe1ff */
[----:B------:R-:W-:Y:S04]  /*94e0*/  @!UP0 USHF.R.U32.HI UR4, URZ, UR47, UR4 ;  /* 0x0000002fff048299 */ /* 0x000fe80008011604 */
[----:B------:R-:W-:Y:S04]  /*94f0*/  @!UP0 USEL UR4, UR5, UR4, !UP2 ;  /* 0x0000000405048287 */ /* 0x000fe8000d000000 */
[----:B------:R-:W-:Y:S02]  /*9500*/  @!UP0 UIMAD UR9, UR9, UR10, UR4 ;  /* 0x0000000a090982a4 */ /* 0x000fe4000f8e0204 */
[----:B------:R-:W-:Y:S02]  /*9510*/  @!UP0 UIADD3 UR10, UPT, UPT, UR11, -UR4, URZ ;  /* 0x800000040b0a8290 */ /* 0x000fe4000fffe0ff */
[----:B------:R-:W-:Y:S02]  /*9520*/  UIMAD UR4, UR58, UR7, UR36 ;  /* 0x000000073a0472a4 */ /* 0x000fe4000f8e0224 */
[----:B------:R-:W-:Y:S03]  /*9530*/  @!UP0 UIMAD UR8, UR10, UR55, UR5 ;  /* 0x000000370a0882a4 */ /* 0x000fe6000f8e0205 */
[----:B------:R-:W-:Y:S02]  /*9540*/  @!UP0 UMOV UR5, UR9 ;  /* 0x0000000900058c82 */ /* 0x000fe40008000000 */
[----:B------:R-:W-:Y:S02]  /*9550*/  UIMAD UR37, UR5, UR39, UR6 ;  /* 0x00000027052572a4 */ /* 0x000fe4000f8e0206 */
[----:B------:R-:W-:Y:S11]  /*9560*/  UIMAD UR36, UR8, UR58, UR4 ;  /* 0x0000003a082472a4 */ /* 0x000ff6000f8e0204 */
[----:B------:R-:W-:Y:S01]  /*9570*/  @!UPT UIADD3 URZ, UPT, UPT, URZ, URZ, URZ ;  /* 0x000000fffffff290 */ /* 0x000fe2000fffe0ff */
.L_x_82:
[----:B------:R-:W-:Y:S01]  /*9580*/  UISETP.NE.AND UP0, UPT, UR38, 0x1, UPT ;  /* 0x000000012600788c */ /* 0x000fe2000bf05270 */
[----:B------:R-:W-:Y:S01]  /*9590*/  @P0 SHF.R.U32.HI R4, RZ, 0x10, R5 ;  /* 0x00000010ff040819 */ /* 0x000fe20000011605 */
[----:B------:R-:W-:Y:S01]  /*95a0*/  USHF.L.U32 UR41, UR23, 0x6, URZ ;  /* 0x0000000617297899 */ /* 0x000fe200080006ff */
[----:B------:R-:W-:Y:S02]  /*95b0*/  R2UR UR11, R69 ;  /* 0x00000000450b72ca */ /* 0x000fe400000e0000 */
[----:B------:R-:W-:Y:S06]  /*95c0*/  @P0 R2UR UR11, R4 ;  /* 0x00000000040b02ca */ /* 0x000fec00000e0000 */
[----:B------:R-:W1:Y:S07]  /*95d0*/  @!UP0 LDCU.128 UR12, c[0x0][0xc10] ;  /* 0x00018200ff0c87ac */ /* 0x000e6e0008000c00 */
[----:B------:R-:W-:Y:S01]  /*95e0*/  IMAD.U32 R69, RZ, RZ, UR11 ;  /* 0x0000000bff457e24 */ /* 0x000fe2000f8e00ff */
[----:B------:R-:W2:Y:S01]  /*95f0*/  @!UP0 LDCU UR5, c[0x0][0xc0c] ;  /* 0x00018180ff0587ac */ /* 0x000ea20008000800 */
[----:B------:R-:W3:Y:S01]  /*9600*/  @!UP0 LDCU UR10, c[0x0][0xc20] ;  /* 0x00018400ff0a87ac */ /* 0x000ee20008000800 */
[----:B------:R-:W-:Y:S02]  /*9610*/  UIADD3 UR11, UPT, UPT, UR48, 0x400, URZ ;  /* 0x00000400300b7890 */ /* 0x000fe4000fffe0ff */
[----:B-1----:R-:W-:Y:S02]  /*9620*/  UIMAD.WIDE.U32 UR8, UR37, UR12, URZ ;  /* 0x0000000c250872a5 */ /* 0x002fe4000f8e00ff */
[----:B------:R-:W-:Y:S02]  /*9630*/  UIMAD.WIDE.U32 UR6, UR36, UR15, URZ ;  /* 0x0000000f240672a5 */ /* 0x000fe4000f8e00ff */
[----:B------:R-:W-:Y:S03]  /*9640*/  @!UP0 UISETP.NE.AND UP1, UPT, UR14, 0x1, UPT ;  /* 0x000000010e00888c */ /* 0x000fe6000bf25270 */
[----:B------:R-:W-:Y:S01]  /*9650*/  @!UP0 UMOV UR4, UR9 ;  /* 0x0000000900048c82 */ /* 0x000fe20008000000 */
[----:B--2---:R-:W-:Y:S02]  /*9660*/  @!UP0 UISETP.NE.AND UP2, UPT, UR5, 0x1, UPT ;  /* 0x000000010500888c */ /* 0x004fe4000bf45270 */
[----:B------:R-:W-:Y:S01]  /*9670*/  @!UP0 USHF.R.U32.HI UR4, URZ, UR13, UR4 ;  /* 0x0000000dff048299 */ /* 0x000fe20008011604 */
[----:B------:R-:W-:Y:S02]  /*9680*/  @!UP0 UMOV UR6, UR7 ;  /* 0x0000000700068c82 */ /* 0x000fe40008000000 */
[----:B---3--:R-:W-:Y:S02]  /*9690*/  @!UP0 USHF.R.U32.HI UR6, URZ, UR10, UR6 ;  /* 0x0000000aff068299 */ /* 0x008fe40008011606 */
[----:B------:R-:W-:Y:S02]  /*96a0*/  @!UP0 USEL UR7, UR37, UR4, !UP2 ;  /* 0x0000000425078287 */ /* 0x000fe4000d000000 */
[----:B------:R-:W-:Y:S04]  /*96b0*/  @!UP0 USEL UR6, UR36, UR6, !UP1 ;  /* 0x0000000624068287 */ /* 0x000fe8000c800000 */
[----:B------:R-:W-:Y:S02]  /*96c0*/  @!UP0 UIADD3 UR4, UPT, UPT, -UR7, UR6, URZ ;  /* 0x0000000607048290 */ /* 0x000fe4000fffe1ff */
[----:B------:R-:W-:Y:S02]  /*96d0*/  @!UP0 UIADD3 UR6, UPT, UPT, UR7, -UR6, URZ ;  /* 0x8000000607068290 */ /* 0x000fe4000fffe0ff */
[----:B------:R-:W-:Y:S02]  /*96e0*/  @!UP0 UIMAD UR37, UR4, UR5, UR37 ;  /* 0x00000005042582a4 */ /* 0x000fe4000f8e0225 */
[----:B------:R-:W-:Y:S02]  /*96f0*/  @!UP0 UIMAD UR36, UR6, UR14, UR36 ;  /* 0x0000000e062482a4 */ /* 0x000fe4000f8e0224 */
[----:B------:R-:W-:Y:S09]  /*9700*/  ULOP3.LUT UP0, URZ, UR11, 0x3f0, URZ, 0xc0, !UPT ;  /* 0x000003f00bff7892 */ /* 0x000ff2000f80c0ff */
[----:B------:R-:W-:Y:S05]  /*9710*/  BRA.U !UP0, `(.L_x_83) ;  /* 0x00000001087c7547 */ /* 0x000fea000b800000 */
[----:B------:R-:W1:Y:S01]  /*9720*/  LDCU.64 UR8, c[0x4][0x80] ;  /* 0x01001000ff0877ac */ /* 0x000e620008000a00 */
[----:B------:R-:W-:Y:S01]  /*9730*/  MOV R16, 0x0 ;  /* 0x0000000000107802 */ /* 0x000fe20000000f00 */
[----:B------:R-:W-:Y:S02]  /*9740*/  HFMA2 R12, -RZ, RZ, 0, 5.9604644775390625e-08 ;  /* 0x00000001ff0c7431 */ /* 0x000fe400000001ff */
[----:B------:R-:W-:Y:S01]  /*9750*/  IMAD.MOV.U32 R8, RZ, RZ, 0x70 ;  /* 0x00000070ff087424 */ /* 0x000fe200078e00ff */
[----:B------:R2:W3:Y:S01]  /*9760*/  LDC.64 R14, c[0x4][R16] ;  /* 0x01000000100e7b82 */ /* 0x0004e20000000a00 */
[----:B------:R-:W4:Y:S01]  /*9770*/  LDCU.64 UR6, c[0x4][0x88] ;  /* 0x01001100ff0677ac */ /* 0x000f220008000a00 */
[----:B------:R-:W-:Y:S01]  /*9780*/  IMAD.MOV.U32 R13, RZ, RZ, RZ ;  /* 0x000000ffff0d7224 */ /* 0x000fe200078e00ff */
[----:B------:R-:W2:Y:S01]  /*9790*/  LDCU.64 UR4, c[0x4][0x8] ;  /* 0x01000100ff0477ac */ /* 0x000ea20008000a00 */
[----:B-1----:R-:W-:Y:S01]  /*97a0*/  MOV R5, UR9 ;  /* 0x0000000900057c02 */ /* 0x002fe20008000f00 */
[----:B------:R-:W-:Y:S01]  /*97b0*/  IMAD.U32 R4, RZ, RZ, UR8 ;  /* 0x00000008ff047e24 */ /* 0x000fe2000f8e00ff */
[----:B----4-:R-:W-:Y:S01]  /*97c0*/  MOV R7, UR7 ;  /* 0x0000000700077c02 */ /* 0x010fe20008000f00 */
[----:B------:R-:W-:Y:S01]  /*97d0*/  IMAD.U32 R6, RZ, RZ, UR6 ;  /* 0x00000006ff067e24 */ /* 0x000fe2000f8e00ff */
[----:B--2---:R-:W-:Y:S01]  /*97e0*/  MOV R11, UR5 ;  /* 0x00000005000b7c02 */ /* 0x004fe20008000f00 */
[----:B------:R-:W-:Y:S02]  /*97f0*/  IMAD.U32 R10, RZ, RZ, UR4 ;  /* 0x00000004ff0a7e24 */ /* 0x000fe4000f8e00ff */
[----:B------:R-:W-:Y:S07]  /*9800*/  LEPC R20, `(.L_x_84) ;  /* 0x000000001014794e */ /* 0x000fee0000000000 */
[----:B---3-5:R-:W-:Y:S05]  /*9810*/  CALL.ABS.NOINC R14 ;  /* 0x000000000e007343 */ /* 0x028fea0003c00000 */
.L_x_84:
[----:B------:R-:W1:Y:S01]  /*9820*/  LDCU.64 UR8, c[0x4][0x80] ;  /* 0x01001000ff0877ac */ /* 0x000e620008000a00 */
[----:B------:R-:W2:Y:S01]  /*9830*/  LDC.64 R16, c[0x4][R16] ;  /* 0x0100000010107b82 */ /* 0x000ea20000000a00 */
[----:B------:R-:W-:Y:S02]  /*9840*/  HFMA2 R12, -RZ, RZ, 0, 5.9604644775390625e-08 ;  /* 0x00000001ff0c7431 */ /* 0x000fe400000001ff */
[----:B------:R-:W-:Y:S02]  /*9850*/  IMAD.MOV.U32 R8, RZ, RZ, 0x70 ;  /* 0x00000070ff087424 */ /* 0x000fe400078e00ff */
[----:B------:R-:W-:Y:S01]  /*9860*/  IMAD.MOV.U32 R13, RZ, RZ, RZ ;  /* 0x000000ffff0d7224 */ /* 0x000fe200078e00ff */
[----:B------:R-:W3:Y:S01]  /*9870*/  LDCU.64 UR6, c[0x4][0x88] ;  /* 0x01001100ff0677ac */ /* 0x000ee20008000a00 */
[----:B------:R-:W4:Y:S01]  /*9880*/  LDCU.64 UR4, c[0x4][0x8] ;  /* 0x01000100ff0477ac */ /* 0x000f220008000a00 */
[----:B-1----:R-:W-:Y:S02]  /*9890*/  MOV R4, UR8 ;  /* 0x0000000800047c02 */ /* 0x002fe40008000f00 */
[----:B------:R-:W-:Y:S02]  /*98a0*/  MOV R5, UR9 ;  /* 0x0000000900057c02 */ /* 0x000fe40008000f00 */
[----:B---3--:R-:W-:Y:S01]  /*98b0*/  MOV R7, UR7 ;  /* 0x0000000700077c02 */ /* 0x008fe20008000f00 */
[----:B------:R-:W-:Y:S01]  /*98c0*/  IMAD.U32 R6, RZ, RZ, UR6 ;  /* 0x00000006ff067e24 */ /* 0x000fe2000f8e00ff */
[----:B----4-:R-:W-:Y:S01]  /*98d0*/  MOV R11, UR5 ;  /* 0x00000005000b7c02 */ /* 0x010fe20008000f00 */
[----:B------:R-:W-:Y:S02]  /*98e0*/  IMAD.U32 R10, RZ, RZ, UR4 ;  /* 0x00000004ff0a7e24 */ /* 0x000fe4000f8e00ff */
[----:B------:R-:W-:Y:S07]  /*98f0*/  LEPC R20, `(.L_x_83) ;  /* 0x000000001014794e */ /* 0x000fee0000000000 */
[----:B--2---:R-:W-:Y:S05]  /*9900*/  CALL.ABS.NOINC R16 ;  /* 0x0000000010007343 */ /* 0x004fea0003c00000 */
.L_x_83:
[----:B------:R-:W-:Y:S02]  /*9910*/  R2UR UR6, R66 ;  /* 0x00000000420672ca */ /* 0x000fe400000e0000 */
[----:B------:R-:W-:Y:S02]  /*9920*/  R2UR UR5, R65 ;  /* 0x00000000410572ca */ /* 0x000fe400000e0000 */
[----:B------:R-:W-:Y:S02]  /*9930*/  R2UR UR4, R64 ;  /* 0x00000000400472ca */ /* 0x000fe400000e0000 */
[----:B------:R-:W-:Y:S02]  /*9940*/  ISETP.NE.U32.AND P4, PT, R54, RZ, PT ;  /* 0x000000ff3600720c */ /* 0x000fe40003f85070 */
[----:B------:R-:W-:Y:S02]  /*9950*/  ISETP.NE.U32.AND P2, PT, RZ, UR60, PT ;  /* 0x0000003cff007c0c */ /* 0x000fe4000bf45070 */
[----:B------:R-:W-:Y:S02]  /*9960*/  ISETP.NE.AND.EX P4, PT, R55, RZ, PT, P4 ;  /* 0x000000ff3700720c */ /* 0x000fe40003f85340 */
[----:B------:R-:W-:Y:S01]  /*9970*/  ISETP.NE.AND.EX P2, PT, RZ, UR61, PT, P2 ;  /* 0x0000003dff007c0c */ /* 0x000fe2000bf45320 */
[----:B------:R-:W-:Y:S02]  /*9980*/  UISETP.NE.AND UP2, UPT, UR6, URZ, UPT ;  /* 0x000000ff0600728c */ /* 0x000fe4000bf45270 */
[----:B------:R-:W-:Y:S04]  /*9990*/  UISETP.NE.U32.AND UP0, UPT, UR5, URZ, UPT ;  /* 0x000000ff0500728c */ /* 0x000fe8000bf05070 */
[----:B------:R-:W-:Y:S01]  /*99a0*/  UISETP.NE.AND.EX UP1, UPT, UR4, URZ, UPT, UP0 ;  /* 0x000000ff0400728c */ /* 0x000fe2000bf25300 */
[----:B------:R-:W-:Y:S01]  /*99b0*/  PLOP3.LUT P1, PT, PT, PT, UP2, 0x80, 0x8 ;  /* 0x000000000008781c */ /* 0x000fe20003f2f028 */
[----:B------:R-:W-:Y:S03]  /*99c0*/  UPLOP3.LUT UP0, UPT, UPT, UPT, UPT, 0x40, 0x4 ;  /* 0x000000000004789c */ /* 0x000fe60003f0e870 */
[----:B------:R-:W-:Y:S06]  /*99d0*/  @UP2 UPLOP3.LUT UP0, UPT, UPT, UPT, UP1, 0x80, 0x8 ;  /* 0x000000000008289c */ /* 0x000fec0003f0f010 */
[----:B------:R-:W-:Y:S01]  /*99e0*/  PLOP3.LUT P0, PT, PT, PT, UP0, 0x80, 0x8 ;  /* 0x000000000008781c */ /* 0x000fe20003f0f008 */
[----:B------:R-:W-:Y:S01]  /*99f0*/  @!UPT UIADD3 URZ, UPT, UPT, URZ, URZ, URZ ;  /* 0x000000fffffff290 */ /* 0x000fe2000fffe0ff */
[----:B------:R-:W-:Y:S11]  /*9a00*/  BRA.U !UP1, `(.L_x_85) ;  /* 0x0000000109407547 */ /* 0x000ff6000b800000 */
[----:B------:R-:W-:Y:S01]  /*9a10*/  UISETP.NE.U32.AND UP0, UPT, UR60, URZ, UPT ;  /* 0x000000ff3c00728c */ /* 0x000fe2000bf05070 */
[----:B------:R-:W-:Y:S01]  /*9a20*/  R2UR UR6, R65 ;  /* 0x00000000410672ca */ /* 0x000fe200000e0000 */
[----:B------:R-:W1:Y:S01]  /*9a30*/  LDCU.64 UR8, c[0x0][0x358] ;  /* 0x00006b00ff0877ac */ /* 0x000e620008000a00 */
[----:B------:R-:W-:Y:S02]  /*9a40*/  HFMA2 R62, -RZ, RZ, 0, 5.9604644775390625e-08 ;  /* 0x00000001ff3e7431 */ /* 0x000fe400000001ff */
[----:B------:R-:W-:Y:S01]  /*9a50*/  IMAD.MOV.U32 R0, RZ, RZ, 0x1 ;  /* 0x00000001ff007424 */ /* 0x000fe200078e00ff */
[----:B------:R-:W-:Y:S06]  /*9a60*/  UISETP.NE.AND.EX UP0, UPT, UR61, URZ, UPT, UP0 ;  /* 0x000000ff3d00728c */ /* 0x000fec000bf05300 */
[----:B------:R-:W-:Y:S05]  /*9a70*/  PLOP3.LUT P3, PT, PT, PT, UP0, 0x80, 0x8 ;  /* 0x000000000008781c */ /* 0x000fea0003f6f008 */
[----:B------:R-:W2:Y:S01]  /*9a80*/  @UP0 LDCU.64 UR4, c[0x0][0x988] ;  /* 0x00013100ff0407ac */ /* 0x000ea20008000a00 */
[----:B------:R-:W-:Y:S07]  /*9a90*/  @UP0 UIMAD UR6, UR52, UR6, URZ ;  /* 0x00000006340602a4 */ /* 0x000fee000f8e02ff */
[----:B------:R-:W-:Y:S01]  /*9aa0*/  @!P3 PRMT R62, R0, 0x7610, R62 ;  /* 0x00007610003eb816 */ /* 0x000fe2000000003e */
[----:B--2---:R-:W-:Y:S06]  /*9ab0*/  @UP0 UIMAD.WIDE UR4, UR6, 0x4, UR4 ;  /* 0x00000004060408a5 */ /* 0x004fec000f8e0204 */
[----:B------:R-:W-:Y:S02]  /*9ac0*/  IMAD.U32 R4, RZ, RZ, UR4 ;  /* 0x00000004ff047e24 */ /* 0x000fe4000f8e00ff */
[----:B------:R-:W-:Y:S03]  /*9ad0*/  IMAD.U32 R5, RZ, RZ, UR5 ;  /* 0x00000005ff057e24 */ /* 0x000fe6000f8e00ff */
[----:B------:R-:W2:Y:S02]  /*9ae0*/  @!UP0 LDCU UR4, c[0x0][0x980] ;  /* 0x00013000ff0487ac */ /* 0x000ea40008000800 */
[----:B-1---5:R1:W5:Y:S02]  /*9af0*/  @P3 LDG.E R27, desc[UR8][R4.64] ;  /* 0x00000008041b3981 */ /* 0x022364000c1e1900 */
[----:B-12---:R-:W-:Y:S02]  /*9b00*/  @!P3 MOV R27, UR4 ;  /* 0x00000004001bbc02 */ /* 0x006fe40008000f00 */
.L_x_85:
[----:B------:R-:W-:Y:S05]  /*9b10*/  @!P4 BRA `(.L_x_86) ;  /* 0x000000000024c947 */ /* 0x000fea0003800000 */
[----:B------:R-:W-:Y:S01]  /*9b20*/  ISETP.NE.U32.AND P3, PT, R52, RZ, PT ;  /* 0x000000ff3400720c */ /* 0x000fe20003f65070 */
[----:B------:R-:W1:Y:S03]  /*9b30*/  LDCU.64 UR4, c[0x0][0x358] ;  /* 0x00006b00ff0477ac */ /* 0x000e660008000a00 */
[----:B------:R-:W-:Y:S11]  /*9b40*/  ISETP.NE.AND.EX P3, PT, R53, RZ, PT, P3 ;  /* 0x000000ff3500720c */ /* 0x000ff60003f65330 */
[----:B------:R-:W-:Y:S02]  /*9b50*/  @!UPT UIADD3 URZ, UPT, UPT, URZ, URZ, URZ ;  /* 0x000000fffffff290 */ /* 0x000fe4000fffe0ff */
[----:B------:R-:W2:Y:S01]  /*9b60*/  @P3 LDC.64 R4, c[0x0][0x9a8] ;  /* 0x00026a00ff043b82 */ /* 0x000ea20000000a00 */
[----:B------:R-:W-:Y:S04]  /*9b70*/  @P3 IMAD R0, R54, UR52, RZ ;  /* 0x0000003436003c24 */ /* 0x000fe8000f8e02ff */
[----:B--2---:R-:W-:Y:S05]  /*9b80*/  @P3 IMAD.WIDE R4, R0, 0x4, R4 ;  /* 0x0000000400043825 */ /* 0x004fea00078e0204 */
[----:B-1---5:R1:W5:Y:S02]  /*9b90*/  @P3 LDG.E R24, desc[UR4][R4.64] ;  /* 0x0000000404183981 */ /* 0x022364000c1e1900 */
[----:B-1----:R-:W2:Y:S02]  /*9ba0*/  @!P3 LDC R24, c[0x0][0x9a0] ;  /* 0x00026800ff18bb82 */ /* 0x002ea40000000800 */
.L_x_86:
[----:B------:R-:W-:Y:S01]  /*9bb0*/  ULOP3.LUT UR4, UR54, 0x1, URZ, 0x3c, !UPT ;  /* 0x0000000136047892 */ /* 0x000fe2000f8e3cff */
[----:B-----5:R-:W-:Y:S01]  /*9bc0*/  FSETP.NEU.AND P3, PT, R27, RZ, PT ;  /* 0x000000ff1b00720b */ /* 0x020fe20003f6d000 */
[----:B------:R-:W1:Y:S01]  /*9bd0*/  LDCU.128 UR8, c[0x0][0xb80] ;  /* 0x00017000ff0877ac */ /* 0x000e620008000c00 */
[----:B------:R-:W-:Y:S01]  /*9be0*/  SEL R5, RZ, 0xffffffff, P2 ;  /* 0xffffffffff057807 */ /* 0x000fe20001000000 */
[----:B------:R-:W-:Y:S01]  /*9bf0*/  BSSY B1, `(.L_x_87) ;  /* 0x0000063000017945 */ /* 0x000fe20003800000 */
[----:B------:R-:W-:Y:S01]  /*9c00*/  @P1 LOP3.LUT P2, RZ, R62, 0xff, RZ, 0xc0, !PT ;  /* 0x000000ff3eff1812 */ /* 0x000fe2000784c0ff */
[----:B------:R-:W-:Y:S01]  /*9c10*/  IMAD.U32 R34, RZ, RZ, UR4 ;  /* 0x00000004ff227e24 */ /* 0x000fe2000f8e00ff */
[----:B------:R-:W-:Y:S01]  /*9c20*/  @P1 SEL R4, RZ, 0xffffffff, P3 ;  /* 0xffffffffff041807 */ /* 0x000fe20001800000 */
[----:B------:R-:W-:Y:S01]  /*9c30*/  IMAD.MOV.U32 R80, RZ, RZ, 0x1 ;  /* 0x00000001ff507424 */ /* 0x000fe200078e00ff */
[----:B------:R-:W-:Y:S01]  /*9c40*/  LEA R79, R22, UR48, 0x3 ;  /* 0x00000030164f7c11 */ /* 0x000fe2000f8e18ff */
[----:B------:R-:W3:Y:S01]  /*9c50*/  LDCU.128 UR16, c[0x0][0xb90] ;  /* 0x00017200ff1077ac */ /* 0x000ee20008000c00 */
[----:B------:R-:W-:Y:S01]  /*9c60*/  @P0 SEL R4, R5, R4, !P2 ;  /* 0x0000000405040207 */ /* 0x000fe20005000000 */
[----:B------:R-:W-:Y:S01]  /*9c70*/  IMAD.IADD R25, R23, 0x1, R2 ;  /* 0x0000000117197824 */ /* 0x000fe200078e0202 */
[----:B------:R-:W-:Y:S01]  /*9c80*/  SHF.L.U32 R0, R59, 0x1f, RZ ;  /* 0x0000001f3b007819 */ /* 0x000fe200000006ff */
[----:B------:R-:W-:Y:S01]  /*9c90*/  IMAD.U32 R35, RZ, RZ, UR49 ;  /* 0x00000031ff237e24 */ /* 0x000fe2000f8e00ff */
[----:B------:R-:W-:Y:S02]  /*9ca0*/  @P1 LOP3.LUT R4, R4, 0x1, RZ, 0xc0, !PT ;  /* 0x0000000104041812 */ /* 0x000fe400078ec0ff */
[----:B------:R-:W-:Y:S02]  /*9cb0*/  CS2R R38, SRZ ;  /* 0x0000000000267805 */ /* 0x000fe4000001ff00 */
[----:B------:R-:W-:Y:S01]  /*9cc0*/  PLOP3.LUT P2, PT, PT, PT, UP1, 0x80, 0x8 ;  /* 0x000000000008781c */ /* 0x000fe20003f4f018 */
[----:B------:R-:W-:Y:S01]  /*9cd0*/  USHF.L.U32 UR12, UR50, 0x6, URZ ;  /* 0x00000006320c7899 */ /* 0x000fe200080006ff */
[----:B------:R-:W-:Y:S01]  /*9ce0*/  ISETP.NE.U32.OR P5, PT, R4, 0x1, !P1 ;  /* 0x000000010400780c */ /* 0x000fe20004fa5470 */
[----:B------:R-:W-:Y:S01]  /*9cf0*/  IMAD.U32 R4, RZ, RZ, UR49 ;  /* 0x00000031ff047e24 */ /* 0x000fe2000f8e00ff */
[----:B------:R-:W4:Y:S01]  /*9d00*/  LDCU UR13, c[0x0][0xba0] ;  /* 0x00017400ff0d77ac */ /* 0x000f220008000800 */
[----:B------:R-:W-:Y:S02]  /*9d10*/  LOP3.LUT P4, R74, R62, 0xff, RZ, 0xc0, !PT ;  /* 0x000000ff3e4a7812 */ /* 0x000fe4000788c0ff */
[----:B------:R-:W-:Y:S01]  /*9d20*/  CS2R R36, SRZ ;  /* 0x0000000000247805 */ /* 0x000fe2000001ff00 */
[----:B------:R-:W-:Y:S01]  /*9d30*/  IMAD.U32 R73, RZ, RZ, UR12 ;  /* 0x0000000cff497e24 */ /* 0x000fe2000f8e00ff */
[----:B------:R-:W-:Y:S02]  /*9d40*/  LEA R3, R4, UR48, 0x3 ;  /* 0x0000003004037c11 */ /* 0x000fe4000f8e18ff */
[----:B------:R-:W-:Y:S02]  /*9d50*/  CS2R R42, SRZ ;  /* 0x00000000002a7805 */ /* 0x000fe4000001ff00 */
[----:B------:R-:W-:Y:S02]  /*9d60*/  SEL R4, RZ, 0xffffffff, P3 ;  /* 0xffffffffff047807 */ /* 0x000fe40001800000 */
[----:B------:R-:W-:Y:S02]  /*9d70*/  CS2R R40, SRZ ;  /* 0x0000000000287805 */ /* 0x000fe4000001ff00 */
[----:B------:R-:W-:Y:S02]  /*9d80*/  P2R R76, PR, RZ, 0x20 ;  /* 0x00000020ff4c7803 */ /* 0x000fe40000000000 */
[----:B------:R-:W-:Y:S02]  /*9d90*/  CS2R R46, SRZ ;  /* 0x00000000002e7805 */ /* 0x000fe4000001ff00 */
[----:B------:R-:W-:Y:S02]  /*9da0*/  @P2 SEL R4, R5, R4, !P4 ;  /* 0x0000000405042207 */ /* 0x000fe40006000000 */
[----:B------:R-:W-:Y:S02]  /*9db0*/  CS2R R44, SRZ ;  /* 0x00000000002c7805 */ /* 0x000fe4000001ff00 */
[----:B------:R-:W-:Y:S02]  /*9dc0*/  @P5 SHF.L.U32 R8, R34, 0x1f, RZ ;  /* 0x0000001f22085819 */ /* 0x000fe400000006ff */
[----:B------:R-:W-:Y:S02]  /*9dd0*/  CS2R R50, SRZ ;  /* 0x0000000000327805 */ /* 0x000fe4000001ff00 */
[----:B------:R-:W-:Y:S02]  /*9de0*/  LOP3.LUT R4, R4, 0x1, RZ, 0xc0, !PT ;  /* 0x0000000104047812 */ /* 0x000fe400078ec0ff */
[----:B------:R-:W-:Y:S01]  /*9df0*/  CS2R R48, SRZ ;  /* 0x0000000000307805 */ /* 0x000fe2000001ff00 */
[----:B------:R-:W2:Y:S01]  /*9e00*/  @P5 SYNCS.PHASECHK.TRANS64.TRYWAIT P1, [R3+URZ+0x60], R8 ;  /* 0x00006008030055a7 */ /* 0x000ea200080211ff */
[----:B-1----:R-:W-:Y:S02]  /*9e10*/  UIMAD.WIDE.U32 UR4, UR12, UR9, URZ ;  /* 0x000000090c0472a5 */ /* 0x002fe4000f8e00ff */
[----:B------:R-:W-:Y:S02]  /*9e20*/  UISETP.NE.AND UP0, UPT, UR8, 0x1, UPT ;  /* 0x000000010800788c */ /* 0x000fe4000bf05270 */
[----:B------:R-:W-:Y:S04]  /*9e30*/  USHF.R.U32.HI UR5, URZ, UR10, UR5 ;  /* 0x0000000aff057299 */ /* 0x000fe80008011605 */
[----:B------:R-:W-:Y:S02]  /*9e40*/  USEL UR5, UR12, UR5, !UP0 ;  /* 0x000000050c057287 */ /* 0x000fe4000c000000 */
[----:B------:R-:W-:Y:S02]  /*9e50*/  UISETP.NE.AND UP0, UPT, UR11, 0x1, UPT ;  /* 0x000000010b00788c */ /* 0x000fe4000bf05270 */
[----:B---3--:R-:W-:Y:S02]  /*9e60*/  UIMAD.WIDE.U32 UR6, UR5, UR16, URZ ;  /* 0x00000010050672a5 */ /* 0x008fe4000f8e00ff */
[----:B------:R-:W-:Y:S01]  /*9e70*/  IMAD R6, RZ, RZ, -UR5 ;  /* 0x80000005ff067e24 */ /* 0x000fe2000f8e02ff */
[----:B------:R1:W3:Y:S01]  /*9e80*/  SYNCS.PHASECHK.TRANS64.TRYWAIT P0, [R79+URZ+0xb0], R0 ;  /* 0x0000b0004f0075a7 */ /* 0x0002e200080011ff */
[----:B------:R-:W-:Y:S02]  /*9e90*/  IMAD.U32 R72, RZ, RZ, UR5 ;  /* 0x00000005ff487e24 */ /* 0x000fe4000f8e00ff */
[----:B------:R-:W-:Y:S01]  /*9ea0*/  IMAD R73, R6, UR8, R73 ;  /* 0x0000000806497c24 */ /* 0x000fe2000f8e0249 */
[----:B------:R-:W-:Y:S02]  /*9eb0*/  UMOV UR4, UR7 ;  /* 0x0000000700047c82 */ /* 0x000fe40008000000 */
[----:B------:R-:W-:Y:S04]  /*9ec0*/  USHF.R.U32.HI UR4, URZ, UR17, UR4 ;  /* 0x00000011ff047299 */ /* 0x000fe80008011604 */
[----:B------:R-:W-:Y:S02]  /*9ed0*/  USEL UR4, UR5, UR4, !UP0 ;  /* 0x0000000405047287 */ /* 0x000fe4000c000000 */
[----:B------:R-:W-:Y:S02]  /*9ee0*/  UISETP.NE.AND UP0, UPT, UR18, 0x1, UPT ;  /* 0x000000011200788c */ /* 0x000fe4000bf05270 */
[----:B------:R-:W-:Y:S02]  /*9ef0*/  UIMAD.WIDE.U32 UR6, UR4, UR19, URZ ;  /* 0x00000013040672a5 */ /* 0x000fe4000f8e00ff */
[----:B------:R-:W-:Y:S02]  /*9f00*/  IMAD.U32 R71, RZ, RZ, UR4 ;  /* 0x00000004ff477e24 */ /* 0x000fe4000f8e00ff */
[----:B------:R-:W-:Y:S01]  /*9f10*/  PLOP3.LUT P2, PT, PT, PT, UP0, 0x80, 0x8 ;  /* 0x000000000008781c */ /* 0x000fe20003f4f008 */
[----:B------:R-:W-:Y:S02]  /*9f20*/  IMAD R7, RZ, RZ, -UR4 ;  /* 0x80000004ff077e24 */ /* 0x000fe4000f8e02ff */
[----:B------:R-:W-:Y:S01]  /*9f30*/  UMOV UR6, UR7 ;  /* 0x0000000700067c82 */ /* 0x000fe20008000000 */
[----:B------:R-:W-:Y:S01]  /*9f40*/  IMAD.U32 R70, RZ, RZ, UR4 ;  /* 0x00000004ff467e24 */ /* 0x000fe2000f8e00ff */
[----:B----4-:R-:W-:Y:S01]  /*9f50*/  USHF.R.U32.HI UR6, URZ, UR13, UR6 ;  /* 0x0000000dff067299 */ /* 0x010fe20008011606 */
[----:B------:R-:W-:Y:S05]  /*9f60*/  IMAD R72, R7, UR11, R72 ;  /* 0x0000000b07487c24 */ /* 0x000fea000f8e0248 */
[----:B------:R-:W-:Y:S02]  /*9f70*/  SEL R71, R71, UR6, !P2 ;  /* 0x0000000647477c07 */ /* 0x000fe4000d000000 */
[----:B------:R-:W-:Y:S03]  /*9f80*/  ISETP.NE.U32.AND P2, PT, R4, 0x1, PT ;  /* 0x000000010400780c */ /* 0x000fe60003f45070 */
[----:B------:R-:W-:Y:S01]  /*9f90*/  IMAD.MOV R5, RZ, RZ, -R71 ;  /* 0x000000ffff057224 */ /* 0x000fe200078e0a47 */
[----:B------:R-:W-:Y:S03]  /*9fa0*/  P2R R81, PR, RZ, 0x4 ;  /* 0x00000004ff517803 */ /* 0x000fe60000000000 */
[----:B------:R-:W-:Y:S01]  /*9fb0*/  IMAD R70, R5, UR18, R70 ;  /* 0x0000001205467c24 */ /* 0x000fe2000f8e0246 */
[----:B--2---:R-:W-:Y:S01]  /*9fc0*/  @P5 SEL R80, RZ, 0x1, !P1 ;  /* 0x00000001ff505807 */ /* 0x004fe20004800000 */
[----:B-1----:R-:W-:Y:S06]  /*9fd0*/  @!P5 BRA `(.L_x_88) ;  /* 0x000000000090d947 */ /* 0x002fec0003800000 */
[----:B------:R-:W-:Y:S01]  /*9fe0*/  HFMA2 R47, -RZ, RZ, 0, 0 ;  /* 0x00000000ff2f7431 */ /* 0x000fe200000001ff */
[----:B------:R-:W-:Y:S01]  /*9ff0*/  ISETP.NE.AND P1, PT, R80, RZ, PT ;  /* 0x000000ff5000720c */ /* 0x000fe20003f25270 */
[----:B------:R-:W-:Y:S01]  /*a000*/  IMAD.U32 R5, RZ, RZ, UR49 ;  /* 0x00000031ff057e24 */ /* 0x000fe2000f8e00ff */
[----:B------:R-:W-:Y:S11]  /*a010*/  BSSY B0, `(.L_x_89) ;  /* 0x0000005000007945 */ /* 0x000ff60003800000 */
[----:B------:R-:W-:Y:S05]  /*a020*/  @P1 BRA `(.L_x_90) ;  /* 0x00000000000c1947 */ /* 0x000fea0003800000 */
[----:B------:R-:W-:Y:S04]  /*a030*/  SHF.L.U32 R2, R34, 0x1f, RZ ;  /* 0x0000001f22027819 */ /* 0x000fe800000006ff */
[----:B------:R-:W1:Y:S02]  /*a040*/  SYNCS.PHASECHK.TRANS64.TRYWAIT P1, [R3+URZ+0x60], R2 ;  /* 0x00006002030075a7 */ /* 0x000e6400080211ff */
[----:B-1----:R-:W-:Y:S05]  /*a050*/  @!P1 BRA `(.L_x_91) ;  /* 0x0000002000449947 */ /* 0x002fea0003800000 */
.L_x_90:
[----:B------:R-:W-:Y:S05]  /*a060*/  BSYNC B0 ;  /* 0x0000000000007941 */ /* 0x000fea0003800000 */
.L_x_89:
[----:B------:R-:W-:Y:S01]  /*a070*/  ISETP.NE.AND P1, PT, R81, RZ, PT ;  /* 0x000000ff5100720c */ /* 0x000fe20003f25270 */
[----:B------:R-:W-:Y:S01]  /*a080*/  IMAD.MOV.U32 R46, RZ, RZ, RZ ;  /* 0x000000ffff2e7224 */ /* 0x000fe200078e00ff */
[----:B------:R-:W-:Y:S02]  /*a090*/  CS2R R44, SRZ ;  /* 0x00000000002c7805 */ /* 0x000fe4000001ff00 */
[----:B------:R-:W-:Y:S02]  /*a0a0*/  CS2R R50, SRZ ;  /* 0x0000000000327805 */ /* 0x000fe4000001ff00 */
[----:B------:R-:W-:Y:S02]  /*a0b0*/  CS2R R48, SRZ ;  /* 0x0000000000307805 */ /* 0x000fe4000001ff00 */
[----:B------:R-:W-:Y:S02]  /*a0c0*/  CS2R R42, SRZ ;  /* 0x00000000002a7805 */ /* 0x000fe4000001ff00 */
[----:B------:R-:W-:Y:S02]  /*a0d0*/  CS2R R40, SRZ ;  /* 0x0000000000287805 */ /* 0x000fe4000001ff00 */
[----:B------:R-:W-:Y:S02]  /*a0e0*/  CS2R R38, SRZ ;  /* 0x0000000000267805 */ /* 0x000fe4000001ff00 */
[----:B------:R-:W-:Y:S01]  /*a0f0*/  CS2R R36, SRZ ;  /* 0x0000000000247805 */ /* 0x000fe2000001ff00 */
[----:B------:R-:W-:Y:S01]  /*a100*/  @P1 IMAD R5, R5, 0x800, R60 ;  /* 0x0000080005051824 */ /* 0x000fe200078e023c */
[----:B------:R-:W-:Y:S05]  /*a110*/  @P1 WARPSYNC.ALL ;  /* 0x0000000000001948 */ /* 0x000fea0003800000 */
[----:B------:R-:W-:Y:S01]  /*a120*/  @P1 LEA R5, R5, UR48, 0x2 ;  /* 0x0000003005051c11 */ /* 0x000fe2000f8e10ff */
[----:B------:R-:W-:Y:S04]  /*a130*/  UIADD3 UR4, UPT, UPT, UR49, 0x1, URZ ;  /* 0x0000000131047890 */ /* 0x000fe8000fffe0ff */
[----:B------:R2:W4:Y:S01]  /*a140*/  @P1 LDSM.16.M88.4 R48, [R5+0x400] ;  /* 0x000400000530183b */ /* 0x0005220000000200 */
[----:B-1----:R-:W-:Y:S01]  /*a150*/  @P1 VIADD R2, R5, 0x400 ;  /* 0x0000040005021836 */ /* 0x002fe20000000000 */
[----:B------:R-:W-:Y:S01]  /*a160*/  UISETP.NE.AND UP0, UPT, UR4, 0x3, UPT ;  /* 0x000000030400788c */ /* 0x000fe2000bf05270 */
[C-C-:B------:R-:W-:Y:S02]  /*a170*/  @P1 IMAD R3, R68.reuse, 0x4, R5.reuse ;  /* 0x0000000444031824 */ /* 0x140fe400078e0205 */
[C---:B------:R-:W-:Y:S01]  /*a180*/  @P1 IMAD R7, R67.reuse, 0x4, R2 ;  /* 0x0000000443071824 */ /* 0x040fe200078e0202 */
[----:B------:R-:W-:Y:S01]  /*a190*/  USEL UR5, URZ, 0x1, UP0 ;  /* 0x00000001ff057887 */ /* 0x000fe20008000000 */
[----:B------:R-:W-:Y:S01]  /*a1a0*/  @P1 IMAD R2, R67, 0x4, R5 ;  /* 0x0000000443021824 */ /* 0x000fe200078e0205 */
[----:B------:R2:W1:Y:S01]  /*a1b0*/  @P1 LDSM.16.M88.4 R44, [R3+0x400] ;  /* 0x00040000032c183b */ /* 0x0004620000000200 */
[----:B------:R-:W-:Y:S01]  /*a1c0*/  @P1 IMAD R4, R68, 0x4, R7 ;  /* 0x0000000444041824 */ /* 0x000fe200078e0207 */
[----:B------:R-:W-:Y:S02]  /*a1d0*/  USEL UR4, UR4, URZ, UP0 ;  /* 0x000000ff04047287 */ /* 0x000fe40008000000 */
[----:B------:R2:W1:Y:S01]  /*a1e0*/  @P1 LDSM.16.M88.4 R40, [R2+0x400] ;  /* 0x000400000228183b */ /* 0x0004620000000200 */
[----:B------:R-:W-:Y:S03]  /*a1f0*/  LOP3.LUT R34, R34, UR5, RZ, 0x3c, !PT ;  /* 0x0000000522227c12 */ /* 0x000fe6000f8e3cff */
[----:B------:R2:W1:Y:S01]  /*a200*/  @P1 LDSM.16.M88.4 R36, [R4] ;  /* 0x000000000424183b */ /* 0x0004620000000200 */
[----:B------:R-:W-:Y:S03]  /*a210*/  IMAD.U32 R35, RZ, RZ, UR4 ;  /* 0x00000004ff237e24 */ /* 0x000fe6000f8e00ff */
.L_x_88:
[----:B------:R-:W-:Y:S05]  /*a220*/  BSYNC B1 ;  /* 0x0000000000017941 */ /* 0x000fea0003800000 */
.L_x_87:
[----:B--2---:R-:W-:Y:S04]  /*a230*/  SHF.R.U32.HI R2, RZ, 0x15, R25 ;  /* 0x00000015ff027819 */ /* 0x004fe80000011619 */
[----:B------:R-:W-:Y:S01]  /*a240*/  LOP3.LUT P1, RZ, R2, 0x3, R63, 0x48, !PT ;  /* 0x0000000302ff7812 */ /* 0x000fe2000782483f */
[----:B------:R-:W-:Y:S01]  /*a250*/  @!UPT UIADD3 URZ, UPT, UPT, URZ, URZ, URZ ;  /* 0x000000fffffff290 */ /* 0x000fe2000fffe0ff */
[----:B---3--:R-:W-:Y:S11]  /*a260*/  @P0 BRA `(.L_x_92) ;  /* 0x0000000000080947 */ /* 0x008ff60003800000 */
[----:B------:R-:W2:Y:S02]  /*a270*/  SYNCS.PHASECHK.TRANS64.TRYWAIT P0, [R79+URZ+0xb0], R0 ;  /* 0x0000b0004f0075a7 */ /* 0x000ea400080011ff */
[----:B--2---:R-:W-:Y:S05]  /*a280*/  @!P0 BRA `(.L_x_93) ;  /* 0x0000001c00cc8947 */ /* 0x004fea0003800000 */
.L_x_92:
[----:B------:R-:W-:Y:S05]  /*a290*/  @!P1 BRA `(.L_x_94) ;  /* 0x0000000000409947 */ /* 0x000fea0003800000 */
[----:B------:R-:W3:Y:S01]  /*a2a0*/  LDCU.64 UR8, c[0x4][0x70] ;  /* 0x01000e00ff0877ac */ /* 0x000ee20008000a00 */
[----:B------:R-:W-:Y:S01]  /*a2b0*/  MOV R3, 0x0 ;  /* 0x0000000000037802 */ /* 0x000fe20000000f00 */
[----:B------:R-:W-:Y:S02]  /*a2c0*/  HFMA2 R12, -RZ, RZ, 0, 5.9604644775390625e-08 ;  /* 0x00000001ff0c7431 */ /* 0x000fe400000001ff */
[----:B------:R-:W-:Y:S02]  /*a2d0*/  IMAD.MOV.U32 R8, RZ, RZ, 0x192 ;  /* 0x00000192ff087424 */ /* 0x000fe400078e00ff */
[----:B------:R-:W-:Y:S01]  /*a2e0*/  IMAD.MOV.U32 R13, RZ, RZ, RZ ;  /* 0x000000ffff0d7224 */ /* 0x000fe200078e00ff */
[----:B------:R-:W5:Y:S01]  /*a2f0*/  LDCU.64 UR6, c[0x4][0x78] ;  /* 0x01000f00ff0677ac */ /* 0x000f620008000a00 */
[----:B------:R-:W1:Y:S01]  /*a300*/  LDC.64 R2, c[0x4][R3] ;  /* 0x0100000003027b82 */ /* 0x000e620000000a00 */
[----:B------:R-:W2:Y:S01]  /*a310*/  LDCU.64 UR4, c[0x4][0x10] ;  /* 0x01000200ff0477ac */ /* 0x000ea20008000a00 */
[----:B---3--:R-:W-:Y:S01]  /*a320*/  MOV R5, UR9 ;  /* 0x0000000900057c02 */ /* 0x008fe20008000f00 */
[----:B------:R-:W-:Y:S01]  /*a330*/  IMAD.U32 R4, RZ, RZ, UR8 ;  /* 0x00000008ff047e24 */ /* 0x000fe2000f8e00ff */
[----:B-----5:R-:W-:Y:S01]  /*a340*/  MOV R7, UR7 ;  /* 0x0000000700077c02 */ /* 0x020fe20008000f00 */
[----:B------:R-:W-:Y:S01]  /*a350*/  IMAD.U32 R6, RZ, RZ, UR6 ;  /* 0x00000006ff067e24 */ /* 0x000fe2000f8e00ff */
[----:B--2---:R-:W-:Y:S01]  /*a360*/  MOV R11, UR5 ;  /* 0x00000005000b7c02 */ /* 0x004fe20008000f00 */
[----:B------:R-:W-:Y:S02]  /*a370*/  IMAD.U32 R10, RZ, RZ, UR4 ;  /* 0x00000004ff0a7e24 */ /* 0x000fe4000f8e00ff */
[----:B------:R-:W-:Y:S07]  /*a380*/  LEPC R20, `(.L_x_94) ;  /* 0x000000001014794e */ /* 0x000fee0000000000 */
[----:B-1--4-:R-:W-:Y:S05]  /*a390*/  CALL.ABS.NOINC R2 ;  /* 0x0000000002007343 */ /* 0x012fea0003c00000 */
.L_x_94:
[----:B----4-:R-:W-:Y:S01]  /*a3a0*/  LOP3.LUT R20, R48, 0xffffe000, RZ, 0xc0, !PT ;  /* 0xffffe00030147812 */ /* 0x010fe200078ec0ff */
[----:B------:R-:W-:Y:S05]  /*a3b0*/  WARPSYNC.ALL ;  /* 0x0000000000007948 */ /* 0x000fea0003800000 */
[----:B------:R-:W-:Y:S01]  /*a3c0*/  R2UR UR4, R25 ;  /* 0x00000000190472ca */ /* 0x000fe200000e0000 */
[----:B------:R-:W-:Y:S01]  /*a3d0*/  IMAD.SHL.U32 R78, R67, 0x4, RZ ;  /* 0x00000004434e7824 */ /* 0x000fe200078e00ff */
[----:B------:R-:W-:Y:S01]  /*a3e0*/  LOP3.LUT R21, R49, 0xffffe000, RZ, 0xc0, !PT ;  /* 0xffffe00031157812 */ /* 0x000fe200078ec0ff */
[----:B------:R-:W-:Y:S01]  /*a3f0*/  IMAD.U32 R77, RZ, RZ, UR49 ;  /* 0x00000031ff4d7e24 */ /* 0x000fe2000f8e00ff */
[----:B------:R-:W-:Y:S01]  /*a400*/  LOP3.LUT R26, R50, 0xffffe000, RZ, 0xc0, !PT ;  /* 0xffffe000321a7812 */ /* 0x000fe200078ec0ff */
[----:B------:R-:W-:Y:S01]  /*a410*/  BSSY.RECONVERGENT B0, `(.L_x_95) ;  /* 0x000005d000007945 */ /* 0x000fe20003800200 */
[----:B------:R-:W-:Y:S01]  /*a420*/  LOP3.LUT R32, R51, 0xffffe000, RZ, 0xc0, !PT ;  /* 0xffffe00033207812 */ /* 0x000fe200078ec0ff */
[----:B------:R-:W-:Y:S01]  /*a430*/  IMAD R77, R77, 0x800, R60 ;  /* 0x000008004d4d7824 */ /* 0x000fe200078e023c */
[----:B-1----:R-:W-:Y:S02]  /*a440*/  LOP3.LUT R33, R40, 0xffffe000, RZ, 0xc0, !PT ;  /* 0xffffe00028217812 */ /* 0x002fe400078ec0ff */
[----:B------:R-:W-:Y:S02]  /*a450*/  ISETP.NE.AND P0, PT, R61, RZ, PT ;  /* 0x000000ff3d00720c */ /* 0x000fe40003f05270 */
[----:B------:R-:W-:Y:S01]  /*a460*/  LEA R83, R77, UR48, 0x2 ;  /* 0x000000304d537c11 */ /* 0x000fe2000f8e10ff */
[----:B------:R-:W2:Y:S01]  /*a470*/  LDTM.16dp128bit.x8 R4, tmem[UR4] ;  /* 0x00000004000479ee */ /* 0x000ea20008180000 */
[----:B------:R-:W-:Y:S02]  /*a480*/  IMAD.SHL.U32 R77, R68, 0x4, RZ ;  /* 0x00000004444d7824 */ /* 0x000fe400078e00ff */
[--C-:B------:R-:W-:Y:S03]  /*a490*/  IADD3 R82, PT, PT, R78, 0x400, R83.reuse ;  /* 0x000004004e527810 */ /* 0x100fe60007ffe053 */
[C---:B------:R-:W-:Y:S02]  /*a4a0*/  IADD3 R85, PT, PT, R77.reuse, 0x400, R83 ;  /* 0x000004004d557810 */ /* 0x040fe40007ffe053 */
[----:B------:R-:W-:Y:S02]  /*a4b0*/  IMAD.IADD R84, R77, 0x1, R82 ;  /* 0x000000014d547824 */ /* 0x000fe400078e0252 */
[C---:B--2---:R-:W-:Y:S01]  /*a4c0*/  FMUL R0, R24.reuse, R4 ;  /* 0x0000000418007220 */ /* 0x044fe20000400000 */
[C---:B------:R-:W-:Y:S01]  /*a4d0*/  FMUL R2, R24.reuse, R5 ;  /* 0x0000000518027220 */ /* 0x040fe20000400000 */
[C---:B------:R-:W-:Y:S01]  /*a4e0*/  FMUL R3, R24.reuse, R6 ;  /* 0x0000000618037220 */ /* 0x040fe20000400000 */
[----:B------:R-:W-:Y:S01]  /*a4f0*/  FMUL R7, R24, R7 ;  /* 0x0000000718077220 */ /* 0x000fe20000400000 */
[C---:B------:R-:W-:Y:S01]  /*a500*/  FFMA R28, R27.reuse, R20, R0 ;  /* 0x000000141b1c7223 */ /* 0x040fe20000000000 */
[----:B------:R-:W-:Y:S01]  /*a510*/  LOP3.LUT R20, R44, 0xffffe000, RZ, 0xc0, !PT ;  /* 0xffffe0002c147812 */ /* 0x000fe200078ec0ff */
[C---:B------:R-:W-:Y:S01]  /*a520*/  FFMA R29, R27.reuse, R21, R2 ;  /* 0x000000151b1d7223 */ /* 0x040fe20000000002 */
[----:B------:R-:W-:Y:S01]  /*a530*/  LOP3.LUT R21, R46, 0xffffe000, RZ, 0xc0, !PT ;  /* 0xffffe0002e157812 */ /* 0x000fe200078ec0ff */
[----:B------:R-:W-:Y:S01]  /*a540*/  FFMA R30, R27, R26, R3 ;  /* 0x0000001a1b1e7223 */ /* 0x000fe20000000003 */
[----:B------:R-:W-:Y:S01]  /*a550*/  LOP3.LUT R26, R45, 0xffffe000, RZ, 0xc0, !PT ;  /* 0xffffe0002d1a7812 */ /* 0x000fe200078ec0ff */
[C---:B------:R-:W-:Y:S01]  /*a560*/  FMUL R4, R24.reuse, R8 ;  /* 0x0000000818047220 */ /* 0x040fe20000400000 */
[----:B------:R-:W-:Y:S01]  /*a570*/  F2FP.TF32.F32.PACK_B R28, R28 ;  /* 0x0000001cff1c723e */ /* 0x000fe200024050ff */
[C---:B------:R-:W-:Y:S01]  /*a580*/  FMUL R5, R24.reuse, R9 ;  /* 0x0000000918057220 */ /* 0x040fe20000400000 */
[----:B------:R-:W-:Y:S01]  /*a590*/  F2FP.TF32.F32.PACK_B R29, R29 ;  /* 0x0000001dff1d723e */ /* 0x000fe200024050ff */
[C---:B------:R-:W-:Y:S01]  /*a5a0*/  FMUL R6, R24.reuse, R10 ;  /* 0x0000000a18067220 */ /* 0x040fe20000400000 */
[----:B------:R-:W-:Y:S01]  /*a5b0*/  F2FP.TF32.F32.PACK_B R30, R30 ;  /* 0x0000001eff1e723e */ /* 0x000fe200024050ff */
[----:B------:R-:W-:Y:S01]  /*a5c0*/  FFMA R31, R27, R32, R7 ;  /* 0x000000201b1f7223 */ /* 0x000fe20000000007 */
[----:B------:R-:W-:Y:S01]  /*a5d0*/  LOP3.LUT R32, R47, 0xffffe000, RZ, 0xc0, !PT ;  /* 0xffffe0002f207812 */ /* 0x000fe200078ec0ff */
[----:B------:R-:W-:Y:S01]  /*a5e0*/  FFMA R4, R27, R20, R4 ;  /* 0x000000141b047223 */ /* 0x000fe20000000004 */
[----:B------:R-:W-:Y:S01]  /*a5f0*/  LOP3.LUT R20, R41, 0xffffe000, RZ, 0xc0, !PT ;  /* 0xffffe00029147812 */ /* 0x000fe200078ec0ff */
[----:B------:R-:W-:Y:S01]  /*a600*/  FFMA R5, R27, R26, R5 ;  /* 0x0000001a1b057223 */ /* 0x000fe20000000005 */
[----:B------:R-:W-:Y:S01]  /*a610*/  LOP3.LUT R26, R43, 0xffffe000, RZ, 0xc0, !PT ;  /* 0xffffe0002b1a7812 */ /* 0x000fe200078ec0ff */
[----:B------:R-:W-:Y:S01]  /*a620*/  FMUL R11, R24, R11 ;  /* 0x0000000b180b7220 */ /* 0x000fe20000400000 */
[----:B------:R-:W-:Y:S01]  /*a630*/  F2FP.TF32.F32.PACK_B R31, R31 ;  /* 0x0000001fff1f723e */ /* 0x000fe200024050ff */
[C---:B------:R-:W-:Y:S01]  /*a640*/  FFMA R6, R27.reuse, R21, R6 ;  /* 0x000000151b067223 */ /* 0x040fe20000000006 */
[----:B------:R-:W-:Y:S01]  /*a650*/  LOP3.LUT R21, R42, 0xffffe000, RZ, 0xc0, !PT ;  /* 0xffffe0002a157812 */ /* 0x000fe200078ec0ff */
[C---:B------:R-:W-:Y:S01]  /*a660*/  FMUL R8, R24.reuse, R12 ;  /* 0x0000000c18087220 */ /* 0x040fe20000400000 */
[----:B------:R-:W-:Y:S01]  /*a670*/  F2FP.TF32.F32.PACK_B R4, R4 ;  /* 0x00000004ff04723e */ /* 0x000fe200024050ff */
[C---:B------:R-:W-:Y:S01]  /*a680*/  FMUL R9, R24.reuse, R13 ;  /* 0x0000000d18097220 */ /* 0x040fe20000400000 */
[----:B------:R-:W-:Y:S01]  /*a690*/  F2FP.TF32.F32.PACK_B R5, R5 ;  /* 0x00000005ff05723e */ /* 0x000fe200024050ff */
[----:B------:R1:W-:Y:S01]  /*a6a0*/  STSM.16.M88.4 [R83+0x400], R28 ;  /* 0x0004001c53007844 */ /* 0x0003e20000000200 */
[----:B------:R-:W-:Y:S01]  /*a6b0*/  F2FP.TF32.F32.PACK_B R6, R6 ;  /* 0x00000006ff06723e */ /* 0x000fe200024050ff */
[C---:B------:R-:W-:Y:S01]  /*a6c0*/  FMUL R10, R24.reuse, R14 ;  /* 0x0000000e180a7220 */ /* 0x040fe20000400000 */
[C---:B------:R-:W-:Y:S01]  /*a6d0*/  FFMA R7, R27.reuse, R32, R11 ;  /* 0x000000201b077223 */ /* 0x040fe2000000000b */
[----:B------:R-:W-:Y:S01]  /*a6e0*/  FMUL R15, R24, R15 ;  /* 0x0000000f180f7220 */ /* 0x000fe20000400000 */
[C---:B------:R-:W-:Y:S01]  /*a6f0*/  FFMA R8, R27.reuse, R33, R8 ;  /* 0x000000211b087223 */ /* 0x040fe20000000008 */
[----:B------:R-:W-:Y:S01]  /*a700*/  LOP3.LUT R33, R36, 0xffffe000, RZ, 0xc0, !PT ;  /* 0xffffe00024217812 */ /* 0x000fe200078ec0ff */
[C---:B------:R-:W-:Y:S01]  /*a710*/  FFMA R9, R27.reuse, R20, R9 ;  /* 0x000000141b097223 */ /* 0x040fe20000000009 */
[----:B------:R-:W-:Y:S01]  /*a720*/  FFMA R10, R27, R21, R10 ;  /* 0x000000151b0a7223 */ /* 0x000fe2000000000a */
[C---:B------:R-:W-:Y:S01]  /*a730*/  FMUL R12, R24.reuse, R16 ;  /* 0x00000010180c7220 */ /* 0x040fe20000400000 */
[----:B------:R-:W-:Y:S01]  /*a740*/  LOP3.LUT R20, R37, 0xffffe000, RZ, 0xc0, !PT ;  /* 0xffffe00025147812 */ /* 0x000fe200078ec0ff */
[----:B------:R-:W-:Y:S01]  /*a750*/  FFMA R11, R27, R26, R15 ;  /* 0x0000001a1b0b7223 */ /* 0x000fe2000000000f */
[----:B------:R-:W-:Y:S01]  /*a760*/  FMUL R13, R24, R17 ;  /* 0x00000011180d7220 */ /* 0x000fe20000400000 */
[----:B------:R-:W-:Y:S01]  /*a770*/  LOP3.LUT R21, R38, 0xffffe000, RZ, 0xc0, !PT ;  /* 0xffffe00026157812 */ /* 0x000fe200078ec0ff */
[C---:B------:R-:W-:Y:S01]  /*a780*/  FMUL R14, R24.reuse, R18 ;  /* 0x00000012180e7220 */ /* 0x040fe20000400000 */
[----:B------:R-:W-:Y:S01]  /*a790*/  LOP3.LUT R26, R39, 0xffffe000, RZ, 0xc0, !PT ;  /* 0xffffe000271a7812 */ /* 0x000fe200078ec0ff */
[----:B------:R-:W-:Y:S01]  /*a7a0*/  FMUL R19, R24, R19 ;  /* 0x0000001318137220 */ /* 0x000fe20000400000 */
[----:B------:R-:W-:Y:S01]  /*a7b0*/  F2FP.TF32.F32.PACK_B R7, R7 ;  /* 0x00000007ff07723e */ /* 0x000fe200024050ff */
[C---:B------:R-:W-:Y:S01]  /*a7c0*/  FFMA R12, R27.reuse, R33, R12 ;  /* 0x000000211b0c7223 */ /* 0x040fe2000000000c */
[C---:B------:R-:W-:Y:S01]  /*a7d0*/  FFMA R13, R27.reuse, R20, R13 ;  /* 0x000000141b0d7223 */ /* 0x040fe2000000000d */
[C---:B------:R-:W-:Y:S01]  /*a7e0*/  FFMA R14, R27.reuse, R21, R14 ;  /* 0x000000151b0e7223 */ /* 0x040fe2000000000e */
[----:B------:R-:W-:Y:S01]  /*a7f0*/  FFMA R15, R27, R26, R19 ;  /* 0x0000001a1b0f7223 */ /* 0x000fe20000000013 */
[----:B------:R1:W-:Y:S01]  /*a800*/  STSM.16.M88.4 [R85], R4 ;  /* 0x0000000455007844 */ /* 0x0003e20000000200 */
[----:B------:R-:W-:Y:S02]  /*a810*/  F2FP.TF32.F32.PACK_B R8, R8 ;  /* 0x00000008ff08723e */ /* 0x000fe400024050ff */
[----:B------:R-:W-:Y:S02]  /*a820*/  F2FP.TF32.F32.PACK_B R9, R9 ;  /* 0x00000009ff09723e */ /* 0x000fe400024050ff */
[----:B------:R-:W-:Y:S02]  /*a830*/  F2FP.TF32.F32.PACK_B R10, R10 ;  /* 0x0000000aff0a723e */ /* 0x000fe400024050ff */
[----:B------:R-:W-:Y:S02]  /*a840*/  F2FP.TF32.F32.PACK_B R11, R11 ;  /* 0x0000000bff0b723e */ /* 0x000fe400024050ff */
[----:B------:R-:W-:Y:S02]  /*a850*/  F2FP.TF32.F32.PACK_B R12, R12 ;  /* 0x0000000cff0c723e */ /* 0x000fe400024050ff */
[----:B------:R-:W-:Y:S01]  /*a860*/  F2FP.TF32.F32.PACK_B R13, R13 ;  /* 0x0000000dff0d723e */ /* 0x000fe200024050ff */
[----:B------:R1:W-:Y:S01]  /*a870*/  STSM.16.M88.4 [R82], R8 ;  /* 0x0000000852007844 */ /* 0x0003e20000000200 */
[----:B------:R-:W-:Y:S02]  /*a880*/  F2FP.TF32.F32.PACK_B R14, R14 ;  /* 0x0000000eff0e723e */ /* 0x000fe400024050ff */
[----:B------:R-:W-:Y:S05]  /*a890*/  F2FP.TF32.F32.PACK_B R15, R15 ;  /* 0x0000000fff0f723e */ /* 0x000fea00024050ff */
[----:B------:R1:W-:Y:S01]  /*a8a0*/  STSM.16.M88.4 [R84], R12 ;  /* 0x0000000c54007844 */ /* 0x0003e20000000200 */
[----:B------:R-:W-:Y:S01]  /*a8b0*/  @!PT LDS RZ, [RZ] ;  /* 0x00000000fffff984 */ /* 0x000fe20000000800 */
[----:B------:R-:W-:Y:S01]  /*a8c0*/  @!PT LDS RZ, [RZ] ;  /* 0x00000000fffff984 */ /* 0x000fe20000000800 */
[----:B------:R-:W-:Y:S01]  /*a8d0*/  @!PT LDS RZ, [RZ] ;  /* 0x00000000fffff984 */ /* 0x000fe20000000800 */
[----:B------:R-:W-:Y:S01]  /*a8e0*/  @!PT LDS RZ, [RZ] ;  /* 0x00000000fffff984 */ /* 0x000fe20000000800 */
[----:B------:R2:W-:Y:S07]  /*a8f0*/  MEMBAR.ALL.CTA ;  /* 0x0000000000007992 */ /* 0x0005ee0000008000 */
[----:B--2---:R-:W2:Y:S02]  /*a900*/  FENCE.VIEW.ASYNC.S ;  /* 0x00000000000073c6 */ /* 0x004ea40000000000 */
[----:B--2---:R-:W-:Y:S06]  /*a910*/  BAR.SYNC.DEFER_BLOCKING 0x1, 0x80 ;  /* 0x0042000000007b1d */ /* 0x004fec0000010000 */
[----:B------:R-:W-:Y:S05]  /*a920*/  @P0 BRA `(.L_x_96) ;  /* 0x00000000002c0947 */ /* 0x000fea0003800000 */
[----:B------:R-:W2:Y:S01]  /*a930*/  LDCU.64 UR6, c[0x0][0x348] ;  /* 0x00006900ff0677ac */ /* 0x000ea20008000a00 */
[----:B------:R-:W-:Y:S02]  /*a940*/  R2UR UR42, R73 ;  /* 0x00000000492a72ca */ /* 0x000fe400000e0000 */
[----:B------:R-:W-:Y:S01]  /*a950*/  R2UR UR43, R72 ;  /* 0x00000000482b72ca */ /* 0x000fe200000e0000 */
[----:B------:R-:W-:Y:S01]  /*a960*/  ULEA UR5, UR49, UR48, 0xd ;  /* 0x0000003031057291 */ /* 0x000fe2000f8e68ff */
[----:B------:R-:W-:Y:S02]  /*a970*/  R2UR UR44, R70 ;  /* 0x00000000462c72ca */ /* 0x000fe400000e0000 */
[----:B------:R-:W-:Y:S01]  /*a980*/  R2UR UR45, R71 ;  /* 0x00000000472d72ca */ /* 0x000fe200000e0000 */
[----:B------:R-:W-:Y:S02]  /*a990*/  UIADD3 UR40, UPT, UPT, UR5, 0x400, URZ ;  /* 0x0000040005287890 */ /* 0x000fe4000fffe0ff */
[----:B--2---:R-:W-:Y:S04]  /*a9a0*/  UIADD3 UR4, UP0, UPT, UR6, 0x780, URZ ;  /* 0x0000078006047890 */ /* 0x004fe8000ff1e0ff */
[----:B------:R-:W-:Y:S09]  /*a9b0*/  UIADD3.X UR5, UPT, UPT, URZ, UR7, URZ, UP0, !UPT ;  /* 0x00000007ff057290 */ /* 0x000ff200087fe4ff */
[----:B------:R2:W-:Y:S02]  /*a9c0*/  UTMASTG.5D.IM2COL [UR40], [UR4] ;  /* 0x00000028040073b5 */ /* 0x0005e40008060000 */
[----:B--2---:R0:W-:Y:S02]  /*a9d0*/  UTMACMDFLUSH ;  /* 0x00000000000079b7 */ /* 0x0041e40000000000 */
.L_x_96:
[----:B------:R-:W-:Y:S05]  /*a9e0*/  BSYNC.RECONVERGENT B0 ;  /* 0x0000000000007941 */ /* 0x000fea0003800200 */
.L_x_95:
[----:B------:R-:W-:Y:S01]  /*a9f0*/  UIADD3 UR42, UPT, UPT, UR49, 0x1, URZ ;  /* 0x00000001312a7890 */ /* 0x000fe2000fffe0ff */
[----:B------:R-:W-:Y:S03]  /*aa00*/  BSSY.RECONVERGENT B0, `(.L_x_97) ;  /* 0x0000005000007945 */ /* 0x000fe60003800200 */
[----:B------:R-:W-:Y:S04]  /*aa10*/  UISETP.NE.AND UP0, UPT, UR42, 0x3, UPT ;  /* 0x000000032a00788c */ /* 0x000fe8000bf05270 */
[----:B------:R-:W-:Y:S01]  /*aa20*/  USEL UR40, UR42, URZ, UP0 ;  /* 0x000000ff2a287287 */ /* 0x000fe20008000000 */
[----:B------:R-:W-:Y:S11]  /*aa30*/  @P0 BRA `(.L_x_98) ;  /* 0x0000000000040947 */ /* 0x000ff60003800000 */
[----:B------:R-:W-:Y:S04]  /*aa40*/  DEPBAR.LE SB0, 0x1 ;  /* 0x000080400000791a */ /* 0x000fe80000000000 */
.L_x_98:
[----:B------:R-:W-:Y:S05]  /*aa50*/  BSYNC.RECONVERGENT B0 ;  /* 0x0000000000007941 */ /* 0x000fea0003800200 */
.L_x_97:
[----:B------:R-:W-:Y:S01]  /*aa60*/  BAR.SYNC.DEFER_BLOCKING 0x1, 0x80 ;  /* 0x0042000000007b1d */ /* 0x000fe20000010000 */
[----:B------:R-:W-:Y:S01]  /*aa70*/  ISETP.NE.AND P1, PT, R76, RZ, PT ;  /* 0x000000ff4c00720c */ /* 0x000fe20003f25270 */
[----:B------:R-:W-:Y:S01]  /*aa80*/  UISETP.NE.AND UP0, UPT, UR53, URZ, UPT ;  /* 0x000000ff3500728c */ /* 0x000fe2000bf05270 */
[----:B------:R-:W-:Y:S11]  /*aa90*/  LEA R3, R35, UR48, 0x3 ;  /* 0x0000003023037c11 */ /* 0x000ff6000f8e18ff */
[----:B-1----:R-:W-:Y:S01]  /*aaa0*/  @P1 SHF.L.U32 R4, R34, 0x1f, RZ ;  /* 0x0000001f22041819 */ /* 0x002fe200000006ff */
[----:B------:R-:W-:Y:S06]  /*aab0*/  BRA.U !UP0, `(.L_x_99) ;  /* 0x0000000108247547 */ /* 0x000fec000b800000 */
[----:B------:R-:W1:Y:S01]  /*aac0*/  S2R R0, SR_CgaCtaId ;  /* 0x0000000000007919 */ /* 0x000e620000008800 */
[----:B------:R-:W-:Y:S01]  /*aad0*/  IMAD.U32 R2, RZ, RZ, UR51 ;  /* 0x00000033ff027e24 */ /* 0x000fe2000f8e00ff */
[----:B------:R-:W-:Y:S04]  /*aae0*/  UIADD3 UR4, UPT, UPT, UR51, 0x1, URZ ;  /* 0x0000000133047890 */ /* 0x000fe8000fffe0ff */
[----:B------:R-:W-:Y:S01]  /*aaf0*/  @P1 LEA R2, R2, UR48, 0x3 ;  /* 0x0000003002021c11 */ /* 0x000fe2000f8e18ff */
[----:B------:R-:W-:Y:S04]  /*ab00*/  UISETP.NE.AND UP0, UPT, UR4, 0x3, UPT ;  /* 0x000000030400788c */ /* 0x000fe8000bf05270 */
[----:B------:R-:W-:Y:S01]  /*ab10*/  @P1 VIADD R5, R2, 0x78 ;  /* 0x0000007802051836 */ /* 0x000fe20000000000 */
[----:B------:R-:W-:Y:S04]  /*ab20*/  USEL UR51, UR4, URZ, UP0 ;  /* 0x000000ff04337287 */ /* 0x000fe80008000000 */
[----:B-1----:R-:W-:Y:S04]  /*ab30*/  @P1 PRMT R0, R0, 0x654, R5 ;  /* 0x0000065400001816 */ /* 0x002fe80000000005 */
[----:B------:R1:W-:Y:S04]  /*ab40*/  @P1 SYNCS.ARRIVE.TRANS64.RED.A1T0 RZ, [R0+URZ], RZ ;  /* 0x000000ff00ff19a7 */ /* 0x0003e800081004ff */
.L_x_99:
[----:B------:R-:W2:Y:S01]  /*ab50*/  @P1 SYNCS.PHASECHK.TRANS64.TRYWAIT P0, [R3+URZ+0x60], R4 ;  /* 0x00006004030015a7 */ /* 0x000ea200080011ff */
[----:B------:R-:W-:Y:S01]  /*ab60*/  BSSY B1, `(.L_x_100) ;  /* 0x0000017000017945 */ /* 0x000fe20003800000 */
[----:B--2---:R-:W-:Y:S03]  /*ab70*/  @P1 SEL R80, RZ, 0x1, !P0 ;  /* 0x00000001ff501807 */ /* 0x004fe60004000000 */
[----:B------:R-:W-:Y:S05]  /*ab80*/  @!P1 BRA `(.L_x_101) ;  /* 0x0000000000509947 */ /* 0x000fea0003800000 */
[----:B------:R-:W-:Y:S01]  /*ab90*/  ISETP.NE.AND P1, PT, R81, RZ, PT ;  /* 0x000000ff5100720c */ /* 0x000fe20003f25270 */
[----:B------:R-:W-:Y:S01]  /*aba0*/  BSSY B0, `(.L_x_102) ;  /* 0x000000a000007945 */ /* 0x000fe20003800000 */
[----:B------:R-:W-:Y:S11]  /*abb0*/  ISETP.NE.AND P0, PT, R80, RZ, PT ;  /* 0x000000ff5000720c */ /* 0x000ff60003f05270 */
[----:B------:R-:W-:Y:S05]  /*abc0*/  @P1 IMAD R4, R35, 0x800, R60 ;  /* 0x0000080023041824 */ /* 0x000fea00078e023c */
[----:B------:R-:W-:Y:S05]  /*abd0*/  @P1 LEA R4, R4, UR48, 0x2 ;  /* 0x0000003004041c11 */ /* 0x000fea000f8e10ff */
[--C-:B-1----:R-:W-:Y:S02]  /*abe0*/  @P1 IMAD.IADD R0, R78, 0x1, R4.reuse ;  /* 0x000000014e001824 */ /* 0x102fe400078e0204 */
[----:B------:R-:W-:Y:S01]  /*abf0*/  @P1 IMAD.IADD R2, R77, 0x1, R4 ;  /* 0x000000014d021824 */ /* 0x000fe200078e0204 */
[----:B------:R-:W-:Y:S06]  /*ac00*/  @P0 BRA `(.L_x_103) ;  /* 0x00000000000c0947 */ /* 0x000fec0003800000 */
[----:B------:R-:W-:Y:S04]  /*ac10*/  SHF.L.U32 R34, R34, 0x1f, RZ ;  /* 0x0000001f22227819 */ /* 0x000fe800000006ff */
[----:B------:R-:W1:Y:S02]  /*ac20*/  SYNCS.PHASECHK.TRANS64.TRYWAIT P0, [R3+URZ+0x60], R34 ;  /* 0x00006022030075a7 */ /* 0x000e6400080011ff */
[----:B-1----:R-:W-:Y:S05]  /*ac30*/  @!P0 BRA `(.L_x_104) ;  /* 0x0000001400748947 */ /* 0x002fea0003800000 */
.L_x_103:
[----:B------:R-:W-:Y:S05]  /*ac40*/  BSYNC B0 ;  /* 0x0000000000007941 */ /* 0x000fea0003800000 */
.L_x_102:
[----:B------:R-:W-:Y:S11]  /*ac50*/  ISETP.NE.AND P0, PT, R81, RZ, PT ;  /* 0x000000ff5100720c */ /* 0x000ff60003f05270 */
[----:B------:R-:W-:Y:S02]  /*ac60*/  @!UPT UIADD3 URZ, UPT, UPT, URZ, URZ, URZ ;  /* 0x000000fffffff290 */ /* 0x000fe4000fffe0ff */
[----:B-1----:R-:W-:Y:S01]  /*ac70*/  @P0 IADD3 R3, PT, PT, R77, R0, RZ ;  /* 0x000000004d030210 */ /* 0x002fe20007ffe0ff */
[----:B------:R-:W-:Y:S05]  /*ac80*/  @P0 WARPSYNC.ALL ;  /* 0x0000000000000948 */ /* 0x000fea0003800000 */
[----:B------:R2:W3:Y:S04]  /*ac90*/  @P0 LDSM.16.M88.4 R48, [R4+0x400] ;  /* 0x000400000430083b */ /* 0x0004e80000000200 */
[----:B------:R2:W4:Y:S04]  /*aca0*/  @P0 LDSM.16.M88.4 R44, [R2+0x400] ;  /* 0x00040000022c083b */ /* 0x0005280000000200 */
[----:B------:R2:W1:Y:S04]  /*acb0*/  @P0 LDSM.16.M88.4 R40, [R0+0x400] ;  /* 0x000400000028083b */ /* 0x0004680000000200 */
[----:B------:R2:W1:Y:S02]  /*acc0*/  @P0 LDSM.16.M88.4 R36, [R3+0x400] ;  /* 0x000400000324083b */ /* 0x0004640000000200 */
.L_x_101:
[----:B------:R-:W-:Y:S05]  /*acd0*/  BSYNC B1 ;  /* 0x0000000000017941 */ /* 0x000fea0003800000 */
.L_x_100:
[----:B-12---:R-:W-:Y:S05]  /*ace0*/  VIADD R0, R25, 0x20 ;  /* 0x0000002019007836 */ /* 0x006fea0000000000 */
[----:B------:R-:W-:Y:S04]  /*acf0*/  SHF.R.U32.HI R0, RZ, 0x15, R0 ;  /* 0x00000015ff007819 */ /* 0x000fe80000011600 */
[----:B------:R-:W-:Y:S11]  /*ad00*/  LOP3.LUT P0, RZ, R0, 0x3, R63, 0x48, !PT ;  /* 0x0000000300ff7812 */ /* 0x000ff6000780483f */
[----:B------:R-:W-:Y:S02]  /*ad10*/  @!UPT UIADD3 URZ, UPT, UPT, URZ, URZ, URZ ;  /* 0x000000fffffff290 */ /* 0x000fe4000fffe0ff */
[----:B------:R-:W-:Y:S05]  /*ad20*/  @!P0 BRA `(.L_x_105) ;  /* 0x0000000000408947 */ /* 0x000fea0003800000 */
[----:B------:R-:W1:Y:S01]  /*ad30*/  LDCU.64 UR8, c[0x4][0x70] ;  /* 0x01000e00ff0877ac */ /* 0x000e620008000a00 */
[----:B------:R-:W-:Y:S01]  /*ad40*/  MOV R3, 0x0 ;  /* 0x0000000000037802 */ /* 0x000fe20000000f00 */
[----:B------:R-:W-:Y:S02]  /*ad50*/  HFMA2 R12, -RZ, RZ, 0, 5.9604644775390625e-08 ;  /* 0x00000001ff0c7431 */ /* 0x000fe400000001ff */
[----:B------:R-:W-:Y:S02]  /*ad60*/  IMAD.MOV.U32 R8, RZ, RZ, 0x192 ;  /* 0x00000192ff087424 */ /* 0x000fe400078e00ff */
[----:B------:R-:W-:Y:S01]  /*ad70*/  IMAD.MOV.U32 R13, RZ, RZ, RZ ;  /* 0x000000ffff0d7224 */ /* 0x000fe200078e00ff */
[----:B------:R-:W2:Y:S01]  /*ad80*/  LDCU.64 UR6, c[0x4][0x78] ;  /* 0x01000f00ff0677ac */ /* 0x000ea20008000a00 */
[----:B------:R-:W3:Y:S01]  /*ad90*/  LDC.64 R2, c[0x4][R3] ;  /* 0x0100000003027b82 */ /* 0x000ee20000000a00 */
[----:B------:R-:W5:Y:S01]  /*ada0*/  LDCU.64 UR4, c[0x4][0x10] ;  /* 0x01000200ff0477ac */ /* 0x000f620008000a00 */
[----:B-1----:R-:W-:Y:S01]  /*adb0*/  MOV R5, UR9 ;  /* 0x0000000900057c02 */ /* 0x002fe20008000f00 */
[----:B------:R-:W-:Y:S01]  /*adc0*/  IMAD.U32 R4, RZ, RZ, UR8 ;  /* 0x00000008ff047e24 */ /* 0x000fe2000f8e00ff */
[----:B--2---:R-:W-:Y:S01]  /*add0*/  MOV R7, UR7 ;  /* 0x0000000700077c02 */ /* 0x004fe20008000f00 */
[----:B------:R-:W-:Y:S01]  /*ade0*/  IMAD.U32 R6, RZ, RZ, UR6 ;  /* 0x00000006ff067e24 */ /* 0x000fe2000f8e00ff */
[----:B-----5:R-:W-:Y:S01]  /*adf0*/  MOV R11, UR5 ;  /* 0x00000005000b7c02 */ /* 0x020fe20008000f00 */
[----:B------:R-:W-:Y:S02]  /*ae00*/  IMAD.U32 R10, RZ, RZ, UR4 ;  /* 0x00000004ff0a7e24 */ /* 0x000fe4000f8e00ff */
[----:B------:R-:W-:Y:S07]  /*ae10*/  LEPC R20, `(.L_x_105) ;  /* 0x000000001014794e */ /* 0x000fee0000000000 */
[----:B---34-:R-:W-:Y:S05]  /*ae20*/  CALL.ABS.NOINC R2 ;  /* 0x0000000002007343 */ /* 0x018fea0003c00000 */
.L_x_105:
[----:B------:R-:W-:Y:S01]  /*ae30*/  ISETP.NE.AND P0, PT, R61, RZ, PT ;  /* 0x000000ff3d00720c */ /* 0x000fe20003f05270 */
[----:B------:R-:W-:Y:S05]  /*ae40*/  WARPSYNC.ALL ;  /* 0x0000000000007948 */ /* 0x000fea0003800000 */
[----:B------:R-:W-:Y:S01]  /*ae50*/  R2UR UR4, R25 ;  /* 0x00000000190472ca */ /* 0x000fe200000e0000 */
[----:B------:R-:W1:Y:S01]  /*ae60*/  S2UR UR5, SR_CgaCtaId ;  /* 0x00000000000579c3 */ /* 0x000e620000008800 */
[----:B---3--:R-:W-:Y:S01]  /*ae70*/  LOP3.LUT R0, R48, 0xffffe000, RZ, 0xc0, !PT ;  /* 0xffffe00030007812 */ /* 0x008fe200078ec0ff */
[----:B------:R-:W-:Y:S01]  /*ae80*/  BSSY.RECONVERGENT B0, `(.L_x_106) ;  /* 0x0000064000007945 */ /* 0x000fe20003800200 */
[----:B------:R-:W-:Y:S02]  /*ae90*/  LOP3.LUT R2, R49, 0xffffe000, RZ, 0xc0, !PT ;  /* 0xffffe00031027812 */ /* 0x000fe400078ec0ff */
[----:B------:R-:W-:Y:S02]  /*aea0*/  LOP3.LUT R3, R50, 0xffffe000, RZ, 0xc0, !PT ;  /* 0xffffe00032037812 */ /* 0x000fe400078ec0ff */
[----:B------:R-:W-:Y:S02]  /*aeb0*/  LOP3.LUT R20, R51, 0xffffe000, RZ, 0xc0, !PT ;  /* 0xffffe00033147812 */ /* 0x000fe400078ec0ff */
[----:B----4-:R-:W-:Y:S02]  /*aec0*/  LOP3.LUT R21, R44, 0xffffe000, RZ, 0xc0, !PT ;  /* 0xffffe0002c157812 */ /* 0x010fe400078ec0ff */
[----:B------:R-:W-:Y:S01]  /*aed0*/  LOP3.LUT R26, R45, 0xffffe000, RZ, 0xc0, !PT ;  /* 0xffffe0002d1a7812 */ /* 0x000fe200078ec0ff */
[----:B------:R-:W2:Y:S01]  /*aee0*/  LDTM.16dp128bit.x8 R4, tmem[UR4+0x20] ;  /* 0x00002004000479ee */ /* 0x000ea20008180000 */
[----:B------:R-:W-:Y:S01]  /*aef0*/  R2UR UR4, R79 ;  /* 0x000000004f0472ca */ /* 0x000fe200000e0000 */
[----:B------:R-:W-:Y:S01]  /*af00*/  IMAD.U32 R79, RZ, RZ, UR40 ;  /* 0x00000028ff4f7e24 */ /* 0x000fe2000f8e00ff */
[----:B------:R-:W-:Y:S01]  /*af10*/  LOP3.LUT R29, R46, 0xffffe000, RZ, 0xc0, !PT ;  /* 0xffffe0002e1d7812 */ /* 0x000fe200078ec0ff */
[----:B------:R-:W-:Y:S01]  /*af20*/  NOP ;  /* 0x0000000000007918 */ /* 0x000fe20000000000 */
[----:B------:R-:W-:Y:S01]  /*af30*/  LOP3.LUT R28, R47, 0xffffe000, RZ, 0xc0, !PT ;  /* 0xffffe0002f1c7812 */ /* 0x000fe200078ec0ff */
[----:B------:R-:W-:Y:S01]  /*af40*/  IMAD R79, R79, 0x800, R60 ;  /* 0x000008004f4f7824 */ /* 0x000fe200078e023c */
[----:B------:R-:W-:Y:S02]  /*af50*/  LOP3.LUT R31, R40, 0xffffe000, RZ, 0xc0, !PT ;  /* 0xffffe000281f7812 */ /* 0x000fe400078ec0ff */
[----:B------:R-:W-:Y:S02]  /*af60*/  LOP3.LUT R30, R41, 0xffffe000, RZ, 0xc0, !PT ;  /* 0xffffe000291e7812 */ /* 0x000fe400078ec0ff */
[----:B------:R-:W-:Y:S02]  /*af70*/  LOP3.LUT R33, R42, 0xffffe000, RZ, 0xc0, !PT ;  /* 0xffffe0002a217812 */ /* 0x000fe400078ec0ff */
[----:B------:R-:W-:Y:S01]  /*af80*/  LOP3.LUT R32, R43, 0xffffe000, RZ, 0xc0, !PT ;  /* 0xffffe0002b207812 */ /* 0x000fe200078ec0ff */
[----:B------:R-:W-:Y:S01]  /*af90*/  UIADD3 UR4, UPT, UPT, UR4, 0xc0, URZ ;  /* 0x000000c004047890 */ /* 0x000fe2000fffe0ff */
[----:B------:R-:W-:Y:S02]  /*afa0*/  LOP3.LUT R35, R36, 0xffffe000, RZ, 0xc0, !PT ;  /* 0xffffe00024237812 */ /* 0x000fe400078ec0ff */
[----:B------:R-:W-:Y:S02]  /*afb0*/  LOP3.LUT R34, R37, 0xffffe000, RZ, 0xc0, !PT ;  /* 0xffffe00025227812 */ /* 0x000fe400078ec0ff */
[----:B------:R-:W-:Y:S02]  /*afc0*/  LEA R79, R79, UR48, 0x2 ;  /* 0x000000304f4f7c11 */ /* 0x000fe4000f8e10ff */
[----:B------:R-:W-:Y:S02]  /*afd0*/  LOP3.LUT R37, R38, 0xffffe000, RZ, 0xc0, !PT ;  /* 0xffffe00026257812 */ /* 0x000fe400078ec0ff */
[----:B------:R-:W-:Y:S01]  /*afe0*/  LOP3.LUT R36, R39, 0xffffe000, RZ, 0xc0, !PT ;  /* 0xffffe00027247812 */ /* 0x000fe200078ec0ff */
[C---:B--2---:R-:W-:Y:S01]  /*aff0*/  FMUL R4, R24.reuse, R4 ;  /* 0x0000000418047220 */ /* 0x044fe20000400000 */
[--C-:B------:R-:W-:Y:S01]  /*b000*/  IADD3 R80, PT, PT, R77, 0x400, R79.reuse ;  /* 0x000004004d507810 */ /* 0x100fe20007ffe04f */
[----:B------:R-:W-:Y:S01]  /*b010*/  FMUL R5, R24, R5 ;  /* 0x0000000518057220 */ /* 0x000fe20000400000 */
[----:B------:R-:W-:Y:S01]  /*b020*/  IADD3 R78, PT, PT, R78, 0x400, R79 ;  /* 0x000004004e4e7810 */ /* 0x000fe20007ffe04f */
[C---:B------:R-:W-:Y:S01]  /*b030*/  FMUL R6, R24.reuse, R6 ;  /* 0x0000000618067220 */ /* 0x040fe20000400000 */
[C---:B------:R-:W-:Y:S01]  /*b040*/  FMUL R7, R24.reuse, R7 ;  /* 0x0000000718077220 */ /* 0x040fe20000400000 */
[C---:B------:R-:W-:Y:S01]  /*b050*/  FFMA R4, R27.reuse, R0, R4 ;  /* 0x000000001b047223 */ /* 0x040fe20000000004 */
[C---:B------:R-:W-:Y:S01]  /*b060*/  FMUL R8, R24.reuse, R8 ;  /* 0x0000000818087220 */ /* 0x040fe20000400000 */
[C---:B------:R-:W-:Y:S01]  /*b070*/  FFMA R5, R27.reuse, R2, R5 ;  /* 0x000000021b057223 */ /* 0x040fe20000000005 */
[C---:B------:R-:W-:Y:S01]  /*b080*/  FMUL R9, R24.reuse, R9 ;  /* 0x0000000918097220 */ /* 0x040fe20000400000 */
[C---:B------:R-:W-:Y:S01]  /*b090*/  FFMA R6, R27.reuse, R3, R6 ;  /* 0x000000031b067223 */ /* 0x040fe20000000006 */
[----:B------:R-:W-:Y:S01]  /*b0a0*/  F2FP.TF32.F32.PACK_B R4, R4 ;  /* 0x00000004ff04723e */ /* 0x000fe200024050ff */
[C---:B------:R-:W-:Y:S01]  /*b0b0*/  FMUL R10, R24.reuse, R10 ;  /* 0x0000000a180a7220 */ /* 0x040fe20000400000 */
[----:B------:R-:W-:Y:S01]  /*b0c0*/  F2FP.TF32.F32.PACK_B R5, R5 ;  /* 0x00000005ff05723e */ /* 0x000fe200024050ff */
[C---:B------:R-:W-:Y:S01]  /*b0d0*/  FFMA R7, R27.reuse, R20, R7 ;  /* 0x000000141b077223 */ /* 0x040fe20000000007 */
[C---:B------:R-:W-:Y:S01]  /*b0e0*/  FMUL R11, R24.reuse, R11 ;  /* 0x0000000b180b7220 */ /* 0x040fe20000400000 */
[----:B-1----:R-:W-:Y:S01]  /*b0f0*/  UPRMT UR4, UR5, 0x654, UR4 ;  /* 0x0000065405047896 */ /* 0x002fe20008000004 */
[C---:B------:R-:W-:Y:S01]  /*b100*/  FFMA R8, R27.reuse, R21, R8 ;  /* 0x000000151b087223 */ /* 0x040fe20000000008 */
[C---:B------:R-:W-:Y:S01]  /*b110*/  FMUL R12, R24.reuse, R12 ;  /* 0x0000000c180c7220 */ /* 0x040fe20000400000 */
[C---:B------:R-:W-:Y:S01]  /*b120*/  FFMA R9, R27.reuse, R26, R9 ;  /* 0x0000001a1b097223 */ /* 0x040fe20000000009 */
[C---:B------:R-:W-:Y:S01]  /*b130*/  FMUL R13, R24.reuse, R13 ;  /* 0x0000000d180d7220 */ /* 0x040fe20000400000 */
[C---:B------:R-:W-:Y:S01]  /*b140*/  FFMA R10, R27.reuse, R29, R10 ;  /* 0x0000001d1b0a7223 */ /* 0x040fe2000000000a */
[C---:B------:R-:W-:Y:S01]  /*b150*/  FMUL R14, R24.reuse, R14 ;  /* 0x0000000e180e7220 */ /* 0x040fe20000400000 */
[C---:B------:R-:W-:Y:S01]  /*b160*/  FFMA R11, R27.reuse, R28, R11 ;  /* 0x0000001c1b0b7223 */ /* 0x040fe2000000000b */
[C---:B------:R-:W-:Y:S01]  /*b170*/  FMUL R15, R24.reuse, R15 ;  /* 0x0000000f180f7220 */ /* 0x040fe20000400000 */
[----:B------:R-:W-:Y:S01]  /*b180*/  F2FP.TF32.F32.PACK_B R6, R6 ;  /* 0x00000006ff06723e */ /* 0x000fe200024050ff */
[C---:B------:R-:W-:Y:S01]  /*b190*/  FFMA R12, R27.reuse, R31, R12 ;  /* 0x0000001f1b0c7223 */ /* 0x040fe2000000000c */
[----:B------:R-:W-:Y:S01]  /*b1a0*/  F2FP.TF32.F32.PACK_B R7, R7 ;  /* 0x00000007ff07723e */ /* 0x000fe200024050ff */
[C---:B------:R-:W-:Y:S01]  /*b1b0*/  FMUL R16, R24.reuse, R16 ;  /* 0x0000001018107220 */ /* 0x040fe20000400000 */
[C---:B------:R-:W-:Y:S01]  /*b1c0*/  FFMA R13, R27.reuse, R30, R13 ;  /* 0x0000001e1b0d7223 */ /* 0x040fe2000000000d */
[C---:B------:R-:W-:Y:S01]  /*b1d0*/  FMUL R17, R24.reuse, R17 ;  /* 0x0000001118117220 */ /* 0x040fe20000400000 */
[C---:B------:R-:W-:Y:S01]  /*b1e0*/  FFMA R14, R27.reuse, R33, R14 ;  /* 0x000000211b0e7223 */ /* 0x040fe2000000000e */
[C---:B------:R-:W-:Y:S01]  /*b1f0*/  FMUL R18, R24.reuse, R18 ;  /* 0x0000001218127220 */ /* 0x040fe20000400000 */
[C---:B------:R-:W-:Y:S01]  /*b200*/  FFMA R15, R27.reuse, R32, R15 ;  /* 0x000000201b0f7223 */ /* 0x040fe2000000000f */
[----:B------:R-:W-:Y:S01]  /*b210*/  FMUL R19, R24, R19 ;  /* 0x0000001318137220 */ /* 0x000fe20000400000 */
[----:B------:R-:W-:Y:S01]  /*b220*/  F2FP.TF32.F32.PACK_B R8, R8 ;  /* 0x00000008ff08723e */ /* 0x000fe200024050ff */
[C---:B------:R-:W-:Y:S01]  /*b230*/  FFMA R16, R27.reuse, R35, R16 ;  /* 0x000000231b107223 */ /* 0x040fe20000000010 */
[----:B------:R-:W-:Y:S01]  /*b240*/  F2FP.TF32.F32.PACK_B R9, R9 ;  /* 0x00000009ff09723e */ /* 0x000fe200024050ff */
[----:B------:R-:W-:Y:S01]  /*b250*/  SYNCS.ARRIVE.TRANS64.RED.A1T0 RZ, [UR4], RZ ;  /* 0x000000ffffff79a7 */ /* 0x000fe20008100404 */
[----:B------:R1:W-:Y:S01]  /*b260*/  STSM.16.M88.4 [R79+0x400], R4 ;  /* 0x000400044f007844 */ /* 0x0003e20000000200 */
[----:B------:R-:W-:Y:S01]  /*b270*/  F2FP.TF32.F32.PACK_B R10, R10 ;  /* 0x0000000aff0a723e */ /* 0x000fe200024050ff */
[C---:B------:R-:W-:Y:S01]  /*b280*/  FFMA R17, R27.reuse, R34, R17 ;  /* 0x000000221b117223 */ /* 0x040fe20000000011 */
[----:B------:R-:W-:Y:S01]  /*b290*/  F2FP.TF32.F32.PACK_B R11, R11 ;  /* 0x0000000bff0b723e */ /* 0x000fe200024050ff */
[C---:B------:R-:W-:Y:S01]  /*b2a0*/  FFMA R18, R27.reuse, R37, R18 ;  /* 0x000000251b127223 */ /* 0x040fe20000000012 */
[----:B------:R-:W-:Y:S01]  /*b2b0*/  FFMA R19, R27, R36, R19 ;  /* 0x000000241b137223 */ /* 0x000fe20000000013 */
[----:B------:R-:W-:Y:S01]  /*b2c0*/  F2FP.TF32.F32.PACK_B R12, R12 ;  /* 0x0000000cff0c723e */ /* 0x000fe200024050ff */
[----:B------:R-:W-:Y:S01]  /*b2d0*/  IMAD.IADD R77, R77, 0x1, R78 ;  /* 0x000000014d4d7824 */ /* 0x000fe200078e024e */
[----:B------:R1:W-:Y:S01]  /*b2e0*/  STSM.16.M88.4 [R80], R8 ;  /* 0x0000000850007844 */ /* 0x0003e20000000200 */
        /* <DEDUP_REMOVED lines=21> */
[----:B------:R-:W-:Y:S01]  /*b440*/  R2UR UR12, R70 ;  /* 0x00000000460c72ca */ /* 0x000fe200000e0000 */
[----:B------:R-:W-:Y:S01]  /*b450*/  UIADD3 UR9, UPT, UPT, UR41, 0x20, URZ ;  /* 0x0000002029097890 */ /* 0x000fe2000fffe0ff */
[----:B------:R-:W-:Y:S01]  /*b460*/  R2UR UR13, R71 ;  /* 0x00000000470d72ca */ /* 0x000fe200000e0000 */
[----:B------:R-:W-:Y:S02]  /*b470*/  UIADD3 UR8, UPT, UPT, UR5, 0x400, URZ ;  /* 0x0000040005087890 */ /* 0x000fe4000fffe0ff */
[----:B--2---:R-:W-:Y:S04]  /*b480*/  UIADD3 UR4, UP0, UPT, UR6, 0x780, URZ ;  /* 0x0000078006047890 */ /* 0x004fe8000ff1e0ff */
[----:B------:R-:W-:Y:S09]  /*b490*/  UIADD3.X UR5, UPT, UPT, URZ, UR7, URZ, UP0, !UPT ;  /* 0x00000007ff057290 */ /* 0x000ff200087fe4ff */
[----:B------:R2:W-:Y:S02]  /*b4a0*/  UTMASTG.5D.IM2COL [UR8], [UR4] ;  /* 0x00000008040073b5 */ /* 0x0005e40008060000 */
[----:B--2---:R0:W-:Y:S02]  /*b4b0*/  UTMACMDFLUSH ;  /* 0x00000000000079b7 */ /* 0x0041e40000000000 */
.L_x_107:
[----:B------:R-:W-:Y:S05]  /*b4c0*/  BSYNC.RECONVERGENT B0 ;  /* 0x0000000000007941 */ /* 0x000fea0003800200 */
.L_x_106:
[----:B------:R-:W-:Y:S01]  /*b4d0*/  UIADD3 UR4, UPT, UPT, UR40, 0x1, URZ ;  /* 0x0000000128047890 */ /* 0x000fe2000fffe0ff */
[----:B------:R-:W-:Y:S03]  /*b4e0*/  BSSY.RECONVERGENT B0, `(.L_x_108) ;  /* 0x0000008000007945 */ /* 0x000fe60003800200 */
[----:B------:R-:W-:Y:S04]  /*b4f0*/  UISETP.NE.AND UP0, UPT, UR4, 0x3, UPT ;  /* 0x000000030400788c */ /* 0x000fe8000bf05270 */
[----:B------:R-:W-:Y:S02]  /*b500*/  UISETP.EQ.XOR UP1, UPT, UR42, 0x3, !UP0 ;  /* 0x000000032a00788c */ /* 0x000fe4000c722a70 */
[----:B------:R-:W-:Y:S02]  /*b510*/  USEL UR49, UR4, URZ, UP0 ;  /* 0x000000ff04317287 */ /* 0x000fe40008000000 */
[----:B------:R-:W-:Y:S04]  /*b520*/  USEL UR5, URZ, 0x1, !UP1 ;  /* 0x00000001ff057887 */ /* 0x000fe8000c800000 */
[----:B------:R-:W-:Y:S01]  /*b530*/  ULOP3.LUT UR54, UR54, UR5, URZ, 0x3c, !UPT ;  /* 0x0000000536367292 */ /* 0x000fe2000f8e3cff */
[----:B------:R-:W-:Y:S11]  /*b540*/  @P0 BRA `(.L_x_109) ;  /* 0x0000000000040947 */ /* 0x000ff60003800000 */
[----:B------:R-:W-:Y:S04]  /*b550*/  DEPBAR.LE SB0, 0x1 ;  /* 0x000080400000791a */ /* 0x000fe80000000000 */
.L_x_109:
[----:B------:R-:W-:Y:S05]  /*b560*/  BSYNC.RECONVERGENT B0 ;  /* 0x0000000000007941 */ /* 0x000fea0003800200 */
.L_x_108:
[----:B------:R-:W-:Y:S01]  /*b570*/  BAR.SYNC.DEFER_BLOCKING 0x1, 0x80 ;  /* 0x0042000000007b1d */ /* 0x000fe20000010000 */
[----:B------:R-:W-:Y:S01]  /*b580*/  UISETP.NE.AND UP0, UPT, UR53, -0x2, UPT ;  /* 0xfffffffe3500788c */ /* 0x000fe2000bf05270 */
[----:B------:R-:W-:Y:S08]  /*b590*/  IADD3 R0, PT, PT, R22, 0x1, RZ ;  /* 0x0000000116007810 */ /* 0x000ff00007ffe0ff */
[----:B------:R-:W-:Y:S05]  /*b5a0*/  BRA.U !UP0, `(.L_x_110) ;  /* 0x0000000108287547 */ /* 0x000fea000b800000 */
[----:B------:R-:W2:Y:S01]  /*b5b0*/  S2R R2, SR_CgaCtaId ;  /* 0x0000000000027919 */ /* 0x000ea20000008800 */
[----:B------:R-:W-:Y:S01]  /*b5c0*/  ISETP.NE.AND P0, PT, R76, RZ, PT ;  /* 0x000000ff4c00720c */ /* 0x000fe20003f05270 */
[----:B------:R-:W-:Y:S01]  /*b5d0*/  IMAD.U32 R3, RZ, RZ, UR51 ;  /* 0x00000033ff037e24 */ /* 0x000fe2000f8e00ff */
[----:B------:R-:W-:Y:S04]  /*b5e0*/  UIADD3 UR4, UPT, UPT, UR51, 0x1, URZ ;  /* 0x0000000133047890 */ /* 0x000fe8000fffe0ff */
[----:B------:R-:W-:Y:S04]  /*b5f0*/  UISETP.NE.AND UP0, UPT, UR4, 0x3, UPT ;  /* 0x000000030400788c */ /* 0x000fe8000bf05270 */
[----:B------:R-:W-:Y:S03]  /*b600*/  USEL UR51, UR4, URZ, UP0 ;  /* 0x000000ff04337287 */ /* 0x000fe60008000000 */
[----:B------:R-:W-:Y:S05]  /*b610*/  @P0 LEA R3, R3, UR48, 0x3 ;  /* 0x0000003003030c11 */ /* 0x000fea000f8e18ff */
[----:B------:R-:W-:Y:S05]  /*b620*/  @P0 VIADD R3, R3, 0x78 ;  /* 0x0000007803030836 */ /* 0x000fea0000000000 */
[----:B--2---:R-:W-:Y:S04]  /*b630*/  @P0 PRMT R2, R2, 0x654, R3 ;  /* 0x0000065402020816 */ /* 0x004fe80000000003 */
[----:B------:R2:W-:Y:S03]  /*b640*/  @P0 SYNCS.ARRIVE.TRANS64.RED.A1T0 RZ, [R2+URZ], RZ ;  /* 0x000000ff02ff09a7 */ /* 0x0005e600081004ff */
.L_x_110:
[----:B------:R-:W-:Y:S01]  /*b650*/  R2UR UR6, R75 ;  /* 0x000000004b0672ca */ /* 0x000fe200000e0000 */
[----:B------:R-:W-:Y:S01]  /*b660*/  UIADD3 UR53, UPT, UPT, UR53, 0x2, URZ ;  /* 0x0000000235357890 */ /* 0x000fe2000fffe0ff */
[----:B------:R-:W-:Y:S02]  /*b670*/  R2UR UR5, R56 ;  /* 0x00000000380572ca */ /* 0x000fe400000e0000 */
[----:B------:R-:W-:Y:S02]  /*b680*/  R2UR UR4, R57 ;  /* 0x00000000390472ca */ /* 0x000fe400000e0000 */
[----:B------:R-:W-:Y:S02]  /*b690*/  R2UR UR52, R69 ;  /* 0x00000000453472ca */ /* 0x000fe400000e0000 */
[----:B------:R-:W-:Y:S02]  /*b6a0*/  ISETP.NE.AND P0, PT, R0, 0x2, PT ;  /* 0x000000020000780c */ /* 0x000fe40003f05270 */
[----:B------:R-:W-:Y:S02]  /*b6b0*/  LOP3.LUT R58, R58, 0x1, RZ, 0x3c, !PT ;  /* 0x000000013a3a7812 */ /* 0x000fe400078e3cff */
[----:B--2---:R-:W-:Y:S01]  /*b6c0*/  SEL R2, RZ, 0x1, P0 ;  /* 0x00000001ff027807 */ /* 0x004fe20000000000 */
[----:B------:R-:W-:Y:S01]  /*b6d0*/  UISETP.NE.AND UP0, UPT, UR6, URZ, UPT ;  /* 0x000000ff0600728c */ /* 0x000fe2000bf05270 */
[----:B------:R-:W-:Y:S01]  /*b6e0*/  SEL R22, R0, RZ, P0 ;  /* 0x000000ff00167207 */ /* 0x000fe20000000000 */
[----:B------:R-:W-:Y:S01]  /*b6f0*/  UIADD3 UR23, UPT, UPT, UR36, UR5, URZ ;  /* 0x0000000524177290 */ /* 0x000fe2000fffe0ff */
[----:B------:R-:W-:Y:S01]  /*b700*/  LOP3.LUT R59, R59, R2, RZ, 0x3c, !PT ;  /* 0x000000023b3b7212 */ /* 0x000fe200078e3cff */
[----:B------:R-:W-:Y:S05]  /*b710*/  UIADD3 UR50, UPT, UPT, UR37, UR4, URZ ;  /* 0x0000000425327290 */ /* 0x000fea000fffe0ff */
[----:B------:R-:W-:Y:S07]  /*b720*/  BRA.U UP0, `(.L_x_111) ;  /* 0xffffffd900547547 */ /* 0x000fee000b83ffff */
[----:B------:R-:W-:-:S13]  /*b730*/  R2UR UR4, R66 ;  /* 0x00000000420472ca */ /* 0x000fda00000e0000 */
[----:B------:R-:W-:-:S09]  /*b740*/  UISETP.NE.AND UP0, UPT, UR4, URZ, UPT ;  /* 0x000000ff0400728c */ /* 0x000fd2000bf05270 */
[----:B------:R-:W-:Y:S05]  /*b750*/  BRA.U !UP0, `(.L_x_112) ;  /* 0x0000000108487547 */ /* 0x000fea000b800000 */
[----:B------:R-:W2:Y:S02]  /*b760*/  LDCU.64 UR4, c[0x0][0x990] ;  /* 0x00013200ff0477ac */ /* 0x000ea40008000a00 */
[----:B--2---:R-:W-:-:S04]  /*b770*/  UISETP.NE.U32.AND UP0, UPT, UR4, URZ, UPT ;  /* 0x000000ff0400728c */ /* 0x004fc8000bf05070 */
[----:B------:R-:W-:-:S09]  /*b780*/  UISETP.NE.AND.EX UP0, UPT, UR5, URZ, UPT, UP0 ;  /* 0x000000ff0500728c */ /* 0x000fd2000bf05300 */
[----:B------:R-:W-:Y:S05]  /*b790*/  BRA.U UP0, `(.L_x_113) ;  /* 0x00000001000c7547 */ /* 0x000fea000b800000 */
[----:B------:R-:W-:-:S13]  /*b7a0*/  FSETP.NEU.AND P0, PT, R27, RZ, PT ;  /* 0x000000ff1b00720b */ /* 0x000fda0003f0d000 */
[----:B------:R-:W-:Y:S05]  /*b7b0*/  @!P0 EXIT ;  /* 0x000000000000894d */ /* 0x000fea0003800000 */
[----:B------:R-:W-:Y:S05]  /*b7c0*/  BRA `(.L_x_112) ;  /* 0x00000000002c7947 */ /* 0x000fea0003800000 */
.L_x_113:
[----:B------:R-:W-:Y:S01]  /*b7d0*/  ISETP.NE.AND P0, PT, R74, RZ, PT ;  /* 0x000000ff4a00720c */ /* 0x000fe20003f05270 */
[----:B------:R-:W-:-:S12]  /*b7e0*/  BSSY.RECONVERGENT B0, `(.L_x_112) ;  /* 0x0000009000007945 */ /* 0x000fd80003800200 */
[----:B------:R-:W-:Y:S05]  /*b7f0*/  @P0 BRA `(.L_x_114) ;  /* 0x0000000000140947 */ /* 0x000fea0003800000 */
[----:B------:R-:W2:Y:S02]  /*b800*/  LDCU.64 UR4, c[0x0][0x988] ;  /* 0x00013100ff0477ac */ /* 0x000ea40008000a00 */
[----:B--2---:R-:W-:-:S04]  /*b810*/  ISETP.NE.U32.AND P0, PT, RZ, UR4, PT ;  /* 0x00000004ff007c0c */ /* 0x004fc8000bf05070 */
[----:B------:R-:W-:-:S13]  /*b820*/  ISETP.NE.AND.EX P0, PT, RZ, UR5, PT, P0 ;  /* 0x00000005ff007c0c */ /* 0x000fda000bf05300 */
[----:B------:R-:W-:Y:S05]  /*b830*/  @!P0 EXIT ;  /* 0x000000000000894d */ /* 0x000fea0003800000 */
[----:B------:R-:W-:Y:S05]  /*b840*/  BRA `(.L_x_115) ;  /* 0x0000000000087947 */ /* 0x000fea0003800000 */
.L_x_114:
[----:B------:R-:W-:-:S13]  /*b850*/  FSETP.NEU.AND P0, PT, R27, RZ, PT ;  /* 0x000000ff1b00720b */ /* 0x000fda0003f0d000 */
[----:B------:R-:W-:Y:S05]  /*b860*/  @!P0 EXIT ;  /* 0x000000000000894d */ /* 0x000fea0003800000 */
.L_x_115:
[----:B------:R-:W-:Y:S05]  /*b870*/  BSYNC.RECONVERGENT B0 ;  /* 0x0000000000007941 */ /* 0x000fea0003800200 */
.L_x_112:
[----:B------:R-:W2:Y:S01]  /*b880*/  S2UR UR5, SR_CgaCtaId ;  /* 0x00000000000579c3 */ /* 0x000ea20000008800 */
[----:B------:R-:W-:Y:S01]  /*b890*/  ULEA UR4, UR51, UR48, 0x3 ;  /* 0x0000003033047291 */ /* 0x000fe2000f8e18ff */
[----:B------:R-:W-:-:S04]  /*b8a0*/  DEPBAR.LE SB0, 0x0 ;  /* 0x000080000000791a */ /* 0x000fc80000000000 */
[----:B------:R-:W-:-:S04]  /*b8b0*/  UIADD3 UR4, UPT, UPT, UR4, 0x78, URZ ;  /* 0x0000007804047890 */ /* 0x000fc8000fffe0ff */
[----:B--2---:R-:W-:-:S09]  /*b8c0*/  UPRMT UR4, UR5, 0x654, UR4 ;  /* 0x0000065405047896 */ /* 0x004fd20008000004 */
[----:B------:R-:W-:Y:S01]  /*b8d0*/  SYNCS.ARRIVE.TRANS64.RED.A1T0 RZ, [UR4], RZ ;  /* 0x000000ffffff79a7 */ /* 0x000fe20008100404 */
[----:B------:R-:W-:Y:S05]  /*b8e0*/  EXIT ;  /* 0x000000000000794d */ /* 0x000fea0003800000 */
.L_x_24:
[----:B------:R-:W-:Y:S11]  /*b8f0*/  R2UR UR4, R45 ;  /* 0x000000002d0472ca */ /* 0x000ff600000e0000 */
[----:B------:R-:W-:Y:S02]  /*b900*/  @!UPT UIADD3 URZ, UPT, UPT, URZ, URZ, URZ ;  /* 0x000000fffffff290 */ /* 0x000fe4000fffe0ff */
[----:B------:R-:W-:Y:S07]  /*b910*/  MOV R46, UR4 ;  /* 0x00000004002e7c02 */ /* 0x000fee0008000f00 */
.L_x_116:
[----:B-1----:R1:W2:Y:S02]  /*b920*/  SYNCS.PHASECHK.TRANS64.TRYWAIT P0, [R46+URZ+0x30], R49 ;  /* 0x000030312e0075a7 */ /* 0x0022a400080011ff */
[----:B--2---:R-:W-:Y:S05]  /*b930*/  @!P0 NANOSLEEP.SYNCS 0x989680 ;  /* 0x009896800000895d */ /* 0x004fea0003900000 */
[----:B------:R-:W2:Y:S02]  /*b940*/  @!P0 SYNCS.PHASECHK.TRANS64 P0, [R46+URZ+0x30], R49 ;  /* 0x000030312e0085a7 */ /* 0x000ea400080010ff */
[----:B--2---:R-:W-:Y:S05]  /*b950*/  @!P0 BRA `(.L_x_116) ;  /* 0xfffffffc00f08947 */ /* 0x004fea000383ffff */
[----:B------:R-:W-:Y:S05]  /*b960*/  BRA `(.L_x_23) ;  /* 0xffffff6c009c7947 */ /* 0x000fea000383ffff */
.L_x_31:
[----:B------:R-:W-:Y:S11]  /*b970*/  R2UR UR4, R28 ;  /* 0x000000001c0472ca */ /* 0x000ff600000e0000 */
[----:B------:R-:W-:Y:S02]  /*b980*/  @!UPT UIADD3 URZ, UPT, UPT, URZ, URZ, URZ ;  /* 0x000000fffffff290 */ /* 0x000fe4000fffe0ff */
[----:B------:R-:W-:Y:S07]  /*b990*/  MOV R46, UR4 ;  /* 0x00000004002e7c02 */ /* 0x000fee0008000f00 */
.L_x_117:
[----:B-1----:R1:W2:Y:S02]  /*b9a0*/  SYNCS.PHASECHK.TRANS64.TRYWAIT P0, [R46+URZ+0x30], R49 ;  /* 0x000030312e0075a7 */ /* 0x0022a400080011ff */
[----:B--2---:R-:W-:Y:S05]  /*b9b0*/  @!P0 NANOSLEEP.SYNCS 0x989680 ;  /* 0x009896800000895d */ /* 0x004fea0003900000 */
[----:B------:R-:W2:Y:S02]  /*b9c0*/  @!P0 SYNCS.PHASECHK.TRANS64 P0, [R46+URZ+0x30], R49 ;  /* 0x000030312e0085a7 */ /* 0x000ea400080010ff */
[----:B--2---:R-:W-:Y:S05]  /*b9d0*/  @!P0 BRA `(.L_x_117) ;  /* 0xfffffffc00f08947 */ /* 0x004fea000383ffff */
[----:B------:R-:W-:Y:S05]  /*b9e0*/  BRA `(.L_x_30) ;  /* 0xffffff8c00ec7947 */ /* 0x000fea000383ffff */
.L_x_36:
[----:B------:R-:W-:-:S07]  /*b9f0*/  MOV R0, UR31 ;  /* 0x0000001f00007c02 */ /* 0x000fce0008000f00 */
.L_x_118:
[----:B--2---:R2:W3:Y:S02]  /*ba00*/  SYNCS.PHASECHK.TRANS64.TRYWAIT P0, [R0+URZ+0xa0], R5 ;  /* 0x0000a005000075a7 */ /* 0x0044e400080011ff */
[----:B---3--:R-:W-:Y:S05]  /*ba10*/  @!P0 NANOSLEEP.SYNCS 0x989680 ;  /* 0x009896800000895d */ /* 0x008fea0003900000 */
[----:B------:R-:W3:Y:S02]  /*ba20*/  @!P0 SYNCS.PHASECHK.TRANS64 P0, [R0+URZ+0xa0], R5 ;  /* 0x0000a005000085a7 */ /* 0x000ee400080010ff */
[----:B---3--:R-:W-:Y:S05]  /*ba30*/  @!P0 BRA `(.L_x_118) ;  /* 0xfffffffc00f08947 */ /* 0x008fea000383ffff */
[----:B------:R-:W-:Y:S05]  /*ba40*/  BRA `(.L_x_119) ;  /* 0xffffffa000b07947 */ /* 0x000fea000383ffff */
.L_x_40:
[----:B------:R-:W-:-:S07]  /*ba50*/  MOV R0, UR4 ;  /* 0x0000000400007c02 */ /* 0x000fce0008000f00 */
.L_x_120:
[----:B-1----:R1:W2:Y:S02]  /*ba60*/  SYNCS.PHASECHK.TRANS64.TRYWAIT P0, [R0+URZ], R5 ;  /* 0x00000005000075a7 */ /* 0x0022a400080011ff */
[----:B--2---:R-:W-:Y:S05]  /*ba70*/  @!P0 NANOSLEEP.SYNCS 0x989680 ;  /* 0x009896800000895d */ /* 0x004fea0003900000 */
[----:B------:R-:W2:Y:S02]  /*ba80*/  @!P0 SYNCS.PHASECHK.TRANS64 P0, [R0+URZ], R5 ;  /* 0x00000005000085a7 */ /* 0x000ea400080010ff */
[----:B--2---:R-:W-:Y:S05]  /*ba90*/  @!P0 BRA `(.L_x_120) ;  /* 0xfffffffc00f08947 */ /* 0x004fea000383ffff */
[----:B------:R-:W-:Y:S05]  /*baa0*/  BRA `(.L_x_121) ;  /* 0xffffffa800847947 */ /* 0x000fea000383ffff */
.L_x_41:
[----:B-1----:R-:W-:-:S07]  /*bab0*/  MOV R0, UR5 ;  /* 0x0000000500007c02 */ /* 0x002fce0008000f00 */
.L_x_122:
[----:B-1----:R1:W2:Y:S02]  /*bac0*/  SYNCS.PHASECHK.TRANS64.TRYWAIT P0, [R0+URZ], R3 ;  /* 0x00000003000075a7 */ /* 0x0022a400080011ff */
[----:B--2---:R-:W-:Y:S05]  /*bad0*/  @!P0 NANOSLEEP.SYNCS 0x989680 ;  /* 0x009896800000895d */ /* 0x004fea0003900000 */
[----:B------:R-:W2:Y:S02]  /*bae0*/  @!P0 SYNCS.PHASECHK.TRANS64 P0, [R0+URZ], R3 ;  /* 0x00000003000085a7 */ /* 0x000ea400080010ff */
[----:B--2---:R-:W-:Y:S05]  /*baf0*/  @!P0 BRA `(.L_x_122) ;  /* 0xfffffffc00f08947 */ /* 0x004fea000383ffff */
[----:B------:R-:W-:Y:S05]  /*bb00*/  BRA `(.L_x_123) ;  /* 0xffffffa800907947 */ /* 0x000fea000383ffff */
.L_x_42:
[----:B------:R-:W-:-:S07]  /*bb10*/  MOV R0, UR5 ;  /* 0x0000000500007c02 */ /* 0x000fce0008000f00 */
.L_x_124:
[----:B-1----:R1:W2:Y:S02]  /*bb20*/  SYNCS.PHASECHK.TRANS64.TRYWAIT P0, [R0+URZ], R3 ;  /* 0x00000003000075a7 */ /* 0x0022a400080011ff */
[----:B--2---:R-:W-:Y:S05]  /*bb30*/  @!P0 NANOSLEEP.SYNCS 0x989680 ;  /* 0x009896800000895d */ /* 0x004fea0003900000 */
[----:B------:R-:W2:Y:S02]  /*bb40*/  @!P0 SYNCS.PHASECHK.TRANS64 P0, [R0+URZ], R3 ;  /* 0x00000003000085a7 */ /* 0x000ea400080010ff */
[----:B--2---:R-:W-:Y:S05]  /*bb50*/  @!P0 BRA `(.L_x_124) ;  /* 0xfffffffc00f08947 */ /* 0x004fea000383ffff */
[----:B------:R-:W-:Y:S05]  /*bb60*/  BRA `(.L_x_125) ;  /* 0xffffffa8009c7947 */ /* 0x000fea000383ffff */
.L_x_43:
[----:B------:R-:W-:-:S07]  /*bb70*/  MOV R0, UR5 ;  /* 0x0000000500007c02 */ /* 0x000fce0008000f00 */
.L_x_126:
[----:B-1----:R1:W2:Y:S02]  /*bb80*/  SYNCS.PHASECHK.TRANS64.TRYWAIT P0, [R0+URZ], R3 ;  /* 0x00000003000075a7 */ /* 0x0022a400080011ff */
[----:B--2---:R-:W-:Y:S05]  /*bb90*/  @!P0 NANOSLEEP.SYNCS 0x989680 ;  /* 0x009896800000895d */ /* 0x004fea0003900000 */
[----:B------:R-:W2:Y:S02]  /*bba0*/  @!P0 SYNCS.PHASECHK.TRANS64 P0, [R0+URZ], R3 ;  /* 0x00000003000085a7 */ /* 0x000ea400080010ff */
[----:B--2---:R-:W-:Y:S05]  /*bbb0*/  @!P0 BRA `(.L_x_126) ;  /* 0xfffffffc00f08947 */ /* 0x004fea000383ffff */
[----:B------:R-:W-:Y:S05]  /*bbc0*/  BRA `(.L_x_127) ;  /* 0xffffffa800a87947 */ /* 0x000fea000383ffff */
.L_x_44:
[----:B------:R-:W-:-:S07]  /*bbd0*/  MOV R0, UR5 ;  /* 0x0000000500007c02 */ /* 0x000fce0008000f00 */
.L_x_128:
[----:B-1----:R1:W2:Y:S02]  /*bbe0*/  SYNCS.PHASECHK.TRANS64.TRYWAIT P0, [R0+URZ], R3 ;  /* 0x00000003000075a7 */ /* 0x0022a400080011ff */
[----:B--2---:R-:W-:Y:S05]  /*bbf0*/  @!P0 NANOSLEEP.SYNCS 0x989680 ;  /* 0x009896800000895d */ /* 0x004fea0003900000 */
[----:B------:R-:W2:Y:S02]  /*bc00*/  @!P0 SYNCS.PHASECHK.TRANS64 P0, [R0+URZ], R3 ;  /* 0x00000003000085a7 */ /* 0x000ea400080010ff */
[----:B--2---:R-:W-:Y:S05]  /*bc10*/  @!P0 BRA `(.L_x_128) ;  /* 0xfffffffc00f08947 */ /* 0x004fea000383ffff */
[----:B------:R-:W-:Y:S05]  /*bc20*/  BRA `(.L_x_129) ;  /* 0xffffffa800b47947 */ /* 0x000fea000383ffff */
.L_x_47:
[----:B------:R-:W-:-:S07]  /*bc30*/  MOV R4, UR4 ;  /* 0x0000000400047c02 */ /* 0x000fce0008000f00 */
.L_x_130:
[----:B--2---:R2:W3:Y:S02]  /*bc40*/  SYNCS.PHASECHK.TRANS64.TRYWAIT P1, [R4+URZ+0xa8], R7 ;  /* 0x0000a807040075a7 */ /* 0x0044e400080211ff */
[----:B---3--:R-:W-:Y:S05]  /*bc50*/  @!P1 NANOSLEEP.SYNCS 0x989680 ;  /* 0x009896800000995d */ /* 0x008fea0003900000 */
[----:B------:R-:W3:Y:S02]  /*bc60*/  @!P1 SYNCS.PHASECHK.TRANS64 P1, [R4+URZ+0xa8], R7 ;  /* 0x0000a807040095a7 */ /* 0x000ee400080210ff */
[----:B---3--:R-:W-:Y:S05]  /*bc70*/  @!P1 BRA `(.L_x_130) ;  /* 0xfffffffc00f09947 */ /* 0x008fea000383ffff */
[----:B------:R-:W-:Y:S05]  /*bc80*/  BRA `(.L_x_131) ;  /* 0xffffffac00207947 */ /* 0x000fea000383ffff */
.L_x_48:
[----:B--2---:R-:W-:-:S07]  /*bc90*/  MOV R4, UR4 ;  /* 0x0000000400047c02 */ /* 0x004fce0008000f00 */
.L_x_132:
[----:B--2---:R2:W3:Y:S02]  /*bca0*/  SYNCS.PHASECHK.TRANS64.TRYWAIT P1, [R4+URZ+0xa0], R5 ;  /* 0x0000a005040075a7 */ /* 0x0044e400080211ff */
[----:B---3--:R-:W-:Y:S05]  /*bcb0*/  @!P1 NANOSLEEP.SYNCS 0x989680 ;  /* 0x009896800000995d */ /* 0x008fea0003900000 */
[----:B------:R-:W3:Y:S02]  /*bcc0*/  @!P1 SYNCS.PHASECHK.TRANS64 P1, [R4+URZ+0xa0], R5 ;  /* 0x0000a005040095a7 */ /* 0x000ee400080210ff */
[----:B---3--:R-:W-:Y:S05]  /*bcd0*/  @!P1 BRA `(.L_x_132) ;  /* 0xfffffffc00f09947 */ /* 0x008fea000383ffff */
[----:B------:R-:W-:Y:S05]  /*bce0*/  BRA `(.L_x_133) ;  /* 0xffffffac00287947 */ /* 0x000fea000383ffff */
.L_x_56:
[----:B------:R-:W-:-:S07]  /*bcf0*/  MOV R2, UR23 ;  /* 0x0000001700027c02 */ /* 0x000fce0008000f00 */
.L_x_134:
[----:B-1----:R1:W2:Y:S02]  /*bd00*/  SYNCS.PHASECHK.TRANS64.TRYWAIT P0, [R2+URZ+0xa0], R5 ;  /* 0x0000a005020075a7 */ /* 0x0022a400080011ff */
[----:B--2---:R-:W-:Y:S05]  /*bd10*/  @!P0 NANOSLEEP.SYNCS 0x989680 ;  /* 0x009896800000895d */ /* 0x004fea0003900000 */
[----:B------:R-:W2:Y:S02]  /*bd20*/  @!P0 SYNCS.PHASECHK.TRANS64 P0, [R2+URZ+0xa0], R5 ;  /* 0x0000a005020085a7 */ /* 0x000ea400080010ff */
[----:B--2---:R-:W-:Y:S05]  /*bd30*/  @!P0 BRA `(.L_x_134) ;  /* 0xfffffffc00f08947 */ /* 0x004fea000383ffff */
[----:B------:R-:W-:Y:S05]  /*bd40*/  BRA `(.L_x_135) ;  /* 0xffffffb000dc7947 */ /* 0x000fea000383ffff */
.L_x_57:
[----:B------:R-:W-:-:S07]  /*bd50*/  MOV R5, UR28 ;  /* 0x0000001c00057c02 */ /* 0x000fce0008000f00 */
.L_x_136:
[----:B-1----:R1:W2:Y:S02]  /*bd60*/  SYNCS.PHASECHK.TRANS64.TRYWAIT P0, [R5+URZ+0xc0], R2 ;  /* 0x0000c002050075a7 */ /* 0x0022a400080011ff */
[----:B--2---:R-:W-:Y:S05]  /*bd70*/  @!P0 NANOSLEEP.SYNCS 0x989680 ;  /* 0x009896800000895d */ /* 0x004fea0003900000 */
[----:B------:R-:W2:Y:S02]  /*bd80*/  @!P0 SYNCS.PHASECHK.TRANS64 P0, [R5+URZ+0xc0], R2 ;  /* 0x0000c002050085a7 */ /* 0x000ea400080010ff */
[----:B--2---:R-:W-:Y:S05]  /*bd90*/  @!P0 BRA `(.L_x_136) ;  /* 0xfffffffc00f08947 */ /* 0x004fea000383ffff */
[----:B------:R-:W-:Y:S05]  /*bda0*/  BRA `(.L_x_137) ;  /* 0xffffffb000f87947 */ /* 0x000fea000383ffff */
.L_x_60:
[----:B-1----:R-:W-:Y:S07]  /*bdb0*/  MOV R2, UR21 ;  /* 0x0000001500027c02 */ /* 0x002fee0008000f00 */
.L_x_138:
[----:B-1----:R1:W2:Y:S02]  /*bdc0*/  SYNCS.PHASECHK.TRANS64.TRYWAIT P0, [R2+URZ], R5 ;  /* 0x00000005020075a7 */ /* 0x0022a400080011ff */
[----:B--2---:R-:W-:Y:S05]  /*bdd0*/  @!P0 NANOSLEEP.SYNCS 0x989680 ;  /* 0x009896800000895d */ /* 0x004fea0003900000 */
[----:B------:R-:W2:Y:S02]  /*bde0*/  @!P0 SYNCS.PHASECHK.TRANS64 P0, [R2+URZ], R5 ;  /* 0x00000005020085a7 */ /* 0x000ea400080010ff */
[----:B--2---:R-:W-:Y:S05]  /*bdf0*/  @!P0 BRA `(.L_x_138) ;  /* 0xfffffffc00f08947 */ /* 0x004fea000383ffff */
[----:B------:R-:W-:Y:S05]  /*be00*/  BRA `(.L_x_59) ;  /* 0xffffffb4001c7947 */ /* 0x000fea000383ffff */
.L_x_63:
[----:B------:R-:W-:-:S07]  /*be10*/  MOV R2, UR4 ;  /* 0x0000000400027c02 */ /* 0x000fce0008000f00 */
.L_x_139:
[----:B-1----:R1:W3:Y:S02]  /*be20*/  SYNCS.PHASECHK.TRANS64.TRYWAIT P0, [R2+URZ], R3 ;  /* 0x00000003020075a7 */ /* 0x0022e400080011ff */
[----:B---3--:R-:W-:Y:S05]  /*be30*/  @!P0 NANOSLEEP.SYNCS 0x989680 ;  /* 0x009896800000895d */ /* 0x008fea0003900000 */
[----:B------:R-:W3:Y:S02]  /*be40*/  @!P0 SYNCS.PHASECHK.TRANS64 P0, [R2+URZ], R3 ;  /* 0x00000003020085a7 */ /* 0x000ee400080010ff */
[----:B---3--:R-:W-:Y:S05]  /*be50*/  @!P0 BRA `(.L_x_139) ;  /* 0xfffffffc00f08947 */ /* 0x008fea000383ffff */
[----:B------:R-:W-:Y:S05]  /*be60*/  BRA `(.L_x_140) ;  /* 0xffffffb800747947 */ /* 0x000fea000383ffff */
.L_x_64:
[----:B------:R-:W-:-:S07]  /*be70*/  MOV R2, UR4 ;  /* 0x0000000400027c02 */ /* 0x000fce0008000f00 */
.L_x_141:
[----:B-1----:R1:W2:Y:S02]  /*be80*/  SYNCS.PHASECHK.TRANS64.TRYWAIT P0, [R2+URZ], R3 ;  /* 0x00000003020075a7 */ /* 0x0022a400080011ff */
[----:B--2---:R-:W-:Y:S05]  /*be90*/  @!P0 NANOSLEEP.SYNCS 0x989680 ;  /* 0x009896800000895d */ /* 0x004fea0003900000 */
[----:B------:R-:W2:Y:S02]  /*bea0*/  @!P0 SYNCS.PHASECHK.TRANS64 P0, [R2+URZ], R3 ;  /* 0x00000003020085a7 */ /* 0x000ea400080010ff */
[----:B--2---:R-:W-:Y:S05]  /*beb0*/  @!P0 BRA `(.L_x_141) ;  /* 0xfffffffc00f08947 */ /* 0x004fea000383ffff */
[----:B------:R-:W-:Y:S05]  /*bec0*/  BRA `(.L_x_142) ;  /* 0xffffffb800807947 */ /* 0x000fea000383ffff */
.L_x_69:
[----:B------:R-:W-:Y:S07]  /*bed0*/  MOV R0, UR24 ;  /* 0x0000001800007c02 */ /* 0x000fee0008000f00 */
.L_x_143:
[----:B---3--:R3:W4:Y:S02]  /*bee0*/  SYNCS.PHASECHK.TRANS64.TRYWAIT P0, [R0+URZ+0xa0], R5 ;  /* 0x0000a005000075a7 */ /* 0x00872400080011ff */
[----:B----4-:R-:W-:Y:S05]  /*bef0*/  @!P0 NANOSLEEP.SYNCS 0x989680 ;  /* 0x009896800000895d */ /* 0x010fea0003900000 */
[----:B------:R-:W4:Y:S02]  /*bf00*/  @!P0 SYNCS.PHASECHK.TRANS64 P0, [R0+URZ+0xa0], R5 ;  /* 0x0000a005000085a7 */ /* 0x000f2400080010ff */
[----:B----4-:R-:W-:Y:S05]  /*bf10*/  @!P0 BRA `(.L_x_143) ;  /* 0xfffffffc00f08947 */ /* 0x010fea000383ffff */
[----:B------:R-:W-:Y:S05]  /*bf20*/  BRA `(.L_x_144) ;  /* 0xffffffbc00bc7947 */ /* 0x000fea000383ffff */
.L_x_72:
[----:B------:R-:W-:Y:S07]  /*bf30*/  MOV R0, UR24 ;  /* 0x0000001800007c02 */ /* 0x000fee0008000f00 */
.L_x_145:
[----:B---3--:R3:W4:Y:S02]  /*bf40*/  SYNCS.PHASECHK.TRANS64.TRYWAIT P2, [R0+URZ+0x98], R9 ;  /* 0x00009809000075a7 */ /* 0x00872400080411ff */
[----:B----4-:R-:W-:Y:S05]  /*bf50*/  @!P2 NANOSLEEP.SYNCS 0x989680 ;  /* 0x009896800000a95d */ /* 0x010fea0003900000 */
[----:B------:R-:W4:Y:S02]  /*bf60*/  @!P2 SYNCS.PHASECHK.TRANS64 P2, [R0+URZ+0x98], R9 ;  /* 0x000098090000a5a7 */ /* 0x000f2400080410ff */
[----:B----4-:R-:W-:Y:S05]  /*bf70*/  @!P2 BRA `(.L_x_145) ;  /* 0xfffffffc00f0a947 */ /* 0x010fea000383ffff */
[----:B------:R-:W-:Y:S05]  /*bf80*/  BRA `(.L_x_71) ;  /* 0xffffffc4001c7947 */ /* 0x000fea000383ffff */
.L_x_75:
[----:B------:R-:W-:Y:S07]  /*bf90*/  MOV R2, UR7 ;  /* 0x0000000700027c02 */ /* 0x000fee0008000f00 */
.L_x_146:
[----:B-1----:R1:W3:Y:S02]  /*bfa0*/  SYNCS.PHASECHK.TRANS64.TRYWAIT P1, [R2+URZ+0x78], R9 ;  /* 0x00007809020075a7 */ /* 0x0022e400080211ff */
[----:B---3--:R-:W-:Y:S05]  /*bfb0*/  @!P1 NANOSLEEP.SYNCS 0x989680 ;  /* 0x009896800000995d */ /* 0x008fea0003900000 */
[----:B------:R-:W3:Y:S02]  /*bfc0*/  @!P1 SYNCS.PHASECHK.TRANS64 P1, [R2+URZ+0x78], R9 ;  /* 0x00007809020095a7 */ /* 0x000ee400080210ff */
[----:B---3--:R-:W-:Y:S05]  /*bfd0*/  @!P1 BRA `(.L_x_146) ;  /* 0xfffffffc00f09947 */ /* 0x008fea000383ffff */
[----:B------:R-:W-:Y:S05]  /*bfe0*/  BRA `(.L_x_147) ;  /* 0xffffffc400d87947 */ /* 0x000fea000383ffff */
.L_x_76:
[----:B------:R-:W-:Y:S07]  /*bff0*/  MOV R0, UR4 ;  /* 0x0000000400007c02 */ /* 0x000fee0008000f00 */
.L_x_148:
[----:B-1----:R1:W3:Y:S02]  /*c000*/  SYNCS.PHASECHK.TRANS64.TRYWAIT P0, [R0+URZ+0x78], R9 ;  /* 0x00007809000075a7 */ /* 0x0022e400080011ff */
[----:B---3--:R-:W-:Y:S05]  /*c010*/  @!P0 NANOSLEEP.SYNCS 0x989680 ;  /* 0x009896800000895d */ /* 0x008fea0003900000 */
[----:B------:R-:W3:Y:S02]  /*c020*/  @!P0 SYNCS.PHASECHK.TRANS64 P0, [R0+URZ+0x78], R9 ;  /* 0x00007809000085a7 */ /* 0x000ee400080010ff */
[----:B---3--:R-:W-:Y:S05]  /*c030*/  @!P0 BRA `(.L_x_148) ;  /* 0xfffffffc00f08947 */ /* 0x008fea000383ffff */
[----:B------:R-:W-:Y:S05]  /*c040*/  BRA `(.L_x_149) ;  /* 0xffffffc800487947 */ /* 0x000fea000383ffff */
.L_x_78:
[----:B------:R-:W-:-:S07]  /*c050*/  MOV R0, UR4 ;  /* 0x0000000400007c02 */ /* 0x000fce0008000f00 */
.L_x_150:
[----:B-1----:R1:W3:Y:S02]  /*c060*/  SYNCS.PHASECHK.TRANS64.TRYWAIT P0, [R0+URZ], R3 ;  /* 0x00000003000075a7 */ /* 0x0022e400080011ff */
[----:B---3--:R-:W-:Y:S05]  /*c070*/  @!P0 NANOSLEEP.SYNCS 0x989680 ;  /* 0x009896800000895d */ /* 0x008fea0003900000 */
[----:B------:R-:W3:Y:S02]  /*c080*/  @!P0 SYNCS.PHASECHK.TRANS64 P0, [R0+URZ], R3 ;  /* 0x00000003000085a7 */ /* 0x000ee400080010ff */
[----:B---3--:R-:W-:Y:S05]  /*c090*/  @!P0 BRA `(.L_x_150) ;  /* 0xfffffffc00f08947 */ /* 0x008fea000383ffff */
[----:B------:R-:W-:Y:S05]  /*c0a0*/  BRA `(.L_x_151) ;  /* 0xffffffc800d47947 */ /* 0x000fea000383ffff */
.L_x_79:
[----:B------:R-:W-:-:S07]  /*c0b0*/  MOV R0, UR5 ;  /* 0x0000000500007c02 */ /* 0x000fce0008000f00 */
.L_x_152:
[----:B-1----:R1:W3:Y:S02]  /*c0c0*/  SYNCS.PHASECHK.TRANS64.TRYWAIT P0, [R0+URZ], R3 ;  /* 0x00000003000075a7 */ /* 0x0022e400080011ff */
[----:B---3--:R-:W-:Y:S05]  /*c0d0*/  @!P0 NANOSLEEP.SYNCS 0x989680 ;  /* 0x009896800000895d */ /* 0x008fea0003900000 */
[----:B------:R-:W3:Y:S02]  /*c0e0*/  @!P0 SYNCS.PHASECHK.TRANS64 P0, [R0+URZ], R3 ;  /* 0x00000003000085a7 */ /* 0x000ee400080010ff */
[----:B---3--:R-:W-:Y:S05]  /*c0f0*/  @!P0 BRA `(.L_x_152) ;  /* 0xfffffffc00f08947 */ /* 0x008fea000383ffff */
[----:B------:R-:W-:Y:S05]  /*c100*/  BRA `(.L_x_153) ;  /* 0xffffffc800e07947 */ /* 0x000fea000383ffff */
.L_x_81:
[----:B------:R-:W-:Y:S07]  /*c110*/  MOV R0, UR48 ;  /* 0x0000003000007c02 */ /* 0x000fee0008000f00 */
.L_x_154:
[----:B-1----:R1:W2:Y:S02]  /*c120*/  SYNCS.PHASECHK.TRANS64.TRYWAIT P0, [R0+URZ+0xa0], R3 ;  /* 0x0000a003000075a7 */ /* 0x0022a400080011ff */
[----:B--2---:R-:W-:Y:S05]  /*c130*/  @!P0 NANOSLEEP.SYNCS 0x989680 ;  /* 0x009896800000895d */ /* 0x004fea0003900000 */
[----:B------:R-:W2:Y:S02]  /*c140*/  @!P0 SYNCS.PHASECHK.TRANS64 P0, [R0+URZ+0xa0], R3 ;  /* 0x0000a003000085a7 */ /* 0x000ea400080010ff */
[----:B--2---:R-:W-:Y:S05]  /*c150*/  @!P0 BRA `(.L_x_154) ;  /* 0xfffffffc00f08947 */ /* 0x004fea000383ffff */
[----:B------:R-:W-:Y:S05]  /*c160*/  BRA `(.L_x_155) ;  /* 0xffffffcc00d07947 */ /* 0x000fea000383ffff */
.L_x_91:
[----:B-1----:R1:W2:Y:S02]  /*c170*/  SYNCS.PHASECHK.TRANS64.TRYWAIT P1, [R3+URZ+0x60], R2 ;  /* 0x00006002030075a7 */ /* 0x0022a400080211ff */
[----:B--2---:R-:W-:Y:S05]  /*c180*/  @!P1 NANOSLEEP.SYNCS 0x989680 ;  /* 0x009896800000995d */ /* 0x004fea0003900000 */
[----:B------:R-:W2:Y:S02]  /*c190*/  @!P1 SYNCS.PHASECHK.TRANS64 P1, [R3+URZ+0x60], R2 ;  /* 0x00006002030095a7 */ /* 0x000ea400080210ff */
[----:B--2---:R-:W-:Y:S05]  /*c1a0*/  @!P1 BRA `(.L_x_91) ;  /* 0xfffffffc00f09947 */ /* 0x004fea000383ffff */
[----:B------:R-:W-:Y:S05]  /*c1b0*/  BRA `(.L_x_90) ;  /* 0xffffffdc00a87947 */ /* 0x000fea000383ffff */
.L_x_93:
[----:B--2---:R2:W3:Y:S02]  /*c1c0*/  SYNCS.PHASECHK.TRANS64.TRYWAIT P0, [R79+URZ+0xb0], R0 ;  /* 0x0000b0004f0075a7 */ /* 0x0044e400080011ff */
[----:B---3--:R-:W-:Y:S05]  /*c1d0*/  @!P0 NANOSLEEP.SYNCS 0x989680 ;  /* 0x009896800000895d */ /* 0x008fea0003900000 */
[----:B------:R-:W3:Y:S02]  /*c1e0*/  @!P0 SYNCS.PHASECHK.TRANS64 P0, [R79+URZ+0xb0], R0 ;  /* 0x0000b0004f0085a7 */ /* 0x000ee400080010ff */
[----:B---3--:R-:W-:Y:S05]  /*c1f0*/  @!P0 BRA `(.L_x_93) ;  /* 0xfffffffc00f08947 */ /* 0x008fea000383ffff */
[----:B------:R-:W-:Y:S05]  /*c200*/  BRA `(.L_x_92) ;  /* 0xffffffe000207947 */ /* 0x000fea000383ffff */
.L_x_104:
[----:B-1----:R1:W2:Y:S02]  /*c210*/  SYNCS.PHASECHK.TRANS64.TRYWAIT P0, [R3+URZ+0x60], R34 ;  /* 0x00006022030075a7 */ /* 0x0022a400080011ff */
[----:B--2---:R-:W-:Y:S05]  /*c220*/  @!P0 NANOSLEEP.SYNCS 0x989680 ;  /* 0x009896800000895d */ /* 0x004fea0003900000 */
[----:B------:R-:W2:Y:S02]  /*c230*/  @!P0 SYNCS.PHASECHK.TRANS64 P0, [R3+URZ+0x60], R34 ;  /* 0x00006022030085a7 */ /* 0x000ea400080010ff */
[----:B--2---:R-:W-:Y:S05]  /*c240*/  @!P0 BRA `(.L_x_104) ;  /* 0xfffffffc00f08947 */ /* 0x004fea000383ffff */
[----:B------:R-:W-:Y:S05]  /*c250*/  BRA `(.L_x_103) ;  /* 0xffffffe800787947 */ /* 0x000fea000383ffff */
        .weak           $__internal_0_$__cuda_sm10x_tcgen05_guardrail_trap_col_being_dealloced_not_returned_by_alloc
        .type           $__internal_0_$__cuda_sm10x_tcgen05_guardrail_trap_col_being_dealloced_not_returned_by_alloc,@function
        .size           $__internal_0_$__cuda_sm10x_tcgen05_guardrail_trap_col_being_dealloced_not_returned_by_alloc,($__internal_1_$__cuda_sm10x_tcgen05_guardrail_trap_phase_invalid_during_alloc - $__internal_0_$__cuda_sm10x_tcgen05_guardrail_trap_col_being_dealloced_not_returned_by_alloc)
$__internal_0_$__cuda_sm10x_tcgen05_guardrail_trap_col_being_dealloced_not_returned_by_alloc:
[----:B------:R-:W-:Y:S05]  /*c260*/  BPT.TRAP 0x1 ;  /* 0x000000040000795c */ /* 0x000fea0000300000 */
[----:B------:R-:W-:-:S04]  /*c270*/  MOV R3, 0x0 ;  /* 0x0000000000037802 */ /* 0x000fc80000000f00 */
[----:B------:R-:W-:Y:S05]  /*c280*/  RET.REL.NODEC R2 `(_ZN7cutlass13device_kernelINS_4conv6kernel13ConvUniversalINS1_16ConvProblemShapeILNS1_8OperatorE0ELi3EEENS1_10collective14CollectiveConvINS1_47MainloopSm100TmaUmmaWarpSpecializedImplicitGemmILS5_0ELi6ELi3ELi1ELi2EN4cute5tupleIJNSA_1CILi2EEENSC_ILi1EEESE_EEEEENSB_IJNSC_ILi64EEESH_NSB_IJSH_EEEEEENS_10tfloat32_tESK_NSA_8TiledMMAINSA_8MMA_AtomIJNSA_17SM100_MMA_TF32_SSISK_SK_fLi64ELi64ELNSA_4UMMA5MajorE0ELSP_0ELNSO_7ScaleInE0ELSQ_0EEEEEENSA_6LayoutINSB_IJSE_SE_SE_EEENSB_IJNSC_ILi0EEESV_SV_EEEEENSB_IJNSA_10UnderscoreESY_SY_EEEEENS7_6detail27Sm100ImplicitGemmTileTraitsINSA_20SM90_TMA_LOAD_IM2COLENSA_14ComposedLayoutINSA_7SwizzleILi3ELi4ELi3EEENSA_18smem_ptr_flag_bitsILi32EEENST_INSB_IJNSC_ILi8EEENSC_ILi32EEEEEENSB_IJS1A_SE_EEEEEEEvEENS12_INSA_23SM90_TMA_LOAD_MULTICASTES1E_vEEEENS_8epilogue10collective18CollectiveEpilogueINS1J_23Sm100TmaWarpSpecializedILi3ELi2ELi16ELb1ELb0EEEJSJ_NSB_IJNST_ISH_SE_EENST_IS1A_SE_EEEEESK_NSB_IJNSB_IJllllEEESE_SV_EEESK_S1S_NS1J_6fusion15FusionCallbacksIS1N_NS1T_17LinearCombinationISK_fSK_fLNS_15FloatRoundStyleE2EEESJ_S1Q_JEEENSA_5SM1004TMEM4LOAD26SM100_TMEM_LOAD_16dp128b8xES13_S1E_NSA_17SM75_U32x4_LDSM_NENSA_21SM90_TMA_STORE_IM2COLES1E_NSA_17SM90_U32x4_STSM_NENSA_39AutoVectorizingCopyWithAssumedAlignmentILi128EEEEEEvvEEEEvNT_6ParamsE) ;  /* 0xffffff3c025c7950 */ /* 0x000fea0003c3ffff */
        .weak           $__internal_1_$__cuda_sm10x_tcgen05_guardrail_trap_phase_invalid_during_alloc
        .type           $__internal_1_$__cuda_sm10x_tcgen05_guardrail_trap_phase_invalid_during_alloc,@function
        .size           $__internal_1_$__cuda_sm10x_tcgen05_guardrail_trap_phase_invalid_during_alloc,($__internal_2_$__cuda_sm10x_tcgen05_guardrail_trap_unallocated_columns_being_dealloced - $__internal_1_$__cuda_sm10x_tcgen05_guardrail_trap_phase_invalid_during_alloc)
$__internal_1_$__cuda_sm10x_tcgen05_guardrail_trap_phase_invalid_during_alloc:
[----:B------:R-:W-:Y:S05]  /*c290*/  BPT.TRAP 0x1 ;  /* 0x000000040000795c */ /* 0x000fea0000300000 */
[----:B------:R-:W-:-:S04]  /*c2a0*/  HFMA2 R5, -RZ, RZ, 0, 0 ;  /* 0x00000000ff057431 */ /* 0x000fc800000001ff */
[----:B------:R-:W-:Y:S05]  /*c2b0*/  RET.REL.NODEC R4 `(_ZN7cutlass13device_kernelINS_4conv6kernel13ConvUniversalINS1_16ConvProblemShapeILNS1_8OperatorE0ELi3EEENS1_10collective14CollectiveConvINS1_47MainloopSm100TmaUmmaWarpSpecializedImplicitGemmILS5_0ELi6ELi3ELi1ELi2EN4cute5tupleIJNSA_1CILi2EEENSC_ILi1EEESE_EEEEENSB_IJNSC_ILi64EEESH_NSB_IJSH_EEEEEENS_10tfloat32_tESK_NSA_8TiledMMAINSA_8MMA_AtomIJNSA_17SM100_MMA_TF32_SSISK_SK_fLi64ELi64ELNSA_4UMMA5MajorE0ELSP_0ELNSO_7ScaleInE0ELSQ_0EEEEEENSA_6LayoutINSB_IJSE_SE_SE_EEENSB_IJNSC_ILi0EEESV_SV_EEEEENSB_IJNSA_10UnderscoreESY_SY_EEEEENS7_6detail27Sm100ImplicitGemmTileTraitsINSA_20SM90_TMA_LOAD_IM2COLENSA_14ComposedLayoutINSA_7SwizzleILi3ELi4ELi3EEENSA_18smem_ptr_flag_bitsILi32EEENST_INSB_IJNSC_ILi8EEENSC_ILi32EEEEEENSB_IJS1A_SE_EEEEEEEvEENS12_INSA_23SM90_TMA_LOAD_MULTICASTES1E_vEEEENS_8epilogue10collective18CollectiveEpilogueINS1J_23Sm100TmaWarpSpecializedILi3ELi2ELi16ELb1ELb0EEEJSJ_NSB_IJNST_ISH_SE_EENST_IS1A_SE_EEEEESK_NSB_IJNSB_IJllllEEESE_SV_EEESK_S1S_NS1J_6fusion15FusionCallbacksIS1N_NS1T_17LinearCombinationISK_fSK_fLNS_15FloatRoundStyleE2EEESJ_S1Q_JEEENSA_5SM1004TMEM4LOAD26SM100_TMEM_LOAD_16dp128b8xES13_S1E_NSA_17SM75_U32x4_LDSM_NENSA_21SM90_TMA_STORE_IM2COLES1E_NSA_17SM90_U32x4_STSM_NENSA_39AutoVectorizingCopyWithAssumedAlignmentILi128EEEEEEvvEEEEvNT_6ParamsE) ;  /* 0xffffff3c04507950 */ /* 0x000fea0003c3ffff */
        .weak           $__internal_2_$__cuda_sm10x_tcgen05_guardrail_trap_unallocated_columns_being_dealloced
        .type           $__internal_2_$__cuda_sm10x_tcgen05_guardrail_trap_unallocated_columns_being_dealloced,@function
        .size           $__internal_2_$__cuda_sm10x_tcgen05_guardrail_trap_unallocated_columns_being_dealloced,(.L_x_157 - $__internal_2_$__cuda_sm10x_tcgen05_guardrail_trap_unallocated_columns_being_dealloced)
$__internal_2_$__cuda_sm10x_tcgen05_guardrail_trap_unallocated_columns_being_dealloced:
[----:B------:R-:W-:Y:S05]  /*c2c0*/  BPT.TRAP 0x1 ;  /* 0x000000040000795c */ /* 0x000fea0000300000 */
[----:B------:R-:W-:-:S04]  /*c2d0*/  MOV R3, 0x0 ;  /* 0x0000000000037802 */ /* 0x000fc80000000f00 */
[----:B------:R-:W-:Y:S05]  /*c2e0*/  RET.REL.NODEC R2 `(_ZN7cutlass13device_kernelINS_4conv6kernel13ConvUniversalINS1_16ConvProblemShapeILNS1_8OperatorE0ELi3EEENS1_10collective14CollectiveConvINS1_47MainloopSm100TmaUmmaWarpSpecializedImplicitGemmILS5_0ELi6ELi3ELi1ELi2EN4cute5tupleIJNSA_1CILi2EEENSC_ILi1EEESE_EEEEENSB_IJNSC_ILi64EEESH_NSB_IJSH_EEEEEENS_10tfloat32_tESK_NSA_8TiledMMAINSA_8MMA_AtomIJNSA_17SM100_MMA_TF32_SSISK_SK_fLi64ELi64ELNSA_4UMMA5MajorE0ELSP_0ELNSO_7ScaleInE0ELSQ_0EEEEEENSA_6LayoutINSB_IJSE_SE_SE_EEENSB_IJNSC_ILi0EEESV_SV_EEEEENSB_IJNSA_10UnderscoreESY_SY_EEEEENS7_6detail27Sm100ImplicitGemmTileTraitsINSA_20SM90_TMA_LOAD_IM2COLENSA_14ComposedLayoutINSA_7SwizzleILi3ELi4ELi3EEENSA_18smem_ptr_flag_bitsILi32EEENST_INSB_IJNSC_ILi8EEENSC_ILi32EEEEEENSB_IJS1A_SE_EEEEEEEvEENS12_INSA_23SM90_TMA_LOAD_MULTICASTES1E_vEEEENS_8epilogue10collective18CollectiveEpilogueINS1J_23Sm100TmaWarpSpecializedILi3ELi2ELi16ELb1ELb0EEEJSJ_NSB_IJNST_ISH_SE_EENST_IS1A_SE_EEEEESK_NSB_IJNSB_IJllllEEESE_SV_EEESK_S1S_NS1J_6fusion15FusionCallbacksIS1N_NS1T_17LinearCombinationISK_fSK_fLNS_15FloatRoundStyleE2EEESJ_S1Q_JEEENSA_5SM1004TMEM4LOAD26SM100_TMEM_LOAD_16dp128b8xES13_S1E_NSA_17SM75_U32x4_LDSM_NENSA_21SM90_TMA_STORE_IM2COLES1E_NSA_17SM90_U32x4_STSM_NENSA_39AutoVectorizingCopyWithAssumedAlignmentILi128EEEEEEvvEEEEvNT_6ParamsE) ;  /* 0xffffff3c02447950 */ /* 0x000fea0003c3ffff */
.L_x_156:
[----:B------:R-:W-:-:S00]  /*c2f0*/  BRA `(.L_x_156) ;  /* 0xfffffffc00fc7947 */ /* 0x000fc0000383ffff */
[----:B------:R-:W-:-:S00]  /*c300*/  NOP ;  /* 0x0000000000007918 */ /* 0x000fc00000000000 */
[----:B------:R-:W-:-:S00]  /*c310*/  NOP ;  /* 0x0000000000007918 */ /* 0x000fc00000000000 */
[----:B------:R-:W-:-:S00]  /*c320*/  NOP ;  /* 0x0000000000007918 */ /* 0x000fc00000000000 */
[----:B------:R-:W-:-:S00]  /*c330*/  NOP ;  /* 0x0000000000007918 */ /* 0x000fc00000000000 */
[----:B------:R-:W-:-:S00]  /*c340*/  NOP ;  /* 0x0000000000007918 */ /* 0x000fc00000000000 */
[----:B------:R-:W-:-:S00]  /*c350*/  NOP ;  /* 0x0000000000007918 */ /* 0x000fc00000000000 */
[----:B------:R-:W-:-:S00]  /*c360*/  NOP ;  /* 0x0000000000007918 */ /* 0x000fc00000000000 */
[----:B------:R-:W-:-:S00]  /*c370*/  NOP ;  /* 0x0000000000007918 */ /* 0x000fc00000000000 */
.L_x_157:


//--------------------- .nv.global.init           --------------------------
	.section	.nv.global.init,"aw",@progbits
.nv.global.init:
	.type		$str$29,@object
	.size		$str$29,($str$30 - $str$29)
$str$29:
        /*0000*/ 	.byte	0x28, 0x61, 0x64, 0x64, 0x72, 0x65, 0x73, 0x73, 0x20, 0x26, 0x20, 0x6d, 0x61, 0x73, 0x6b, 0x29
        /*0010*/ 	.byte	0x20, 0x3d, 0x3d, 0x20, 0x30, 0x00
	.type		$str$30,@object
	.size		$str$30,($str$28 - $str$30)
$str$30:
        /*0016*/ 	.byte	0x2f, 0x74, 0x6d, 0x70, 0x2f, 0x63, 0x75, 0x74, 0x6c, 0x61, 0x73, 0x73, 0x5f, 0x73, 0x77, 0x65
        /*0026*/ 	.byte	0x65, 0x70, 0x5f, 0x73, 0x72, 0x63, 0x2f, 0x69, 0x6e, 0x63, 0x6c, 0x75, 0x64, 0x65, 0x2f, 0x63
        /*0036*/ 	.byte	0x75, 0x74, 0x65, 0x2f, 0x70, 0x6f, 0x69, 0x6e, 0x74, 0x65, 0x72, 0x5f, 0x66, 0x6c, 0x61, 0x67
        /*0046*/ 	.byte	0x67, 0x65, 0x64, 0x2e, 0x68, 0x70, 0x70, 0x00
	.type		$str$28,@object
	.size		$str$28,($str$27 - $str$28)
$str$28:
        /*004e*/ 	.byte	0x2f, 0x74, 0x6d, 0x70, 0x2f, 0x63, 0x75, 0x74, 0x6c, 0x61, 0x73, 0x73, 0x5f, 0x73, 0x77, 0x65
        /*005e*/ 	.byte	0x65, 0x70, 0x5f, 0x73, 0x72, 0x63, 0x2f, 0x69, 0x6e, 0x63, 0x6c, 0x75, 0x64, 0x65, 0x2f, 0x63
        /*006e*/ 	.byte	0x75, 0x74, 0x65, 0x2f, 0x61, 0x74, 0x6f, 0x6d, 0x2f, 0x63, 0x6f, 0x70, 0x79, 0x5f, 0x74, 0x72
        /*007e*/ 	.byte	0x61, 0x69, 0x74, 0x73, 0x5f, 0x73, 0x6d, 0x31, 0x30, 0x30, 0x2e, 0x68, 0x70, 0x70, 0x00
	.type		$str$27,@object
	.size		$str$27,(__unnamed_1 - $str$27)
$str$27:
        /*008d*/ 	.byte	0x28, 0x28, 0x75, 0x69, 0x6e, 0x74, 0x33, 0x32, 0x5f, 0x74, 0x28, 0x74, 0x68, 0x72, 0x65, 0x61
        /*009d*/ 	.byte	0x64, 0x49, 0x64, 0x78, 0x2e, 0x78, 0x29, 0x20, 0x2f, 0x20, 0x33, 0x32, 0x29, 0x20, 0x25, 0x20
        /*00ad*/ 	.byte	0x34, 0x29, 0x20, 0x3d, 0x3d, 0x20, 0x28, 0x28, 0x28, 0x74, 0x6d, 0x65, 0x6d, 0x5f, 0x61, 0x64
        /*00bd*/ 	.byte	0x64, 0x72, 0x20, 0x3e, 0x3e, 0x20, 0x31, 0x36, 0x29, 0x20, 0x2f, 0x20, 0x33, 0x32, 0x29, 0x20
        /*00cd*/ 	.byte	0x25, 0x20, 0x34, 0x29, 0x00
	.type		__unnamed_1,@object
	.size		__unnamed_1,(__unnamed_2 - __unnamed_1)
__unnamed_1:
        /*00d2*/ 	.byte	0x61, 0x75, 0x74, 0x6f, 0x20, 0x63, 0x75, 0x74, 0x65, 0x3a, 0x3a, 0x61, 0x73, 0x5f, 0x70, 0x6f
        /* <DEDUP_REMOVED lines=24> */
        /*0262*/ 	.byte	0x30, 0x34, 0x38, 0x3e, 0x3e, 0x3e, 0x3e, 0x5d, 0x00
	.type		__unnamed_2,@object
	.size		__unnamed_2,(.L_2 - __unnamed_2)
__unnamed_2:
        /* <DEDUP_REMOVED lines=45> */
        /*053b*/ 	.byte	0x3e, 0x3e, 0x3e, 0x5d, 0x00
.L_2:


//--------------------- .nv.shared._ZN7cutlass13device_kernelINS_4conv6kernel13ConvUniversalINS1_16ConvProblemShapeILNS1_8OperatorE0ELi3EEENS1_10collective14CollectiveConvINS1_47MainloopSm100TmaUmmaWarpSpecializedImplicitGemmILS5_0ELi6ELi3ELi1ELi2EN4cute5tupleIJNSA_1CILi2EEENSC_ILi1EEESE_EEEEENSB_IJNSC_ILi64EEESH_NSB_IJSH_EEEEEENS_10tfloat32_tESK_NSA_8TiledMMAINSA_8MMA_AtomIJNSA_17SM100_MMA_TF32_SSISK_SK_fLi64ELi64ELNSA_4UMMA5MajorE0ELSP_0ELNSO_7ScaleInE0ELSQ_0EEEEEENSA_6LayoutINSB_IJSE_SE_SE_EEENSB_IJNSC_ILi0EEESV_SV_EEEEENSB_IJNSA_10UnderscoreESY_SY_EEEEENS7_6detail27Sm100ImplicitGemmTileTraitsINSA_20SM90_TMA_LOAD_IM2COLENSA_14ComposedLayoutINSA_7SwizzleILi3ELi4ELi3EEENSA_18smem_ptr_flag_bitsILi32EEENST_INSB_IJNSC_ILi8EEENSC_ILi32EEEEEENSB_IJS1A_SE_EEEEEEEvEENS12_INSA_23SM90_TMA_LOAD_MULTICASTES1E_vEEEENS_8epilogue10collective18CollectiveEpilogueINS1J_23Sm100TmaWarpSpecializedILi3ELi2ELi16ELb1ELb0EEEJSJ_NSB_IJNST_ISH_SE_EENST_IS1A_SE_EEEEESK_NSB_IJNSB_IJllllEEESE_SV_EEESK_S1S_NS1J_6fusion15FusionCallbacksIS1N_NS1T_17LinearCombinationISK_fSK_fLNS_15FloatRoundStyleE2EEESJ_S1Q_JEEENSA_5SM1004TMEM4LOAD26SM100_TMEM_LOAD_16dp128b8xES13_S1E_NSA_17SM75_U32x4_LDSM_NENSA_21SM90_TMA_STORE_IM2COLES1E_NSA_17SM90_U32x4_STSM_NENSA_39AutoVectorizingCopyWithAssumedAlignmentILi128EEEEEEvvEEEEvNT_6ParamsE --------------------------
	.section	.nv.shared._ZN7cutlass13device_kernelINS_4conv6kernel13ConvUniversalINS1_16ConvProblemShapeILNS1_8OperatorE0ELi3EEENS1_10collective14CollectiveConvINS1_47MainloopSm100TmaUmmaWarpSpecializedImplicitGemmILS5_0ELi6ELi3ELi1ELi2EN4cute5tupleIJNSA_1CILi2EEENSC_ILi1EEESE_EEEEENSB_IJNSC_ILi64EEESH_NSB_IJSH_EEEEEENS_10tfloat32_tESK_NSA_8TiledMMAINSA_8MMA_AtomIJNSA_17SM100_MMA_TF32_SSISK_SK_fLi64ELi64ELNSA_4UMMA5MajorE0ELSP_0ELNSO_7ScaleInE0ELSQ_0EEEEEENSA_6LayoutINSB_IJSE_SE_SE_EEENSB_IJNSC_ILi0EEESV_SV_EEEEENSB_IJNSA_10UnderscoreESY_SY_EEEEENS7_6detail27Sm100ImplicitGemmTileTraitsINSA_20SM90_TMA_LOAD_IM2COLENSA_14ComposedLayoutINSA_7SwizzleILi3ELi4ELi3EEENSA_18smem_ptr_flag_bitsILi32EEENST_INSB_IJNSC_ILi8EEENSC_ILi32EEEEEENSB_IJS1A_SE_EEEEEEEvEENS12_INSA_23SM90_TMA_LOAD_MULTICASTES1E_vEEEENS_8epilogue10collective18CollectiveEpilogueINS1J_23Sm100TmaWarpSpecializedILi3ELi2ELi16ELb1ELb0EEEJSJ_NSB_IJNST_ISH_SE_EENST_IS1A_SE_EEEEESK_NSB_IJNSB_IJllllEEESE_SV_EEESK_S1S_NS1J_6fusion15FusionCallbacksIS1N_NS1T_17LinearCombinationISK_fSK_fLNS_15FloatRoundStyleE2EEESJ_S1Q_JEEENSA_5SM1004TMEM4LOAD26SM100_TMEM_LOAD_16dp128b8xES13_S1E_NSA_17SM75_U32x4_LDSM_NENSA_21SM90_TMA_STORE_IM2COLES1E_NSA_17SM90_U32x4_STSM_NENSA_39AutoVectorizingCopyWithAssumedAlignmentILi128EEEEEEvvEEEEvNT_6ParamsE,"aw",@nobits
	.sectionflags	@""
	.align	16
	.zero		1024


//--------------------- .nv.shared.reserved.0     --------------------------
	.section	.nv.shared.reserved.0,"aw",@nobits
	.weak		__nv_reservedSMEM_offset_0_alias
	.size		__nv_reservedSMEM_offset_0_alias, 0, 64
	.other		__nv_reservedSMEM_offset_0_alias,@"STO_CUDA_RESERVED_SHARED STV_DEFAULT"
__nv_reservedSMEM_offset_0_alias:
	.zero		0
.nv.shared.reserved.0:
	.zero		64
	.weak		__nv_reservedSMEM_tcgen05_partition
	.type		__nv_reservedSMEM_tcgen05_partition,@object
	.size		__nv_reservedSMEM_tcgen05_partition,(.L_0 - __nv_reservedSMEM_tcgen05_partition)
__nv_reservedSMEM_tcgen05_partition:
	.zero		32
.L_0:


//--------------------- .nv.global                --------------------------
	.section	.nv.global,"aw",@nobits
.nv.global:
	.type		_ZN39_INTERNAL_554da796_4_k_cu_f5ec2d7f_32154cute1_E,@object
	.size		_ZN39_INTERNAL_554da796_4_k_cu_f5ec2d7f_32154cute1_E,(_ZN39_INTERNAL_554da796_4_k_cu_f5ec2d7f_32154cuda3std3__45__cpo6cbeginE - _ZN39_INTERNAL_554da796_4_k_cu_f5ec2d7f_32154cute1_E)
_ZN39_INTERNAL_554da796_4_k_cu_f5ec2d7f_32154cute1_E:
	.zero		1
	.type		_ZN39_INTERNAL_554da796_4_k_cu_f5ec2d7f_32154cuda3std3__45__cpo6cbeginE,@object
	.size		_ZN39_INTERNAL_554da796_4_k_cu_f5ec2d7f_32154cuda3std3__45__cpo6cbeginE,(_ZN39_INTERNAL_554da796_4_k_cu_f5ec2d7f_32154cuda3std3__48in_placeE - _ZN39_INTERNAL_554da796_4_k_cu_f5ec2d7f_32154cuda3std3__45__cpo6cbeginE)
_ZN39_INTERNAL_554da796_4_k_cu_f5ec2d7f_32154cuda3std3__45__cpo6cbeginE:
	.zero		1
	.type		_ZN39_INTERNAL_554da796_4_k_cu_f5ec2d7f_32154cuda3std3__48in_placeE,@object
	.size		_ZN39_INTERNAL_554da796_4_k_cu_f5ec2d7f_32154cuda3std3__48in_placeE,(_ZN39_INTERNAL_554da796_4_k_cu_f5ec2d7f_32154cuda3std6ranges3__45__cpo9iter_moveE - _ZN39_INTERNAL_554da796_4_k_cu_f5ec2d7f_32154cuda3std3__48in_placeE)
_ZN39_INTERNAL_554da796_4_k_cu_f5ec2d7f_32154cuda3std3__48in_placeE:
	.zero		1
	.type		_ZN39_INTERNAL_554da796_4_k_cu_f5ec2d7f_32154cuda3std6ranges3__45__cpo9iter_moveE,@object
	.size		_ZN39_INTERNAL_554da796_4_k_cu_f5ec2d7f_32154cuda3std6ranges3__45__cpo9iter_moveE,(_ZN39_INTERNAL_554da796_4_k_cu_f5ec2d7f_32154cuda3std3__45__cpo5beginE - _ZN39_INTERNAL_554da796_4_k_cu_f5ec2d7f_32154cuda3std6ranges3__45__cpo9iter_moveE)
_ZN39_INTERNAL_554da796_4_k_cu_f5ec2d7f_32154cuda3std6ranges3__45__cpo9iter_moveE:
	.zero		1
	.type		_ZN39_INTERNAL_554da796_4_k_cu_f5ec2d7f_32154cuda3std3__45__cpo5beginE,@object
	.size		_ZN39_INTERNAL_554da796_4_k_cu_f5ec2d7f_32154cuda3std3__45__cpo5beginE,(_ZN39_INTERNAL_554da796_4_k_cu_f5ec2d7f_32154cuda3std3__441_GLOBAL__N__554da796_4_k_cu_f5ec2d7f_32156ignoreE - _ZN39_INTERNAL_554da796_4_k_cu_f5ec2d7f_32154cuda3std3__45__cpo5beginE)
_ZN39_INTERNAL_554da796_4_k_cu_f5ec2d7f_32154cuda3std3__45__cpo5beginE:
	.zero		1
	.type		_ZN39_INTERNAL_554da796_4_k_cu_f5ec2d7f_32154cuda3std3__441_GLOBAL__N__554da796_4_k_cu_f5ec2d7f_32156ignoreE,@object
	.size		_ZN39_INTERNAL_554da796_4_k_cu_f5ec2d7f_32154cuda3std3__441_GLOBAL__N__554da796_4_k_cu_f5ec2d7f_32156ignoreE,(_ZN39_INTERNAL_554da796_4_k_cu_f5ec2d7f_32154cute7productE - _ZN39_INTERNAL_554da796_4_k_cu_f5ec2d7f_32154cuda3std3__441_GLOBAL__N__554da796_4_k_cu_f5ec2d7f_32156ignoreE)
_ZN39_INTERNAL_554da796_4_k_cu_f5ec2d7f_32154cuda3std3__441_GLOBAL__N__554da796_4_k_cu_f5ec2d7f_32156ignoreE:
	.zero		1
	.type		_ZN39_INTERNAL_554da796_4_k_cu_f5ec2d7f_32154cute7productE,@object
	.size		_ZN39_INTERNAL_554da796_4_k_cu_f5ec2d7f_32154cute7productE,(_ZN39_INTERNAL_554da796_4_k_cu_f5ec2d7f_32154cuda3std3__45__cpo3endE - _ZN39_INTERNAL_554da796_4_k_cu_f5ec2d7f_32154cute7productE)
_ZN39_INTERNAL_554da796_4_k_cu_f5ec2d7f_32154cute7productE:
	.zero		1
	.type		_ZN39_INTERNAL_554da796_4_k_cu_f5ec2d7f_32154cuda3std3__45__cpo3endE,@object
	.size		_ZN39_INTERNAL_554da796_4_k_cu_f5ec2d7f_32154cuda3std3__45__cpo3endE,(_ZN39_INTERNAL_554da796_4_k_cu_f5ec2d7f_32154cuda3std3__419piecewise_constructE - _ZN39_INTERNAL_554da796_4_k_cu_f5ec2d7f_32154cuda3std3__45__cpo3endE)
_ZN39_INTERNAL_554da796_4_k_cu_f5ec2d7f_32154cuda3std3__45__cpo3endE:
	.zero		1
	.type		_ZN39_INTERNAL_554da796_4_k_cu_f5ec2d7f_32154cuda3std3__419piecewise_constructE,@object
	.size		_ZN39_INTERNAL_554da796_4_k_cu_f5ec2d7f_32154cuda3std3__419piecewise_constructE,(_ZN39_INTERNAL_554da796_4_k_cu_f5ec2d7f_32154cuda3std3__45__cpo4cendE - _ZN39_INTERNAL_554da796_4_k_cu_f5ec2d7f_32154cuda3std3__419piecewise_constructE)
_ZN39_INTERNAL_554da796_4_k_cu_f5ec2d7f_32154cuda3std3__419piecewise_constructE:
	.zero		1
	.type		_ZN39_INTERNAL_554da796_4_k_cu_f5ec2d7f_32154cuda3std3__45__cpo4cendE,@object
	.size		_ZN39_INTERNAL_554da796_4_k_cu_f5ec2d7f_32154cuda3std3__45__cpo4cendE,(_ZN39_INTERNAL_554da796_4_k_cu_f5ec2d7f_32154cuda3std6ranges3__45__cpo4swapE - _ZN39_INTERNAL_554da796_4_k_cu_f5ec2d7f_32154cuda3std3__45__cpo4cendE)
_ZN39_INTERNAL_554da796_4_k_cu_f5ec2d7f_32154cuda3std3__45__cpo4cendE:
	.zero		1
	.type		_ZN39_INTERNAL_554da796_4_k_cu_f5ec2d7f_32154cuda3std6ranges3__45__cpo4swapE,@object
	.size		_ZN39_INTERNAL_554da796_4_k_cu_f5ec2d7f_32154cuda3std6ranges3__45__cpo4swapE,(.L_10 - _ZN39_INTERNAL_554da796_4_k_cu_f5ec2d7f_32154cuda3std6ranges3__45__cpo4swapE)
_ZN39_INTERNAL_554da796_4_k_cu_f5ec2d7f_32154cuda3std6ranges3__45__cpo4swapE:
	.zero		1
.L_10:


//--------------------- .nv.constant0._ZN7cutlass13device_kernelINS_4conv6kernel13ConvUniversalINS1_16ConvProblemShapeILNS1_8OperatorE0ELi3EEENS1_10collective14CollectiveConvINS1_47MainloopSm100TmaUmmaWarpSpecializedImplicitGemmILS5_0ELi6ELi3ELi1ELi2EN4cute5tupleIJNSA_1CILi2EEENSC_ILi1EEESE_EEEEENSB_IJNSC_ILi64EEESH_NSB_IJSH_EEEEEENS_10tfloat32_tESK_NSA_8TiledMMAINSA_8MMA_AtomIJNSA_17SM100_MMA_TF32_SSISK_SK_fLi64ELi64ELNSA_4UMMA5MajorE0ELSP_0ELNSO_7ScaleInE0ELSQ_0EEEEEENSA_6LayoutINSB_IJSE_SE_SE_EEENSB_IJNSC_ILi0EEESV_SV_EEEEENSB_IJNSA_10UnderscoreESY_SY_EEEEENS7_6detail27Sm100ImplicitGemmTileTraitsINSA_20SM90_TMA_LOAD_IM2COLENSA_14ComposedLayoutINSA_7SwizzleILi3ELi4ELi3EEENSA_18smem_ptr_flag_bitsILi32EEENST_INSB_IJNSC_ILi8EEENSC_ILi32EEEEEENSB_IJS1A_SE_EEEEEEEvEENS12_INSA_23SM90_TMA_LOAD_MULTICASTES1E_vEEEENS_8epilogue10collective18CollectiveEpilogueINS1J_23Sm100TmaWarpSpecializedILi3ELi2ELi16ELb1ELb0EEEJSJ_NSB_IJNST_ISH_SE_EENST_IS1A_SE_EEEEESK_NSB_IJNSB_IJllllEEESE_SV_EEESK_S1S_NS1J_6fusion15FusionCallbacksIS1N_NS1T_17LinearCombinationISK_fSK_fLNS_15FloatRoundStyleE2EEESJ_S1Q_JEEENSA_5SM1004TMEM4LOAD26SM100_TMEM_LOAD_16dp128b8xES13_S1E_NSA_17SM75_U32x4_LDSM_NENSA_21SM90_TMA_STORE_IM2COLES1E_NSA_17SM90_U32x4_STSM_NENSA_39AutoVectorizingCopyWithAssumedAlignmentILi128EEEEEEvvEEEEvNT_6ParamsE --------------------------
	.section	.nv.constant0._ZN7cutlass13device_kernelINS_4conv6kernel13ConvUniversalINS1_16ConvProblemShapeILNS1_8OperatorE0ELi3EEENS1_10collective14CollectiveConvINS1_47MainloopSm100TmaUmmaWarpSpecializedImplicitGemmILS5_0ELi6ELi3ELi1ELi2EN4cute5tupleIJNSA_1CILi2EEENSC_ILi1EEESE_EEEEENSB_IJNSC_ILi64EEESH_NSB_IJSH_EEEEEENS_10tfloat32_tESK_NSA_8TiledMMAINSA_8MMA_AtomIJNSA_17SM100_MMA_TF32_SSISK_SK_fLi64ELi64ELNSA_4UMMA5MajorE0ELSP_0ELNSO_7ScaleInE0ELSQ_0EEEEEENSA_6LayoutINSB_IJSE_SE_SE_EEENSB_IJNSC_ILi0EEESV_SV_EEEEENSB_IJNSA_10UnderscoreESY_SY_EEEEENS7_6detail27Sm100ImplicitGemmTileTraitsINSA_20SM90_TMA_LOAD_IM2COLENSA_14ComposedLayoutINSA_7SwizzleILi3ELi4ELi3EEENSA_18smem_ptr_flag_bitsILi32EEENST_INSB_IJNSC_ILi8EEENSC_ILi32EEEEEENSB_IJS1A_SE_EEEEEEEvEENS12_INSA_23SM90_TMA_LOAD_MULTICASTES1E_vEEEENS_8epilogue10collective18CollectiveEpilogueINS1J_23Sm100TmaWarpSpecializedILi3ELi2ELi16ELb1ELb0EEEJSJ_NSB_IJNST_ISH_SE_EENST_IS1A_SE_EEEEESK_NSB_IJNSB_IJllllEEESE_SV_EEESK_S1S_NS1J_6fusion15FusionCallbacksIS1N_NS1T_17LinearCombinationISK_fSK_fLNS_15FloatRoundStyleE2EEESJ_S1Q_JEEENSA_5SM1004TMEM4LOAD26SM100_TMEM_LOAD_16dp128b8xES13_S1E_NSA_17SM75_U32x4_LDSM_NENSA_21SM90_TMA_STORE_IM2COLES1E_NSA_17SM90_U32x4_STSM_NENSA_39AutoVectorizingCopyWithAssumedAlignmentILi128EEEEEEvvEEEEvNT_6ParamsE,"a",@progbits
	.sectionflags	@""
	.align	4
.nv.constant0._ZN7cutlass13device_kernelINS_4conv6kernel13ConvUniversalINS1_16ConvProblemShapeILNS1_8OperatorE0ELi3EEENS1_10collective14CollectiveConvINS1_47MainloopSm100TmaUmmaWarpSpecializedImplicitGemmILS5_0ELi6ELi3ELi1ELi2EN4cute5tupleIJNSA_1CILi2EEENSC_ILi1EEESE_EEEEENSB_IJNSC_ILi64EEESH_NSB_IJSH_EEEEEENS_10tfloat32_tESK_NSA_8TiledMMAINSA_8MMA_AtomIJNSA_17SM100_MMA_TF32_SSISK_SK_fLi64ELi64ELNSA_4UMMA5MajorE0ELSP_0ELNSO_7ScaleInE0ELSQ_0EEEEEENSA_6LayoutINSB_IJSE_SE_SE_EEENSB_IJNSC_ILi0EEESV_SV_EEEEENSB_IJNSA_10UnderscoreESY_SY_EEEEENS7_6detail27Sm100ImplicitGemmTileTraitsINSA_20SM90_TMA_LOAD_IM2COLENSA_14ComposedLayoutINSA_7SwizzleILi3ELi4ELi3EEENSA_18smem_ptr_flag_bitsILi32EEENST_INSB_IJNSC_ILi8EEENSC_ILi32EEEEEENSB_IJS1A_SE_EEEEEEEvEENS12_INSA_23SM90_TMA_LOAD_MULTICASTES1E_vEEEENS_8epilogue10collective18CollectiveEpilogueINS1J_23Sm100TmaWarpSpecializedILi3ELi2ELi16ELb1ELb0EEEJSJ_NSB_IJNST_ISH_SE_EENST_IS1A_SE_EEEEESK_NSB_IJNSB_IJllllEEESE_SV_EEESK_S1S_NS1J_6fusion15FusionCallbacksIS1N_NS1T_17LinearCombinationISK_fSK_fLNS_15FloatRoundStyleE2EEESJ_S1Q_JEEENSA_5SM1004TMEM4LOAD26SM100_TMEM_LOAD_16dp128b8xES13_S1E_NSA_17SM75_U32x4_LDSM_NENSA_21SM90_TMA_STORE_IM2COLES1E_NSA_17SM90_U32x4_STSM_NENSA_39AutoVectorizingCopyWithAssumedAlignmentILi128EEEEEEvvEEEEvNT_6ParamsE:
	.zero		3200


//--------------------- SYMBOLS --------------------------

	.type		.nv.reservedSmem.offset0,@object
	.size		.nv.reservedSmem.offset0,0x4
	.type		.nv.reservedSmem.cap,@object
	.size		.nv.reservedSmem.cap,0x4
	.type		__assertfail,@function
